	.target	sm_100a

	.elftype	@"ET_EXEC"


//--------------------- .note.nv.tkinfo           --------------------------
	.section	.note.nv.tkinfo,"",@"SHT_NOTE"
	.sectionflags	@"SHF_NOTE_NV_TKINFO"
	.tkinfo
        /*0018*/ 	.word	0x00000002
        /*0030*/ 	.string	""
        /*0030*/ 	.string	"ptxas"
        /*0030*/ 	.string	"Cuda compilation tools, release 13.0, V13.0.88"
        /*0030*/ 	.string	"Build cuda_13.0.r13.0/compiler.36424714_0"
        /*0030*/ 	.string	"-arch sm_100a -m 64 "



//--------------------- .note.nv.cuinfo           --------------------------
	.section	.note.nv.cuinfo,"",@"SHT_NOTE"
	.sectionflags	@"SHF_NOTE_NV_CUINFO"
        /*0018*/ 	.short	0x0002
        /*001a*/ 	.short	0x0064
        /*001c*/ 	.short	0x0082
	.zero		2


//--------------------- .nv.info                  --------------------------
	.section	.nv.info,"",@"SHT_CUDA_INFO"
	.align	4


	//----- nvinfo : EIATTR_REGCOUNT
	.align		4
        /*0000*/ 	.byte	0x04, 0x2f
        /*0002*/ 	.short	(.L_12 - .L_11)
	.align		4
.L_11:
        /*0004*/ 	.word	index@(_ZN7cutlass13device_kernelIN5flash19enable_sm80_to_sm89INS1_16FlashAttnFwdSm80INS1_25CollectiveMainloopFwdSm80ILi8ELi2ELb0EN4cute5tupleIJNS5_1CILi128EEENS7_ILi64EEENS7_ILi192EEEEEELi192ENS_6half_tEfNS_4arch4Sm80ELb1ELb0ELb0ELb1ELb0ELb1ELb1ELb1EEENS1_21CollectiveEpilogueFwdINS6_IJS8_SA_S9_EEENS6_IJNS7_ILi1EEESI_SI_EEESC_SE_Li256ELb1ELb1ELb1ELb0EEENS1_36VarlenDynamicPersistentTileSchedulerILi128ELi64ELi256ELi256ELb1ELb1ELb0ELb1ELb1ELb1EEEEEEEEEvNT_6ParamsE)
        /*0008*/ 	.word	0x00000004


	//----- nvinfo : EIATTR_FRAME_SIZE
	.align		4
.L_12:
        /*000c*/ 	.byte	0x04, 0x11
        /*000e*/ 	.short	(.L_14 - .L_13)
	.align		4
.L_13:
        /*0010*/ 	.word	index@(_ZN7cutlass13device_kernelIN5flash19enable_sm80_to_sm89INS1_16FlashAttnFwdSm80INS1_25CollectiveMainloopFwdSm80ILi8ELi2ELb0EN4cute5tupleIJNS5_1CILi128EEENS7_ILi64EEENS7_ILi192EEEEEELi192ENS_6half_tEfNS_4arch4Sm80ELb1ELb0ELb0ELb1ELb0ELb1ELb1ELb1EEENS1_21CollectiveEpilogueFwdINS6_IJS8_SA_S9_EEENS6_IJNS7_ILi1EEESI_SI_EEESC_SE_Li256ELb1ELb1ELb1ELb0EEENS1_36VarlenDynamicPersistentTileSchedulerILi128ELi64ELi256ELi256ELb1ELb1ELb0ELb1ELb1ELb1EEEEEEEEEvNT_6ParamsE)
        /*0014*/ 	.word	0x00000000


	//----- nvinfo : EIATTR_REGCOUNT
	.align		4
.L_14:
        /*0018*/ 	.byte	0x04, 0x2f
        /*001a*/ 	.short	(.L_16 - .L_15)
	.align		4
.L_15:
        /*001c*/ 	.word	index@(_ZN7cutlass13device_kernelIN5flash19enable_sm80_to_sm89INS1_16FlashAttnFwdSm80INS1_25CollectiveMainloopFwdSm80ILi8ELi2ELb0EN4cute5tupleIJNS5_1CILi128EEENS7_ILi64EEENS7_ILi192EEEEEELi192ENS_6half_tEfNS_4arch4Sm80ELb1ELb0ELb0ELb1ELb0ELb0ELb1ELb1EEENS1_21CollectiveEpilogueFwdINS6_IJS8_SA_S9_EEENS6_IJNS7_ILi1EEESI_SI_EEESC_SE_Li256ELb1ELb1ELb1ELb0EEENS1_36VarlenDynamicPersistentTileSchedulerILi128ELi64ELi256ELi256ELb1ELb1ELb0ELb1ELb1ELb1EEEEEEEEEvNT_6ParamsE)
        /*0020*/ 	.word	0x00000004


	//----- nvinfo : EIATTR_FRAME_SIZE
	.align		4
.L_16:
        /*0024*/ 	.byte	0x04, 0x11
        /*0026*/ 	.short	(.L_18 - .L_17)
	.align		4
.L_17:
        /*0028*/ 	.word	index@(_ZN7cutlass13device_kernelIN5flash19enable_sm80_to_sm89INS1_16FlashAttnFwdSm80INS1_25CollectiveMainloopFwdSm80ILi8ELi2ELb0EN4cute5tupleIJNS5_1CILi128EEENS7_ILi64EEENS7_ILi192EEEEEELi192ENS_6half_tEfNS_4arch4Sm80ELb1ELb0ELb0ELb1ELb0ELb0ELb1ELb1EEENS1_21CollectiveEpilogueFwdINS6_IJS8_SA_S9_EEENS6_IJNS7_ILi1EEESI_SI_EEESC_SE_Li256ELb1ELb1ELb1ELb0EEENS1_36VarlenDynamicPersistentTileSchedulerILi128ELi64ELi256ELi256ELb1ELb1ELb0ELb1ELb1ELb1EEEEEEEEEvNT_6ParamsE)
        /*002c*/ 	.word	0x00000000


	//----- nvinfo : EIATTR_REGCOUNT
	.align		4
.L_18:
        /*0030*/ 	.byte	0x04, 0x2f
        /*0032*/ 	.short	(.L_20 - .L_19)
	.align		4
.L_19:
        /*0034*/ 	.word	index@(_ZN7cutlass13device_kernelIN5flash19enable_sm80_to_sm89INS1_16FlashAttnFwdSm80INS1_25CollectiveMainloopFwdSm80ILi8ELi2ELb1EN4cute5tupleIJNS5_1CILi128EEENS7_ILi96EEENS7_ILi192EEEEEELi192ENS_6half_tEfNS_4arch4Sm80ELb1ELb0ELb0ELb0ELb0ELb0ELb1ELb1EEENS1_21CollectiveEpilogueFwdINS6_IJS8_SA_S9_EEENS6_IJNS7_ILi1EEESI_SI_EEESC_SE_Li256ELb0ELb1ELb1ELb0EEENS1_30DynamicPersistentTileSchedulerILi256ELi256ELb1ELb1ELb0EEEEEEEEEvNT_6ParamsE)
        /*0038*/ 	.word	0x00000004


	//----- nvinfo : EIATTR_FRAME_SIZE
	.align		4
.L_20:
        /*003c*/ 	.byte	0x04, 0x11
        /*003e*/ 	.short	(.L_22 - .L_21)
	.align		4
.L_21:
        /*0040*/ 	.word	index@(_ZN7cutlass13device_kernelIN5flash19enable_sm80_to_sm89INS1_16FlashAttnFwdSm80INS1_25CollectiveMainloopFwdSm80ILi8ELi2ELb1EN4cute5tupleIJNS5_1CILi128EEENS7_ILi96EEENS7_ILi192EEEEEELi192ENS_6half_tEfNS_4arch4Sm80ELb1ELb0ELb0ELb0ELb0ELb0ELb1ELb1EEENS1_21CollectiveEpilogueFwdINS6_IJS8_SA_S9_EEENS6_IJNS7_ILi1EEESI_SI_EEESC_SE_Li256ELb0ELb1ELb1ELb0EEENS1_30DynamicPersistentTileSchedulerILi256ELi256ELb1ELb1ELb0EEEEEEEEEvNT_6ParamsE)
        /*0044*/ 	.word	0x00000000


	//----- nvinfo : EIATTR_REGCOUNT
	.align		4
.L_22:
        /*0048*/ 	.byte	0x04, 0x2f
        /*004a*/ 	.short	(.L_24 - .L_23)
	.align		4
.L_23:
        /*004c*/ 	.word	index@(_ZN7cutlass13device_kernelIN5flash19enable_sm80_to_sm89INS1_16FlashAttnFwdSm80INS1_25CollectiveMainloopFwdSm80ILi8ELi2ELb0EN4cute5tupleIJNS5_1CILi128EEENS7_ILi64EEENS7_ILi192EEEEEELi192ENS_6half_tEfNS_4arch4Sm80ELb0ELb1ELb0ELb1ELb0ELb1ELb1ELb1EEENS1_21CollectiveEpilogueFwdINS6_IJS8_SA_S9_EEENS6_IJNS7_ILi1EEESI_SI_EEESC_SE_Li256ELb1ELb1ELb1ELb0EEENS1_36VarlenDynamicPersistentTileSchedulerILi128ELi64ELi256ELi256ELb1ELb1ELb0ELb1ELb0ELb1EEEEEEEEEvNT_6ParamsE)
        /*0050*/ 	.word	0x00000004


	//----- nvinfo : EIATTR_FRAME_SIZE
	.align		4
.L_24:
        /*0054*/ 	.byte	0x04, 0x11
        /*0056*/ 	.short	(.L_26 - .L_25)
	.align		4
.L_25:
        /*0058*/ 	.word	index@(_ZN7cutlass13device_kernelIN5flash19enable_sm80_to_sm89INS1_16FlashAttnFwdSm80INS1_25CollectiveMainloopFwdSm80ILi8ELi2ELb0EN4cute5tupleIJNS5_1CILi128EEENS7_ILi64EEENS7_ILi192EEEEEELi192ENS_6half_tEfNS_4arch4Sm80ELb0ELb1ELb0ELb1ELb0ELb1ELb1ELb1EEENS1_21CollectiveEpilogueFwdINS6_IJS8_SA_S9_EEENS6_IJNS7_ILi1EEESI_SI_EEESC_SE_Li256ELb1ELb1ELb1ELb0EEENS1_36VarlenDynamicPersistentTileSchedulerILi128ELi64ELi256ELi256ELb1ELb1ELb0ELb1ELb0ELb1EEEEEEEEEvNT_6ParamsE)
        /*005c*/ 	.word	0x00000000


	//----- nvinfo : EIATTR_REGCOUNT
	.align		4
.L_26:
        /*0060*/ 	.byte	0x04, 0x2f
        /*0062*/ 	.short	(.L_28 - .L_27)
	.align		4
.L_27:
        /*0064*/ 	.word	index@(_ZN7cutlass13device_kernelIN5flash19enable_sm80_to_sm89INS1_16FlashAttnFwdSm80INS1_25CollectiveMainloopFwdSm80ILi8ELi2ELb0EN4cute5tupleIJNS5_1CILi128EEENS7_ILi64EEENS7_ILi192EEEEEELi192ENS_6half_tEfNS_4arch4Sm80ELb0ELb1ELb0ELb1ELb0ELb0ELb1ELb1EEENS1_21CollectiveEpilogueFwdINS6_IJS8_SA_S9_EEENS6_IJNS7_ILi1EEESI_SI_EEESC_SE_Li256ELb1ELb1ELb1ELb0EEENS1_36VarlenDynamicPersistentTileSchedulerILi128ELi64ELi256ELi256ELb1ELb1ELb0ELb1ELb0ELb1EEEEEEEEEvNT_6ParamsE)
        /*0068*/ 	.word	0x00000004


	//----- nvinfo : EIATTR_FRAME_SIZE
	.align		4
.L_28:
        /*006c*/ 	.byte	0x04, 0x11
        /*006e*/ 	.short	(.L_30 - .L_29)
	.align		4
.L_29:
        /*0070*/ 	.word	index@(_ZN7cutlass13device_kernelIN5flash19enable_sm80_to_sm89INS1_16FlashAttnFwdSm80INS1_25CollectiveMainloopFwdSm80ILi8ELi2ELb0EN4cute5tupleIJNS5_1CILi128EEENS7_ILi64EEENS7_ILi192EEEEEELi192ENS_6half_tEfNS_4arch4Sm80ELb0ELb1ELb0ELb1ELb0ELb0ELb1ELb1EEENS1_21CollectiveEpilogueFwdINS6_IJS8_SA_S9_EEENS6_IJNS7_ILi1EEESI_SI_EEESC_SE_Li256ELb1ELb1ELb1ELb0EEENS1_36VarlenDynamicPersistentTileSchedulerILi128ELi64ELi256ELi256ELb1ELb1ELb0ELb1ELb0ELb1EEEEEEEEEvNT_6ParamsE)
        /*0074*/ 	.word	0x00000000


	//----- nvinfo : EIATTR_REGCOUNT
	.align		4
.L_30:
        /*0078*/ 	.byte	0x04, 0x2f
        /*007a*/ 	.short	(.L_32 - .L_31)
	.align		4
.L_31:
        /*007c*/ 	.word	index@(_ZN7cutlass13device_kernelIN5flash19enable_sm80_to_sm89INS1_16FlashAttnFwdSm80INS1_25CollectiveMainloopFwdSm80ILi8ELi2ELb0EN4cute5tupleIJNS5_1CILi128EEENS7_ILi64EEENS7_ILi192EEEEEELi192ENS_6half_tEfNS_4arch4Sm80ELb0ELb1ELb0ELb0ELb0ELb0ELb1ELb1EEENS1_21CollectiveEpilogueFwdINS6_IJS8_SA_S9_EEENS6_IJNS7_ILi1EEESI_SI_EEESC_SE_Li256ELb0ELb1ELb1ELb0EEENS1_19SingleTileSchedulerILb0ELb1ELb1ELi128EEEEEEEEEvNT_6ParamsE)
        /*0080*/ 	.word	0x00000004


	//----- nvinfo : EIATTR_FRAME_SIZE
	.align		4
.L_32:
        /*0084*/ 	.byte	0x04, 0x11
        /*0086*/ 	.short	(.L_34 - .L_33)
	.align		4
.L_33:
        /*0088*/ 	.word	index@(_ZN7cutlass13device_kernelIN5flash19enable_sm80_to_sm89INS1_16FlashAttnFwdSm80INS1_25CollectiveMainloopFwdSm80ILi8ELi2ELb0EN4cute5tupleIJNS5_1CILi128EEENS7_ILi64EEENS7_ILi192EEEEEELi192ENS_6half_tEfNS_4arch4Sm80ELb0ELb1ELb0ELb0ELb0ELb0ELb1ELb1EEENS1_21CollectiveEpilogueFwdINS6_IJS8_SA_S9_EEENS6_IJNS7_ILi1EEESI_SI_EEESC_SE_Li256ELb0ELb1ELb1ELb0EEENS1_19SingleTileSchedulerILb0ELb1ELb1ELi128EEEEEEEEEvNT_6ParamsE)
        /*008c*/ 	.word	0x00000000


	//----- nvinfo : EIATTR_REGCOUNT
	.align		4
.L_34:
        /*0090*/ 	.byte	0x04, 0x2f
        /*0092*/ 	.short	(.L_36 - .L_35)
	.align		4
.L_35:
        /*0094*/ 	.word	index@(_ZN7cutlass13device_kernelIN5flash19enable_sm80_to_sm89INS1_16FlashAttnFwdSm80INS1_25CollectiveMainloopFwdSm80ILi8ELi2ELb0EN4cute5tupleIJNS5_1CILi128EEENS7_ILi64EEENS7_ILi192EEEEEELi192ENS_6half_tEfNS_4arch4Sm80ELb0ELb0ELb0ELb1ELb0ELb1ELb1ELb1EEENS1_21CollectiveEpilogueFwdINS6_IJS8_SA_S9_EEENS6_IJNS7_ILi1EEESI_SI_EEESC_SE_Li256ELb1ELb1ELb1ELb0EEENS1_36VarlenDynamicPersistentTileSchedulerILi128ELi64ELi256ELi256ELb1ELb1ELb0ELb0ELb1ELb1EEEEEEEEEvNT_6ParamsE)
        /*0098*/ 	.word	0x00000004


	//----- nvinfo : EIATTR_FRAME_SIZE
	.align		4
.L_36:
        /*009c*/ 	.byte	0x04, 0x11
        /*009e*/ 	.short	(.L_38 - .L_37)
	.align		4
.L_37:
        /*00a0*/ 	.word	index@(_ZN7cutlass13device_kernelIN5flash19enable_sm80_to_sm89INS1_16FlashAttnFwdSm80INS1_25CollectiveMainloopFwdSm80ILi8ELi2ELb0EN4cute5tupleIJNS5_1CILi128EEENS7_ILi64EEENS7_ILi192EEEEEELi192ENS_6half_tEfNS_4arch4Sm80ELb0ELb0ELb0ELb1ELb0ELb1ELb1ELb1EEENS1_21CollectiveEpilogueFwdINS6_IJS8_SA_S9_EEENS6_IJNS7_ILi1EEESI_SI_EEESC_SE_Li256ELb1ELb1ELb1ELb0EEENS1_36VarlenDynamicPersistentTileSchedulerILi128ELi64ELi256ELi256ELb1ELb1ELb0ELb0ELb1ELb1EEEEEEEEEvNT_6ParamsE)
        /*00a4*/ 	.word	0x00000000


	//----- nvinfo : EIATTR_REGCOUNT
	.align		4
.L_38:
        /*00a8*/ 	.byte	0x04, 0x2f
        /*00aa*/ 	.short	(.L_40 - .L_39)
	.align		4
.L_39:
        /*00ac*/ 	.word	index@(_ZN7cutlass13device_kernelIN5flash19enable_sm80_to_sm89INS1_16FlashAttnFwdSm80INS1_25CollectiveMainloopFwdSm80ILi8ELi2ELb0EN4cute5tupleIJNS5_1CILi128EEENS7_ILi64EEENS7_ILi192EEEEEELi192ENS_6half_tEfNS_4arch4Sm80ELb0ELb0ELb0ELb1ELb0ELb0ELb1ELb1EEENS1_21CollectiveEpilogueFwdINS6_IJS8_SA_S9_EEENS6_IJNS7_ILi1EEESI_SI_EEESC_SE_Li256ELb1ELb1ELb1ELb0EEENS1_36VarlenDynamicPersistentTileSchedulerILi128ELi64ELi256ELi256ELb1ELb1ELb0ELb0ELb1ELb1EEEEEEEEEvNT_6ParamsE)
        /*00b0*/ 	.word	0x00000004


	//----- nvinfo : EIATTR_FRAME_SIZE
	.align		4
.L_40:
        /*00b4*/ 	.byte	0x04, 0x11
        /*00b6*/ 	.short	(.L_42 - .L_41)
	.align		4
.L_41:
        /*00b8*/ 	.word	index@(_ZN7cutlass13device_kernelIN5flash19enable_sm80_to_sm89INS1_16FlashAttnFwdSm80INS1_25CollectiveMainloopFwdSm80ILi8ELi2ELb0EN4cute5tupleIJNS5_1CILi128EEENS7_ILi64EEENS7_ILi192EEEEEELi192ENS_6half_tEfNS_4arch4Sm80ELb0ELb0ELb0ELb1ELb0ELb0ELb1ELb1EEENS1_21CollectiveEpilogueFwdINS6_IJS8_SA_S9_EEENS6_IJNS7_ILi1EEESI_SI_EEESC_SE_Li256ELb1ELb1ELb1ELb0EEENS1_36VarlenDynamicPersistentTileSchedulerILi128ELi64ELi256ELi256ELb1ELb1ELb0ELb0ELb1ELb1EEEEEEEEEvNT_6ParamsE)
        /*00bc*/ 	.word	0x00000000


	//----- nvinfo : EIATTR_REGCOUNT
	.align		4
.L_42:
        /*00c0*/ 	.byte	0x04, 0x2f
        /*00c2*/ 	.short	(.L_44 - .L_43)
	.align		4
.L_43:
        /*00c4*/ 	.word	index@(_ZN7cutlass13device_kernelIN5flash19enable_sm80_to_sm89INS1_16FlashAttnFwdSm80INS1_25CollectiveMainloopFwdSm80ILi8ELi2ELb1EN4cute5tupleIJNS5_1CILi128EEENS7_ILi96EEENS7_ILi192EEEEEELi192ENS_6half_tEfNS_4arch4Sm80ELb0ELb0ELb0ELb0ELb0ELb0ELb1ELb1EEENS1_21CollectiveEpilogueFwdINS6_IJS8_SA_S9_EEENS6_IJNS7_ILi1EEESI_SI_EEESC_SE_Li256ELb0ELb1ELb1ELb0EEENS1_19SingleTileSchedulerILb0ELb1ELb1ELi128EEEEEEEEEvNT_6ParamsE)
        /*00c8*/ 	.word	0x00000004


	//----- nvinfo : EIATTR_FRAME_SIZE
	.align		4
.L_44:
        /*00cc*/ 	.byte	0x04, 0x11
        /*00ce*/ 	.short	(.L_46 - .L_45)
	.align		4
.L_45:
        /*00d0*/ 	.word	index@(_ZN7cutlass13device_kernelIN5flash19enable_sm80_to_sm89INS1_16FlashAttnFwdSm80INS1_25CollectiveMainloopFwdSm80ILi8ELi2ELb1EN4cute5tupleIJNS5_1CILi128EEENS7_ILi96EEENS7_ILi192EEEEEELi192ENS_6half_tEfNS_4arch4Sm80ELb0ELb0ELb0ELb0ELb0ELb0ELb1ELb1EEENS1_21CollectiveEpilogueFwdINS6_IJS8_SA_S9_EEENS6_IJNS7_ILi1EEESI_SI_EEESC_SE_Li256ELb0ELb1ELb1ELb0EEENS1_19SingleTileSchedulerILb0ELb1ELb1ELi128EEEEEEEEEvNT_6ParamsE)
        /*00d4*/ 	.word	0x00000000


	//----- nvinfo : EIATTR_REGCOUNT
	.align		4
.L_46:
        /*00d8*/ 	.byte	0x04, 0x2f
        /*00da*/ 	.short	(.L_48 - .L_47)
	.align		4
.L_47:
        /*00dc*/ 	.word	index@(_ZN7cutlass13device_kernelIN5flash19enable_sm80_to_sm89INS1_16FlashAttnFwdSm80INS1_25CollectiveMainloopFwdSm80ILi8ELi1ELb0EN4cute5tupleIJNS5_1CILi128EEENS7_ILi64EEENS7_ILi192EEEEEELi192ENS_6half_tEfNS_4arch4Sm80ELb1ELb0ELb0ELb1ELb0ELb1ELb1ELb1EEENS1_21CollectiveEpilogueFwdINS6_IJS8_SA_S9_EEENS6_IJNS7_ILi1EEESI_SI_EEESC_SE_Li256ELb1ELb1ELb1ELb0EEENS1_36VarlenDynamicPersistentTileSchedulerILi128ELi64ELi256ELi256ELb1ELb1ELb0ELb1ELb1ELb1EEEEEEEEEvNT_6ParamsE)
        /*00e0*/ 	.word	0x00000004


	//----- nvinfo : EIATTR_FRAME_SIZE
	.align		4
.L_48:
        /*00e4*/ 	.byte	0x04, 0x11
        /*00e6*/ 	.short	(.L_50 - .L_49)
	.align		4
.L_49:
        /*00e8*/ 	.word	index@(_ZN7cutlass13device_kernelIN5flash19enable_sm80_to_sm89INS1_16FlashAttnFwdSm80INS1_25CollectiveMainloopFwdSm80ILi8ELi1ELb0EN4cute5tupleIJNS5_1CILi128EEENS7_ILi64EEENS7_ILi192EEEEEELi192ENS_6half_tEfNS_4arch4Sm80ELb1ELb0ELb0ELb1ELb0ELb1ELb1ELb1EEENS1_21CollectiveEpilogueFwdINS6_IJS8_SA_S9_EEENS6_IJNS7_ILi1EEESI_SI_EEESC_SE_Li256ELb1ELb1ELb1ELb0EEENS1_36VarlenDynamicPersistentTileSchedulerILi128ELi64ELi256ELi256ELb1ELb1ELb0ELb1ELb1ELb1EEEEEEEEEvNT_6ParamsE)
        /*00ec*/ 	.word	0x00000000


	//----- nvinfo : EIATTR_REGCOUNT
	.align		4
.L_50:
        /*00f0*/ 	.byte	0x04, 0x2f
        /*00f2*/ 	.short	(.L_52 - .L_51)
	.align		4
.L_51:
        /*00f4*/ 	.word	index@(_ZN7cutlass13device_kernelIN5flash19enable_sm80_to_sm89INS1_16FlashAttnFwdSm80INS1_25CollectiveMainloopFwdSm80ILi8ELi1ELb0EN4cute5tupleIJNS5_1CILi128EEENS7_ILi64EEENS7_ILi192EEEEEELi192ENS_6half_tEfNS_4arch4Sm80ELb1ELb0ELb0ELb1ELb0ELb0ELb1ELb1EEENS1_21CollectiveEpilogueFwdINS6_IJS8_SA_S9_EEENS6_IJNS7_ILi1EEESI_SI_EEESC_SE_Li256ELb1ELb1ELb1ELb0EEENS1_36VarlenDynamicPersistentTileSchedulerILi128ELi64ELi256ELi256ELb1ELb1ELb0ELb1ELb1ELb1EEEEEEEEEvNT_6ParamsE)
        /*00f8*/ 	.word	0x00000004


	//----- nvinfo : EIATTR_FRAME_SIZE
	.align		4
.L_52:
        /*00fc*/ 	.byte	0x04, 0x11
        /*00fe*/ 	.short	(.L_54 - .L_53)
	.align		4
.L_53:
        /*0100*/ 	.word	index@(_ZN7cutlass13device_kernelIN5flash19enable_sm80_to_sm89INS1_16FlashAttnFwdSm80INS1_25CollectiveMainloopFwdSm80ILi8ELi1ELb0EN4cute5tupleIJNS5_1CILi128EEENS7_ILi64EEENS7_ILi192EEEEEELi192ENS_6half_tEfNS_4arch4Sm80ELb1ELb0ELb0ELb1ELb0ELb0ELb1ELb1EEENS1_21CollectiveEpilogueFwdINS6_IJS8_SA_S9_EEENS6_IJNS7_ILi1EEESI_SI_EEESC_SE_Li256ELb1ELb1ELb1ELb0EEENS1_36VarlenDynamicPersistentTileSchedulerILi128ELi64ELi256ELi256ELb1ELb1ELb0ELb1ELb1ELb1EEEEEEEEEvNT_6ParamsE)
        /*0104*/ 	.word	0x00000000


	//----- nvinfo : EIATTR_REGCOUNT
	.align		4
.L_54:
        /*0108*/ 	.byte	0x04, 0x2f
        /*010a*/ 	.short	(.L_56 - .L_55)
	.align		4
.L_55:
        /*010c*/ 	.word	index@(_ZN7cutlass13device_kernelIN5flash19enable_sm80_to_sm89INS1_16FlashAttnFwdSm80INS1_25CollectiveMainloopFwdSm80ILi8ELi1ELb1EN4cute5tupleIJNS5_1CILi128EEENS7_ILi96EEENS7_ILi192EEEEEELi192ENS_6half_tEfNS_4arch4Sm80ELb1ELb0ELb0ELb0ELb0ELb0ELb1ELb1EEENS1_21CollectiveEpilogueFwdINS6_IJS8_SA_S9_EEENS6_IJNS7_ILi1EEESI_SI_EEESC_SE_Li256ELb0ELb1ELb1ELb0EEENS1_30DynamicPersistentTileSchedulerILi256ELi256ELb1ELb1ELb0EEEEEEEEEvNT_6ParamsE)
        /*0110*/ 	.word	0x00000004


	//----- nvinfo : EIATTR_FRAME_SIZE
	.align		4
.L_56:
        /*0114*/ 	.byte	0x04, 0x11
        /*0116*/ 	.short	(.L_58 - .L_57)
	.align		4
.L_57:
        /*0118*/ 	.word	index@(_ZN7cutlass13device_kernelIN5flash19enable_sm80_to_sm89INS1_16FlashAttnFwdSm80INS1_25CollectiveMainloopFwdSm80ILi8ELi1ELb1EN4cute5tupleIJNS5_1CILi128EEENS7_ILi96EEENS7_ILi192EEEEEELi192ENS_6half_tEfNS_4arch4Sm80ELb1ELb0ELb0ELb0ELb0ELb0ELb1ELb1EEENS1_21CollectiveEpilogueFwdINS6_IJS8_SA_S9_EEENS6_IJNS7_ILi1EEESI_SI_EEESC_SE_Li256ELb0ELb1ELb1ELb0EEENS1_30DynamicPersistentTileSchedulerILi256ELi256ELb1ELb1ELb0EEEEEEEEEvNT_6ParamsE)
        /*011c*/ 	.word	0x00000000


	//----- nvinfo : EIATTR_REGCOUNT
	.align		4
.L_58:
        /*0120*/ 	.byte	0x04, 0x2f
        /*0122*/ 	.short	(.L_60 - .L_59)
	.align		4
.L_59:
        /*0124*/ 	.word	index@(_ZN7cutlass13device_kernelIN5flash19enable_sm80_to_sm89INS1_16FlashAttnFwdSm80INS1_25CollectiveMainloopFwdSm80ILi8ELi1ELb0EN4cute5tupleIJNS5_1CILi128EEENS7_ILi64EEENS7_ILi192EEEEEELi192ENS_6half_tEfNS_4arch4Sm80ELb0ELb1ELb0ELb1ELb0ELb1ELb1ELb1EEENS1_21CollectiveEpilogueFwdINS6_IJS8_SA_S9_EEENS6_IJNS7_ILi1EEESI_SI_EEESC_SE_Li256ELb1ELb1ELb1ELb0EEENS1_36VarlenDynamicPersistentTileSchedulerILi128ELi64ELi256ELi256ELb1ELb1ELb0ELb1ELb0ELb1EEEEEEEEEvNT_6ParamsE)
        /*0128*/ 	.word	0x00000004


	//----- nvinfo : EIATTR_FRAME_SIZE
	.align		4
.L_60:
        /*012c*/ 	.byte	0x04, 0x11
        /*012e*/ 	.short	(.L_62 - .L_61)
	.align		4
.L_61:
        /*0130*/ 	.word	index@(_ZN7cutlass13device_kernelIN5flash19enable_sm80_to_sm89INS1_16FlashAttnFwdSm80INS1_25CollectiveMainloopFwdSm80ILi8ELi1ELb0EN4cute5tupleIJNS5_1CILi128EEENS7_ILi64EEENS7_ILi192EEEEEELi192ENS_6half_tEfNS_4arch4Sm80ELb0ELb1ELb0ELb1ELb0ELb1ELb1ELb1EEENS1_21CollectiveEpilogueFwdINS6_IJS8_SA_S9_EEENS6_IJNS7_ILi1EEESI_SI_EEESC_SE_Li256ELb1ELb1ELb1ELb0EEENS1_36VarlenDynamicPersistentTileSchedulerILi128ELi64ELi256ELi256ELb1ELb1ELb0ELb1ELb0ELb1EEEEEEEEEvNT_6ParamsE)
        /*0134*/ 	.word	0x00000000


	//----- nvinfo : EIATTR_REGCOUNT
	.align		4
.L_62:
        /*0138*/ 	.byte	0x04, 0x2f
        /*013a*/ 	.short	(.L_64 - .L_63)
	.align		4
.L_63:
        /*013c*/ 	.word	index@(_ZN7cutlass13device_kernelIN5flash19enable_sm80_to_sm89INS1_16FlashAttnFwdSm80INS1_25CollectiveMainloopFwdSm80ILi8ELi1ELb0EN4cute5tupleIJNS5_1CILi128EEENS7_ILi64EEENS7_ILi192EEEEEELi192ENS_6half_tEfNS_4arch4Sm80ELb0ELb1ELb0ELb1ELb0ELb0ELb1ELb1EEENS1_21CollectiveEpilogueFwdINS6_IJS8_SA_S9_EEENS6_IJNS7_ILi1EEESI_SI_EEESC_SE_Li256ELb1ELb1ELb1ELb0EEENS1_36VarlenDynamicPersistentTileSchedulerILi128ELi64ELi256ELi256ELb1ELb1ELb0ELb1ELb0ELb1EEEEEEEEEvNT_6ParamsE)
        /*0140*/ 	.word	0x00000004


	//----- nvinfo : EIATTR_FRAME_SIZE
	.align		4
.L_64:
        /*0144*/ 	.byte	0x04, 0x11
        /*0146*/ 	.short	(.L_66 - .L_65)
	.align		4
.L_65:
        /*0148*/ 	.word	index@(_ZN7cutlass13device_kernelIN5flash19enable_sm80_to_sm89INS1_16FlashAttnFwdSm80INS1_25CollectiveMainloopFwdSm80ILi8ELi1ELb0EN4cute5tupleIJNS5_1CILi128EEENS7_ILi64EEENS7_ILi192EEEEEELi192ENS_6half_tEfNS_4arch4Sm80ELb0ELb1ELb0ELb1ELb0ELb0ELb1ELb1EEENS1_21CollectiveEpilogueFwdINS6_IJS8_SA_S9_EEENS6_IJNS7_ILi1EEESI_SI_EEESC_SE_Li256ELb1ELb1ELb1ELb0EEENS1_36VarlenDynamicPersistentTileSchedulerILi128ELi64ELi256ELi256ELb1ELb1ELb0ELb1ELb0ELb1EEEEEEEEEvNT_6ParamsE)
        /*014c*/ 	.word	0x00000000


	//----- nvinfo : EIATTR_REGCOUNT
	.align		4
.L_66:
        /*0150*/ 	.byte	0x04, 0x2f
        /*0152*/ 	.short	(.L_68 - .L_67)
	.align		4
.L_67:
        /*0154*/ 	.word	index@(_ZN7cutlass13device_kernelIN5flash19enable_sm80_to_sm89INS1_16FlashAttnFwdSm80INS1_25CollectiveMainloopFwdSm80ILi8ELi1ELb0EN4cute5tupleIJNS5_1CILi128EEENS7_ILi64EEENS7_ILi192EEEEEELi192ENS_6half_tEfNS_4arch4Sm80ELb0ELb1ELb0ELb0ELb0ELb0ELb1ELb1EEENS1_21CollectiveEpilogueFwdINS6_IJS8_SA_S9_EEENS6_IJNS7_ILi1EEESI_SI_EEESC_SE_Li256ELb0ELb1ELb1ELb0EEENS1_19SingleTileSchedulerILb0ELb1ELb1ELi128EEEEEEEEEvNT_6ParamsE)
        /*0158*/ 	.word	0x00000004


	//----- nvinfo : EIATTR_FRAME_SIZE
	.align		4
.L_68:
        /*015c*/ 	.byte	0x04, 0x11
        /*015e*/ 	.short	(.L_70 - .L_69)
	.align		4
.L_69:
        /*0160*/ 	.word	index@(_ZN7cutlass13device_kernelIN5flash19enable_sm80_to_sm89INS1_16FlashAttnFwdSm80INS1_25CollectiveMainloopFwdSm80ILi8ELi1ELb0EN4cute5tupleIJNS5_1CILi128EEENS7_ILi64EEENS7_ILi192EEEEEELi192ENS_6half_tEfNS_4arch4Sm80ELb0ELb1ELb0ELb0ELb0ELb0ELb1ELb1EEENS1_21CollectiveEpilogueFwdINS6_IJS8_SA_S9_EEENS6_IJNS7_ILi1EEESI_SI_EEESC_SE_Li256ELb0ELb1ELb1ELb0EEENS1_19SingleTileSchedulerILb0ELb1ELb1ELi128EEEEEEEEEvNT_6ParamsE)
        /*0164*/ 	.word	0x00000000


	//----- nvinfo : EIATTR_REGCOUNT
	.align		4
.L_70:
        /*0168*/ 	.byte	0x04, 0x2f
        /*016a*/ 	.short	(.L_72 - .L_71)
	.align		4
.L_71:
        /*016c*/ 	.word	index@(_ZN7cutlass13device_kernelIN5flash19enable_sm80_to_sm89INS1_16FlashAttnFwdSm80INS1_25CollectiveMainloopFwdSm80ILi8ELi1ELb0EN4cute5tupleIJNS5_1CILi128EEENS7_ILi64EEENS7_ILi192EEEEEELi192ENS_6half_tEfNS_4arch4Sm80ELb0ELb0ELb0ELb1ELb0ELb1ELb1ELb1EEENS1_21CollectiveEpilogueFwdINS6_IJS8_SA_S9_EEENS6_IJNS7_ILi1EEESI_SI_EEESC_SE_Li256ELb1ELb1ELb1ELb0EEENS1_36VarlenDynamicPersistentTileSchedulerILi128ELi64ELi256ELi256ELb1ELb1ELb0ELb0ELb1ELb1EEEEEEEEEvNT_6ParamsE)
        /*0170*/ 	.word	0x00000004


	//----- nvinfo : EIATTR_FRAME_SIZE
	.align		4
.L_72:
        /*0174*/ 	.byte	0x04, 0x11
        /*0176*/ 	.short	(.L_74 - .L_73)
	.align		4
.L_73:
        /*0178*/ 	.word	index@(_ZN7cutlass13device_kernelIN5flash19enable_sm80_to_sm89INS1_16FlashAttnFwdSm80INS1_25CollectiveMainloopFwdSm80ILi8ELi1ELb0EN4cute5tupleIJNS5_1CILi128EEENS7_ILi64EEENS7_ILi192EEEEEELi192ENS_6half_tEfNS_4arch4Sm80ELb0ELb0ELb0ELb1ELb0ELb1ELb1ELb1EEENS1_21CollectiveEpilogueFwdINS6_IJS8_SA_S9_EEENS6_IJNS7_ILi1EEESI_SI_EEESC_SE_Li256ELb1ELb1ELb1ELb0EEENS1_36VarlenDynamicPersistentTileSchedulerILi128ELi64ELi256ELi256ELb1ELb1ELb0ELb0ELb1ELb1EEEEEEEEEvNT_6ParamsE)
        /*017c*/ 	.word	0x00000000


	//----- nvinfo : EIATTR_REGCOUNT
	.align		4
.L_74:
        /*0180*/ 	.byte	0x04, 0x2f
        /*0182*/ 	.short	(.L_76 - .L_75)
	.align		4
.L_75:
        /*0184*/ 	.word	index@(_ZN7cutlass13device_kernelIN5flash19enable_sm80_to_sm89INS1_16FlashAttnFwdSm80INS1_25CollectiveMainloopFwdSm80ILi8ELi1ELb0EN4cute5tupleIJNS5_1CILi128EEENS7_ILi64EEENS7_ILi192EEEEEELi192ENS_6half_tEfNS_4arch4Sm80ELb0ELb0ELb0ELb1ELb0ELb0ELb1ELb1EEENS1_21CollectiveEpilogueFwdINS6_IJS8_SA_S9_EEENS6_IJNS7_ILi1EEESI_SI_EEESC_SE_Li256ELb1ELb1ELb1ELb0EEENS1_36VarlenDynamicPersistentTileSchedulerILi128ELi64ELi256ELi256ELb1ELb1ELb0ELb0ELb1ELb1EEEEEEEEEvNT_6ParamsE)
        /*0188*/ 	.word	0x00000004


	//----- nvinfo : EIATTR_FRAME_SIZE
	.align		4
.L_76:
        /*018c*/ 	.byte	0x04, 0x11
        /*018e*/ 	.short	(.L_78 - .L_77)
	.align		4
.L_77:
        /*0190*/ 	.word	index@(_ZN7cutlass13device_kernelIN5flash19enable_sm80_to_sm89INS1_16FlashAttnFwdSm80INS1_25CollectiveMainloopFwdSm80ILi8ELi1ELb0EN4cute5tupleIJNS5_1CILi128EEENS7_ILi64EEENS7_ILi192EEEEEELi192ENS_6half_tEfNS_4arch4Sm80ELb0ELb0ELb0ELb1ELb0ELb0ELb1ELb1EEENS1_21CollectiveEpilogueFwdINS6_IJS8_SA_S9_EEENS6_IJNS7_ILi1EEESI_SI_EEESC_SE_Li256ELb1ELb1ELb1ELb0EEENS1_36VarlenDynamicPersistentTileSchedulerILi128ELi64ELi256ELi256ELb1ELb1ELb0ELb0ELb1ELb1EEEEEEEEEvNT_6ParamsE)
        /*0194*/ 	.word	0x00000000


	//----- nvinfo : EIATTR_REGCOUNT
	.align		4
.L_78:
        /*0198*/ 	.byte	0x04, 0x2f
        /*019a*/ 	.short	(.L_80 - .L_79)
	.align		4
.L_79:
        /*019c*/ 	.word	index@(_ZN7cutlass13device_kernelIN5flash19enable_sm80_to_sm89INS1_16FlashAttnFwdSm80INS1_25CollectiveMainloopFwdSm80ILi8ELi1ELb1EN4cute5tupleIJNS5_1CILi128EEENS7_ILi96EEENS7_ILi192EEEEEELi192ENS_6half_tEfNS_4arch4Sm80ELb0ELb0ELb0ELb0ELb0ELb0ELb1ELb1EEENS1_21CollectiveEpilogueFwdINS6_IJS8_SA_S9_EEENS6_IJNS7_ILi1EEESI_SI_EEESC_SE_Li256ELb0ELb1ELb1ELb0EEENS1_19SingleTileSchedulerILb0ELb1ELb1ELi128EEEEEEEEEvNT_6ParamsE)
        /*01a0*/ 	.word	0x00000004


	//----- nvinfo : EIATTR_FRAME_SIZE
	.align		4
.L_80:
        /*01a4*/ 	.byte	0x04, 0x11
        /*01a6*/ 	.short	(.L_82 - .L_81)
	.align		4
.L_81:
        /*01a8*/ 	.word	index@(_ZN7cutlass13device_kernelIN5flash19enable_sm80_to_sm89INS1_16FlashAttnFwdSm80INS1_25CollectiveMainloopFwdSm80ILi8ELi1ELb1EN4cute5tupleIJNS5_1CILi128EEENS7_ILi96EEENS7_ILi192EEEEEELi192ENS_6half_tEfNS_4arch4Sm80ELb0ELb0ELb0ELb0ELb0ELb0ELb1ELb1EEENS1_21CollectiveEpilogueFwdINS6_IJS8_SA_S9_EEENS6_IJNS7_ILi1EEESI_SI_EEESC_SE_Li256ELb0ELb1ELb1ELb0EEENS1_19SingleTileSchedulerILb0ELb1ELb1ELi128EEEEEEEEEvNT_6ParamsE)
        /*01ac*/ 	.word	0x00000000


	//----- nvinfo : EIATTR_REGCOUNT
	.align		4
.L_82:
        /*01b0*/ 	.byte	0x04, 0x2f
        /*01b2*/ 	.short	(.L_84 - .L_83)
	.align		4
.L_83:
        /*01b4*/ 	.word	index@(_ZN7cutlass13device_kernelIN5flash19enable_sm80_to_sm89INS1_16FlashAttnFwdSm80INS1_25CollectiveMainloopFwdSm80ILi8ELi2ELb0EN4cute5tupleIJNS5_1CILi128EEENS7_ILi64EEENS7_ILi192EEEEEELi192ENS_6half_tEfNS_4arch4Sm80ELb1ELb0ELb1ELb1ELb0ELb1ELb1ELb1EEENS1_21CollectiveEpilogueFwdINS6_IJS8_SA_S9_EEENS6_IJNS7_ILi1EEESI_SI_EEESC_SE_Li256ELb1ELb1ELb1ELb0EEENS1_36VarlenDynamicPersistentTileSchedulerILi128ELi64ELi256ELi256ELb1ELb1ELb0ELb1ELb1ELb1EEEEEEEEEvNT_6ParamsE)
        /*01b8*/ 	.word	0x00000004


	//----- nvinfo : EIATTR_FRAME_SIZE
	.align		4
.L_84:
        /*01bc*/ 	.byte	0x04, 0x11
        /*01be*/ 	.short	(.L_86 - .L_85)
	.align		4
.L_85:
        /*01c0*/ 	.word	index@(_ZN7cutlass13device_kernelIN5flash19enable_sm80_to_sm89INS1_16FlashAttnFwdSm80INS1_25CollectiveMainloopFwdSm80ILi8ELi2ELb0EN4cute5tupleIJNS5_1CILi128EEENS7_ILi64EEENS7_ILi192EEEEEELi192ENS_6half_tEfNS_4arch4Sm80ELb1ELb0ELb1ELb1ELb0ELb1ELb1ELb1EEENS1_21CollectiveEpilogueFwdINS6_IJS8_SA_S9_EEENS6_IJNS7_ILi1EEESI_SI_EEESC_SE_Li256ELb1ELb1ELb1ELb0EEENS1_36VarlenDynamicPersistentTileSchedulerILi128ELi64ELi256ELi256ELb1ELb1ELb0ELb1ELb1ELb1EEEEEEEEEvNT_6ParamsE)
        /*01c4*/ 	.word	0x00000000


	//----- nvinfo : EIATTR_REGCOUNT
	.align		4
.L_86:
        /*01c8*/ 	.byte	0x04, 0x2f
        /*01ca*/ 	.short	(.L_88 - .L_87)
	.align		4
.L_87:
        /*01cc*/ 	.word	index@(_ZN7cutlass13device_kernelIN5flash19enable_sm80_to_sm89INS1_16FlashAttnFwdSm80INS1_25CollectiveMainloopFwdSm80ILi8ELi2ELb0EN4cute5tupleIJNS5_1CILi128EEENS7_ILi64EEENS7_ILi192EEEEEELi192ENS_6half_tEfNS_4arch4Sm80ELb1ELb0ELb1ELb1ELb0ELb0ELb1ELb1EEENS1_21CollectiveEpilogueFwdINS6_IJS8_SA_S9_EEENS6_IJNS7_ILi1EEESI_SI_EEESC_SE_Li256ELb1ELb1ELb1ELb0EEENS1_36VarlenDynamicPersistentTileSchedulerILi128ELi64ELi256ELi256ELb1ELb1ELb0ELb1ELb1ELb1EEEEEEEEEvNT_6ParamsE)
        /*01d0*/ 	.word	0x00000004


	//----- nvinfo : EIATTR_FRAME_SIZE
	.align		4
.L_88:
        /*01d4*/ 	.byte	0x04, 0x11
        /*01d6*/ 	.short	(.L_90 - .L_89)
	.align		4
.L_89:
        /*01d8*/ 	.word	index@(_ZN7cutlass13device_kernelIN5flash19enable_sm80_to_sm89INS1_16FlashAttnFwdSm80INS1_25CollectiveMainloopFwdSm80ILi8ELi2ELb0EN4cute5tupleIJNS5_1CILi128EEENS7_ILi64EEENS7_ILi192EEEEEELi192ENS_6half_tEfNS_4arch4Sm80ELb1ELb0ELb1ELb1ELb0ELb0ELb1ELb1EEENS1_21CollectiveEpilogueFwdINS6_IJS8_SA_S9_EEENS6_IJNS7_ILi1EEESI_SI_EEESC_SE_Li256ELb1ELb1ELb1ELb0EEENS1_36VarlenDynamicPersistentTileSchedulerILi128ELi64ELi256ELi256ELb1ELb1ELb0ELb1ELb1ELb1EEEEEEEEEvNT_6ParamsE)
        /*01dc*/ 	.word	0x00000000


	//----- nvinfo : EIATTR_REGCOUNT
	.align		4
.L_90:
        /*01e0*/ 	.byte	0x04, 0x2f
        /*01e2*/ 	.short	(.L_92 - .L_91)
	.align		4
.L_91:
        /*01e4*/ 	.word	index@(_ZN7cutlass13device_kernelIN5flash19enable_sm80_to_sm89INS1_16FlashAttnFwdSm80INS1_25CollectiveMainloopFwdSm80ILi8ELi2ELb1EN4cute5tupleIJNS5_1CILi128EEENS7_ILi96EEENS7_ILi192EEEEEELi192ENS_6half_tEfNS_4arch4Sm80ELb1ELb0ELb1ELb0ELb0ELb0ELb1ELb1EEENS1_21CollectiveEpilogueFwdINS6_IJS8_SA_S9_EEENS6_IJNS7_ILi1EEESI_SI_EEESC_SE_Li256ELb0ELb1ELb1ELb0EEENS1_30DynamicPersistentTileSchedulerILi256ELi256ELb1ELb1ELb0EEEEEEEEEvNT_6ParamsE)
        /*01e8*/ 	.word	0x00000004


	//----- nvinfo : EIATTR_FRAME_SIZE
	.align		4
.L_92:
        /*01ec*/ 	.byte	0x04, 0x11
        /*01ee*/ 	.short	(.L_94 - .L_93)
	.align		4
.L_93:
        /*01f0*/ 	.word	index@(_ZN7cutlass13device_kernelIN5flash19enable_sm80_to_sm89INS1_16FlashAttnFwdSm80INS1_25CollectiveMainloopFwdSm80ILi8ELi2ELb1EN4cute5tupleIJNS5_1CILi128EEENS7_ILi96EEENS7_ILi192EEEEEELi192ENS_6half_tEfNS_4arch4Sm80ELb1ELb0ELb1ELb0ELb0ELb0ELb1ELb1EEENS1_21CollectiveEpilogueFwdINS6_IJS8_SA_S9_EEENS6_IJNS7_ILi1EEESI_SI_EEESC_SE_Li256ELb0ELb1ELb1ELb0EEENS1_30DynamicPersistentTileSchedulerILi256ELi256ELb1ELb1ELb0EEEEEEEEEvNT_6ParamsE)
        /*01f4*/ 	.word	0x00000000


	//----- nvinfo : EIATTR_REGCOUNT
	.align		4
.L_94:
        /*01f8*/ 	.byte	0x04, 0x2f
        /*01fa*/ 	.short	(.L_96 - .L_95)
	.align		4
.L_95:
        /*01fc*/ 	.word	index@(_ZN7cutlass13device_kernelIN5flash19enable_sm80_to_sm89INS1_16FlashAttnFwdSm80INS1_25CollectiveMainloopFwdSm80ILi8ELi2ELb0EN4cute5tupleIJNS5_1CILi128EEENS7_ILi64EEENS7_ILi192EEEEEELi192ENS_6half_tEfNS_4arch4Sm80ELb0ELb1ELb1ELb1ELb0ELb1ELb1ELb1EEENS1_21CollectiveEpilogueFwdINS6_IJS8_SA_S9_EEENS6_IJNS7_ILi1EEESI_SI_EEESC_SE_Li256ELb1ELb1ELb1ELb0EEENS1_36VarlenDynamicPersistentTileSchedulerILi128ELi64ELi256ELi256ELb1ELb1ELb0ELb1ELb0ELb1EEEEEEEEEvNT_6ParamsE)
        /*0200*/ 	.word	0x00000004


	//----- nvinfo : EIATTR_FRAME_SIZE
	.align		4
.L_96:
        /*0204*/ 	.byte	0x04, 0x11
        /*0206*/ 	.short	(.L_98 - .L_97)
	.align		4
.L_97:
        /*0208*/ 	.word	index@(_ZN7cutlass13device_kernelIN5flash19enable_sm80_to_sm89INS1_16FlashAttnFwdSm80INS1_25CollectiveMainloopFwdSm80ILi8ELi2ELb0EN4cute5tupleIJNS5_1CILi128EEENS7_ILi64EEENS7_ILi192EEEEEELi192ENS_6half_tEfNS_4arch4Sm80ELb0ELb1ELb1ELb1ELb0ELb1ELb1ELb1EEENS1_21CollectiveEpilogueFwdINS6_IJS8_SA_S9_EEENS6_IJNS7_ILi1EEESI_SI_EEESC_SE_Li256ELb1ELb1ELb1ELb0EEENS1_36VarlenDynamicPersistentTileSchedulerILi128ELi64ELi256ELi256ELb1ELb1ELb0ELb1ELb0ELb1EEEEEEEEEvNT_6ParamsE)
        /*020c*/ 	.word	0x00000000


	//----- nvinfo : EIATTR_REGCOUNT
	.align		4
.L_98:
        /*0210*/ 	.byte	0x04, 0x2f
        /*0212*/ 	.short	(.L_100 - .L_99)
	.align		4
.L_99:
        /*0214*/ 	.word	index@(_ZN7cutlass13device_kernelIN5flash19enable_sm80_to_sm89INS1_16FlashAttnFwdSm80INS1_25CollectiveMainloopFwdSm80ILi8ELi2ELb0EN4cute5tupleIJNS5_1CILi128EEENS7_ILi64EEENS7_ILi192EEEEEELi192ENS_6half_tEfNS_4arch4Sm80ELb0ELb1ELb1ELb1ELb0ELb0ELb1ELb1EEENS1_21CollectiveEpilogueFwdINS6_IJS8_SA_S9_EEENS6_IJNS7_ILi1EEESI_SI_EEESC_SE_Li256ELb1ELb1ELb1ELb0EEENS1_36VarlenDynamicPersistentTileSchedulerILi128ELi64ELi256ELi256ELb1ELb1ELb0ELb1ELb0ELb1EEEEEEEEEvNT_6ParamsE)
        /*0218*/ 	.word	0x00000004


	//----- nvinfo : EIATTR_FRAME_SIZE
	.align		4
.L_100:
        /*021c*/ 	.byte	0x04, 0x11
        /*021e*/ 	.short	(.L_102 - .L_101)
	.align		4
.L_101:
        /*0220*/ 	.word	index@(_ZN7cutlass13device_kernelIN5flash19enable_sm80_to_sm89INS1_16FlashAttnFwdSm80INS1_25CollectiveMainloopFwdSm80ILi8ELi2ELb0EN4cute5tupleIJNS5_1CILi128EEENS7_ILi64EEENS7_ILi192EEEEEELi192ENS_6half_tEfNS_4arch4Sm80ELb0ELb1ELb1ELb1ELb0ELb0ELb1ELb1EEENS1_21CollectiveEpilogueFwdINS6_IJS8_SA_S9_EEENS6_IJNS7_ILi1EEESI_SI_EEESC_SE_Li256ELb1ELb1ELb1ELb0EEENS1_36VarlenDynamicPersistentTileSchedulerILi128ELi64ELi256ELi256ELb1ELb1ELb0ELb1ELb0ELb1EEEEEEEEEvNT_6ParamsE)
        /*0224*/ 	.word	0x00000000


	//----- nvinfo : EIATTR_REGCOUNT
	.align		4
.L_102:
        /*0228*/ 	.byte	0x04, 0x2f
        /*022a*/ 	.short	(.L_104 - .L_103)
	.align		4
.L_103:
        /*022c*/ 	.word	index@(_ZN7cutlass13device_kernelIN5flash19enable_sm80_to_sm89INS1_16FlashAttnFwdSm80INS1_25CollectiveMainloopFwdSm80ILi8ELi2ELb0EN4cute5tupleIJNS5_1CILi128EEENS7_ILi64EEENS7_ILi192EEEEEELi192ENS_6half_tEfNS_4arch4Sm80ELb0ELb1ELb1ELb0ELb0ELb0ELb1ELb1EEENS1_21CollectiveEpilogueFwdINS6_IJS8_SA_S9_EEENS6_IJNS7_ILi1EEESI_SI_EEESC_SE_Li256ELb0ELb1ELb1ELb0EEENS1_19SingleTileSchedulerILb0ELb1ELb1ELi128EEEEEEEEEvNT_6ParamsE)
        /*0230*/ 	.word	0x00000004


	//----- nvinfo : EIATTR_FRAME_SIZE
	.align		4
.L_104:
        /*0234*/ 	.byte	0x04, 0x11
        /*0236*/ 	.short	(.L_106 - .L_105)
	.align		4
.L_105:
        /*0238*/ 	.word	index@(_ZN7cutlass13device_kernelIN5flash19enable_sm80_to_sm89INS1_16FlashAttnFwdSm80INS1_25CollectiveMainloopFwdSm80ILi8ELi2ELb0EN4cute5tupleIJNS5_1CILi128EEENS7_ILi64EEENS7_ILi192EEEEEELi192ENS_6half_tEfNS_4arch4Sm80ELb0ELb1ELb1ELb0ELb0ELb0ELb1ELb1EEENS1_21CollectiveEpilogueFwdINS6_IJS8_SA_S9_EEENS6_IJNS7_ILi1EEESI_SI_EEESC_SE_Li256ELb0ELb1ELb1ELb0EEENS1_19SingleTileSchedulerILb0ELb1ELb1ELi128EEEEEEEEEvNT_6ParamsE)
        /*023c*/ 	.word	0x00000000


	//----- nvinfo : EIATTR_REGCOUNT
	.align		4
.L_106:
        /*0240*/ 	.byte	0x04, 0x2f
        /*0242*/ 	.short	(.L_108 - .L_107)
	.align		4
.L_107:
        /*0244*/ 	.word	index@(_ZN7cutlass13device_kernelIN5flash19enable_sm80_to_sm89INS1_16FlashAttnFwdSm80INS1_25CollectiveMainloopFwdSm80ILi8ELi2ELb0EN4cute5tupleIJNS5_1CILi128EEENS7_ILi64EEENS7_ILi192EEEEEELi192ENS_6half_tEfNS_4arch4Sm80ELb0ELb0ELb1ELb1ELb0ELb1ELb1ELb1EEENS1_21CollectiveEpilogueFwdINS6_IJS8_SA_S9_EEENS6_IJNS7_ILi1EEESI_SI_EEESC_SE_Li256ELb1ELb1ELb1ELb0EEENS1_36VarlenDynamicPersistentTileSchedulerILi128ELi64ELi256ELi256ELb1ELb1ELb0ELb0ELb1ELb1EEEEEEEEEvNT_6ParamsE)
        /*0248*/ 	.word	0x00000004


	//----- nvinfo : EIATTR_FRAME_SIZE
	.align		4
.L_108:
        /*024c*/ 	.byte	0x04, 0x11
        /*024e*/ 	.short	(.L_110 - .L_109)
	.align		4
.L_109:
        /*0250*/ 	.word	index@(_ZN7cutlass13device_kernelIN5flash19enable_sm80_to_sm89INS1_16FlashAttnFwdSm80INS1_25CollectiveMainloopFwdSm80ILi8ELi2ELb0EN4cute5tupleIJNS5_1CILi128EEENS7_ILi64EEENS7_ILi192EEEEEELi192ENS_6half_tEfNS_4arch4Sm80ELb0ELb0ELb1ELb1ELb0ELb1ELb1ELb1EEENS1_21CollectiveEpilogueFwdINS6_IJS8_SA_S9_EEENS6_IJNS7_ILi1EEESI_SI_EEESC_SE_Li256ELb1ELb1ELb1ELb0EEENS1_36VarlenDynamicPersistentTileSchedulerILi128ELi64ELi256ELi256ELb1ELb1ELb0ELb0ELb1ELb1EEEEEEEEEvNT_6ParamsE)
        /*0254*/ 	.word	0x00000000


	//----- nvinfo : EIATTR_REGCOUNT
	.align		4
.L_110:
        /*0258*/ 	.byte	0x04, 0x2f
        /*025a*/ 	.short	(.L_112 - .L_111)
	.align		4
.L_111:
        /*025c*/ 	.word	index@(_ZN7cutlass13device_kernelIN5flash19enable_sm80_to_sm89INS1_16FlashAttnFwdSm80INS1_25CollectiveMainloopFwdSm80ILi8ELi2ELb0EN4cute5tupleIJNS5_1CILi128EEENS7_ILi64EEENS7_ILi192EEEEEELi192ENS_6half_tEfNS_4arch4Sm80ELb0ELb0ELb1ELb1ELb0ELb0ELb1ELb1EEENS1_21CollectiveEpilogueFwdINS6_IJS8_SA_S9_EEENS6_IJNS7_ILi1EEESI_SI_EEESC_SE_Li256ELb1ELb1ELb1ELb0EEENS1_36VarlenDynamicPersistentTileSchedulerILi128ELi64ELi256ELi256ELb1ELb1ELb0ELb0ELb1ELb1EEEEEEEEEvNT_6ParamsE)
        /*0260*/ 	.word	0x00000004


	//----- nvinfo : EIATTR_FRAME_SIZE
	.align		4
.L_112:
        /*0264*/ 	.byte	0x04, 0x11
        /*0266*/ 	.short	(.L_114 - .L_113)
	.align		4
.L_113:
        /*0268*/ 	.word	index@(_ZN7cutlass13device_kernelIN5flash19enable_sm80_to_sm89INS1_16FlashAttnFwdSm80INS1_25CollectiveMainloopFwdSm80ILi8ELi2ELb0EN4cute5tupleIJNS5_1CILi128EEENS7_ILi64EEENS7_ILi192EEEEEELi192ENS_6half_tEfNS_4arch4Sm80ELb0ELb0ELb1ELb1ELb0ELb0ELb1ELb1EEENS1_21CollectiveEpilogueFwdINS6_IJS8_SA_S9_EEENS6_IJNS7_ILi1EEESI_SI_EEESC_SE_Li256ELb1ELb1ELb1ELb0EEENS1_36VarlenDynamicPersistentTileSchedulerILi128ELi64ELi256ELi256ELb1ELb1ELb0ELb0ELb1ELb1EEEEEEEEEvNT_6ParamsE)
        /*026c*/ 	.word	0x00000000


	//----- nvinfo : EIATTR_REGCOUNT
	.align		4
.L_114:
        /*0270*/ 	.byte	0x04, 0x2f
        /*0272*/ 	.short	(.L_116 - .L_115)
	.align		4
.L_115:
        /*0274*/ 	.word	index@(_ZN7cutlass13device_kernelIN5flash19enable_sm80_to_sm89INS1_16FlashAttnFwdSm80INS1_25CollectiveMainloopFwdSm80ILi8ELi2ELb1EN4cute5tupleIJNS5_1CILi128EEENS7_ILi96EEENS7_ILi192EEEEEELi192ENS_6half_tEfNS_4arch4Sm80ELb0ELb0ELb1ELb0ELb0ELb0ELb1ELb1EEENS1_21CollectiveEpilogueFwdINS6_IJS8_SA_S9_EEENS6_IJNS7_ILi1EEESI_SI_EEESC_SE_Li256ELb0ELb1ELb1ELb0EEENS1_19SingleTileSchedulerILb0ELb1ELb1ELi128EEEEEEEEEvNT_6ParamsE)
        /*0278*/ 	.word	0x00000004


	//----- nvinfo : EIATTR_FRAME_SIZE
	.align		4
.L_116:
        /*027c*/ 	.byte	0x04, 0x11
        /*027e*/ 	.short	(.L_118 - .L_117)
	.align		4
.L_117:
        /*0280*/ 	.word	index@(_ZN7cutlass13device_kernelIN5flash19enable_sm80_to_sm89INS1_16FlashAttnFwdSm80INS1_25CollectiveMainloopFwdSm80ILi8ELi2ELb1EN4cute5tupleIJNS5_1CILi128EEENS7_ILi96EEENS7_ILi192EEEEEELi192ENS_6half_tEfNS_4arch4Sm80ELb0ELb0ELb1ELb0ELb0ELb0ELb1ELb1EEENS1_21CollectiveEpilogueFwdINS6_IJS8_SA_S9_EEENS6_IJNS7_ILi1EEESI_SI_EEESC_SE_Li256ELb0ELb1ELb1ELb0EEENS1_19SingleTileSchedulerILb0ELb1ELb1ELi128EEEEEEEEEvNT_6ParamsE)
        /*0284*/ 	.word	0x00000000


	//----- nvinfo : EIATTR_REGCOUNT
	.align		4
.L_118:
        /*0288*/ 	.byte	0x04, 0x2f
        /*028a*/ 	.short	(.L_120 - .L_119)
	.align		4
.L_119:
        /*028c*/ 	.word	index@(_ZN7cutlass13device_kernelIN5flash19enable_sm80_to_sm89INS1_16FlashAttnFwdSm80INS1_25CollectiveMainloopFwdSm80ILi8ELi1ELb0EN4cute5tupleIJNS5_1CILi128EEENS7_ILi64EEENS7_ILi192EEEEEELi192ENS_6half_tEfNS_4arch4Sm80ELb1ELb0ELb1ELb1ELb0ELb1ELb1ELb1EEENS1_21CollectiveEpilogueFwdINS6_IJS8_SA_S9_EEENS6_IJNS7_ILi1EEESI_SI_EEESC_SE_Li256ELb1ELb1ELb1ELb0EEENS1_36VarlenDynamicPersistentTileSchedulerILi128ELi64ELi256ELi256ELb1ELb1ELb0ELb1ELb1ELb1EEEEEEEEEvNT_6ParamsE)
        /*0290*/ 	.word	0x00000004


	//----- nvinfo : EIATTR_FRAME_SIZE
	.align		4
.L_120:
        /*0294*/ 	.byte	0x04, 0x11
        /*0296*/ 	.short	(.L_122 - .L_121)
	.align		4
.L_121:
        /*0298*/ 	.word	index@(_ZN7cutlass13device_kernelIN5flash19enable_sm80_to_sm89INS1_16FlashAttnFwdSm80INS1_25CollectiveMainloopFwdSm80ILi8ELi1ELb0EN4cute5tupleIJNS5_1CILi128EEENS7_ILi64EEENS7_ILi192EEEEEELi192ENS_6half_tEfNS_4arch4Sm80ELb1ELb0ELb1ELb1ELb0ELb1ELb1ELb1EEENS1_21CollectiveEpilogueFwdINS6_IJS8_SA_S9_EEENS6_IJNS7_ILi1EEESI_SI_EEESC_SE_Li256ELb1ELb1ELb1ELb0EEENS1_36VarlenDynamicPersistentTileSchedulerILi128ELi64ELi256ELi256ELb1ELb1ELb0ELb1ELb1ELb1EEEEEEEEEvNT_6ParamsE)
        /*029c*/ 	.word	0x00000000


	//----- nvinfo : EIATTR_REGCOUNT
	.align		4
.L_122:
        /*02a0*/ 	.byte	0x04, 0x2f
        /*02a2*/ 	.short	(.L_124 - .L_123)
	.align		4
.L_123:
        /*02a4*/ 	.word	index@(_ZN7cutlass13device_kernelIN5flash19enable_sm80_to_sm89INS1_16FlashAttnFwdSm80INS1_25CollectiveMainloopFwdSm80ILi8ELi1ELb0EN4cute5tupleIJNS5_1CILi128EEENS7_ILi64EEENS7_ILi192EEEEEELi192ENS_6half_tEfNS_4arch4Sm80ELb1ELb0ELb1ELb1ELb0ELb0ELb1ELb1EEENS1_21CollectiveEpilogueFwdINS6_IJS8_SA_S9_EEENS6_IJNS7_ILi1EEESI_SI_EEESC_SE_Li256ELb1ELb1ELb1ELb0EEENS1_36VarlenDynamicPersistentTileSchedulerILi128ELi64ELi256ELi256ELb1ELb1ELb0ELb1ELb1ELb1EEEEEEEEEvNT_6ParamsE)
        /*02a8*/ 	.word	0x00000004


	//----- nvinfo : EIATTR_FRAME_SIZE
	.align		4
.L_124:
        /*02ac*/ 	.byte	0x04, 0x11
        /*02ae*/ 	.short	(.L_126 - .L_125)
	.align		4
.L_125:
        /*02b0*/ 	.word	index@(_ZN7cutlass13device_kernelIN5flash19enable_sm80_to_sm89INS1_16FlashAttnFwdSm80INS1_25CollectiveMainloopFwdSm80ILi8ELi1ELb0EN4cute5tupleIJNS5_1CILi128EEENS7_ILi64EEENS7_ILi192EEEEEELi192ENS_6half_tEfNS_4arch4Sm80ELb1ELb0ELb1ELb1ELb0ELb0ELb1ELb1EEENS1_21CollectiveEpilogueFwdINS6_IJS8_SA_S9_EEENS6_IJNS7_ILi1EEESI_SI_EEESC_SE_Li256ELb1ELb1ELb1ELb0EEENS1_36VarlenDynamicPersistentTileSchedulerILi128ELi64ELi256ELi256ELb1ELb1ELb0ELb1ELb1ELb1EEEEEEEEEvNT_6ParamsE)
        /*02b4*/ 	.word	0x00000000


	//----- nvinfo : EIATTR_REGCOUNT
	.align		4
.L_126:
        /*02b8*/ 	.byte	0x04, 0x2f
        /*02ba*/ 	.short	(.L_128 - .L_127)
	.align		4
.L_127:
        /*02bc*/ 	.word	index@(_ZN7cutlass13device_kernelIN5flash19enable_sm80_to_sm89INS1_16FlashAttnFwdSm80INS1_25CollectiveMainloopFwdSm80ILi8ELi1ELb1EN4cute5tupleIJNS5_1CILi128EEENS7_ILi96EEENS7_ILi192EEEEEELi192ENS_6half_tEfNS_4arch4Sm80ELb1ELb0ELb1ELb0ELb0ELb0ELb1ELb1EEENS1_21CollectiveEpilogueFwdINS6_IJS8_SA_S9_EEENS6_IJNS7_ILi1EEESI_SI_EEESC_SE_Li256ELb0ELb1ELb1ELb0EEENS1_30DynamicPersistentTileSchedulerILi256ELi256ELb1ELb1ELb0EEEEEEEEEvNT_6ParamsE)
        /*02c0*/ 	.word	0x00000004


	//----- nvinfo : EIATTR_FRAME_SIZE
	.align		4
.L_128:
        /*02c4*/ 	.byte	0x04, 0x11
        /*02c6*/ 	.short	(.L_130 - .L_129)
	.align		4
.L_129:
        /*02c8*/ 	.word	index@(_ZN7cutlass13device_kernelIN5flash19enable_sm80_to_sm89INS1_16FlashAttnFwdSm80INS1_25CollectiveMainloopFwdSm80ILi8ELi1ELb1EN4cute5tupleIJNS5_1CILi128EEENS7_ILi96EEENS7_ILi192EEEEEELi192ENS_6half_tEfNS_4arch4Sm80ELb1ELb0ELb1ELb0ELb0ELb0ELb1ELb1EEENS1_21CollectiveEpilogueFwdINS6_IJS8_SA_S9_EEENS6_IJNS7_ILi1EEESI_SI_EEESC_SE_Li256ELb0ELb1ELb1ELb0EEENS1_30DynamicPersistentTileSchedulerILi256ELi256ELb1ELb1ELb0EEEEEEEEEvNT_6ParamsE)
        /*02cc*/ 	.word	0x00000000


	//----- nvinfo : EIATTR_REGCOUNT
	.align		4
.L_130:
        /*02d0*/ 	.byte	0x04, 0x2f
        /*02d2*/ 	.short	(.L_132 - .L_131)
	.align		4
.L_131:
        /*02d4*/ 	.word	index@(_ZN7cutlass13device_kernelIN5flash19enable_sm80_to_sm89INS1_16FlashAttnFwdSm80INS1_25CollectiveMainloopFwdSm80ILi8ELi1ELb0EN4cute5tupleIJNS5_1CILi128EEENS7_ILi64EEENS7_ILi192EEEEEELi192ENS_6half_tEfNS_4arch4Sm80ELb0ELb1ELb1ELb1ELb0ELb1ELb1ELb1EEENS1_21CollectiveEpilogueFwdINS6_IJS8_SA_S9_EEENS6_IJNS7_ILi1EEESI_SI_EEESC_SE_Li256ELb1ELb1ELb1ELb0EEENS1_36VarlenDynamicPersistentTileSchedulerILi128ELi64ELi256ELi256ELb1ELb1ELb0ELb1ELb0ELb1EEEEEEEEEvNT_6ParamsE)
        /*02d8*/ 	.word	0x00000004


	//----- nvinfo : EIATTR_FRAME_SIZE
	.align		4
.L_132:
        /*02dc*/ 	.byte	0x04, 0x11
        /*02de*/ 	.short	(.L_134 - .L_133)
	.align		4
.L_133:
        /*02e0*/ 	.word	index@(_ZN7cutlass13device_kernelIN5flash19enable_sm80_to_sm89INS1_16FlashAttnFwdSm80INS1_25CollectiveMainloopFwdSm80ILi8ELi1ELb0EN4cute5tupleIJNS5_1CILi128EEENS7_ILi64EEENS7_ILi192EEEEEELi192ENS_6half_tEfNS_4arch4Sm80ELb0ELb1ELb1ELb1ELb0ELb1ELb1ELb1EEENS1_21CollectiveEpilogueFwdINS6_IJS8_SA_S9_EEENS6_IJNS7_ILi1EEESI_SI_EEESC_SE_Li256ELb1ELb1ELb1ELb0EEENS1_36VarlenDynamicPersistentTileSchedulerILi128ELi64ELi256ELi256ELb1ELb1ELb0ELb1ELb0ELb1EEEEEEEEEvNT_6ParamsE)
        /*02e4*/ 	.word	0x00000000


	//----- nvinfo : EIATTR_REGCOUNT
	.align		4
.L_134:
        /*02e8*/ 	.byte	0x04, 0x2f
        /*02ea*/ 	.short	(.L_136 - .L_135)
	.align		4
.L_135:
        /*02ec*/ 	.word	index@(_ZN7cutlass13device_kernelIN5flash19enable_sm80_to_sm89INS1_16FlashAttnFwdSm80INS1_25CollectiveMainloopFwdSm80ILi8ELi1ELb0EN4cute5tupleIJNS5_1CILi128EEENS7_ILi64EEENS7_ILi192EEEEEELi192ENS_6half_tEfNS_4arch4Sm80ELb0ELb1ELb1ELb1ELb0ELb0ELb1ELb1EEENS1_21CollectiveEpilogueFwdINS6_IJS8_SA_S9_EEENS6_IJNS7_ILi1EEESI_SI_EEESC_SE_Li256ELb1ELb1ELb1ELb0EEENS1_36VarlenDynamicPersistentTileSchedulerILi128ELi64ELi256ELi256ELb1ELb1ELb0ELb1ELb0ELb1EEEEEEEEEvNT_6ParamsE)
        /*02f0*/ 	.word	0x00000004


	//----- nvinfo : EIATTR_FRAME_SIZE
	.align		4
.L_136:
        /*02f4*/ 	.byte	0x04, 0x11
        /*02f6*/ 	.short	(.L_138 - .L_137)
	.align		4
.L_137:
        /*02f8*/ 	.word	index@(_ZN7cutlass13device_kernelIN5flash19enable_sm80_to_sm89INS1_16FlashAttnFwdSm80INS1_25CollectiveMainloopFwdSm80ILi8ELi1ELb0EN4cute5tupleIJNS5_1CILi128EEENS7_ILi64EEENS7_ILi192EEEEEELi192ENS_6half_tEfNS_4arch4Sm80ELb0ELb1ELb1ELb1ELb0ELb0ELb1ELb1EEENS1_21CollectiveEpilogueFwdINS6_IJS8_SA_S9_EEENS6_IJNS7_ILi1EEESI_SI_EEESC_SE_Li256ELb1ELb1ELb1ELb0EEENS1_36VarlenDynamicPersistentTileSchedulerILi128ELi64ELi256ELi256ELb1ELb1ELb0ELb1ELb0ELb1EEEEEEEEEvNT_6ParamsE)
        /*02fc*/ 	.word	0x00000000


	//----- nvinfo : EIATTR_REGCOUNT
	.align		4
.L_138:
        /*0300*/ 	.byte	0x04, 0x2f
        /*0302*/ 	.short	(.L_140 - .L_139)
	.align		4
.L_139:
        /*0304*/ 	.word	index@(_ZN7cutlass13device_kernelIN5flash19enable_sm80_to_sm89INS1_16FlashAttnFwdSm80INS1_25CollectiveMainloopFwdSm80ILi8ELi1ELb0EN4cute5tupleIJNS5_1CILi128EEENS7_ILi64EEENS7_ILi192EEEEEELi192ENS_6half_tEfNS_4arch4Sm80ELb0ELb1ELb1ELb0ELb0ELb0ELb1ELb1EEENS1_21CollectiveEpilogueFwdINS6_IJS8_SA_S9_EEENS6_IJNS7_ILi1EEESI_SI_EEESC_SE_Li256ELb0ELb1ELb1ELb0EEENS1_19SingleTileSchedulerILb0ELb1ELb1ELi128EEEEEEEEEvNT_6ParamsE)
        /*0308*/ 	.word	0x00000004


	//----- nvinfo : EIATTR_FRAME_SIZE
	.align		4
.L_140:
        /*030c*/ 	.byte	0x04, 0x11
        /*030e*/ 	.short	(.L_142 - .L_141)
	.align		4
.L_141:
        /*0310*/ 	.word	index@(_ZN7cutlass13device_kernelIN5flash19enable_sm80_to_sm89INS1_16FlashAttnFwdSm80INS1_25CollectiveMainloopFwdSm80ILi8ELi1ELb0EN4cute5tupleIJNS5_1CILi128EEENS7_ILi64EEENS7_ILi192EEEEEELi192ENS_6half_tEfNS_4arch4Sm80ELb0ELb1ELb1ELb0ELb0ELb0ELb1ELb1EEENS1_21CollectiveEpilogueFwdINS6_IJS8_SA_S9_EEENS6_IJNS7_ILi1EEESI_SI_EEESC_SE_Li256ELb0ELb1ELb1ELb0EEENS1_19SingleTileSchedulerILb0ELb1ELb1ELi128EEEEEEEEEvNT_6ParamsE)
        /*0314*/ 	.word	0x00000000


	//----- nvinfo : EIATTR_REGCOUNT
	.align		4
.L_142:
        /*0318*/ 	.byte	0x04, 0x2f
        /*031a*/ 	.short	(.L_144 - .L_143)
	.align		4
.L_143:
        /*031c*/ 	.word	index@(_ZN7cutlass13device_kernelIN5flash19enable_sm80_to_sm89INS1_16FlashAttnFwdSm80INS1_25CollectiveMainloopFwdSm80ILi8ELi1ELb0EN4cute5tupleIJNS5_1CILi128EEENS7_ILi64EEENS7_ILi192EEEEEELi192ENS_6half_tEfNS_4arch4Sm80ELb0ELb0ELb1ELb1ELb0ELb1ELb1ELb1EEENS1_21CollectiveEpilogueFwdINS6_IJS8_SA_S9_EEENS6_IJNS7_ILi1EEESI_SI_EEESC_SE_Li256ELb1ELb1ELb1ELb0EEENS1_36VarlenDynamicPersistentTileSchedulerILi128ELi64ELi256ELi256ELb1ELb1ELb0ELb0ELb1ELb1EEEEEEEEEvNT_6ParamsE)
        /*0320*/ 	.word	0x00000004


	//----- nvinfo : EIATTR_FRAME_SIZE
	.align		4
.L_144:
        /*0324*/ 	.byte	0x04, 0x11
        /*0326*/ 	.short	(.L_146 - .L_145)
	.align		4
.L_145:
        /*0328*/ 	.word	index@(_ZN7cutlass13device_kernelIN5flash19enable_sm80_to_sm89INS1_16FlashAttnFwdSm80INS1_25CollectiveMainloopFwdSm80ILi8ELi1ELb0EN4cute5tupleIJNS5_1CILi128EEENS7_ILi64EEENS7_ILi192EEEEEELi192ENS_6half_tEfNS_4arch4Sm80ELb0ELb0ELb1ELb1ELb0ELb1ELb1ELb1EEENS1_21CollectiveEpilogueFwdINS6_IJS8_SA_S9_EEENS6_IJNS7_ILi1EEESI_SI_EEESC_SE_Li256ELb1ELb1ELb1ELb0EEENS1_36VarlenDynamicPersistentTileSchedulerILi128ELi64ELi256ELi256ELb1ELb1ELb0ELb0ELb1ELb1EEEEEEEEEvNT_6ParamsE)
        /*032c*/ 	.word	0x00000000


	//----- nvinfo : EIATTR_REGCOUNT
	.align		4
.L_146:
        /*0330*/ 	.byte	0x04, 0x2f
        /*0332*/ 	.short	(.L_148 - .L_147)
	.align		4
.L_147:
        /*0334*/ 	.word	index@(_ZN7cutlass13device_kernelIN5flash19enable_sm80_to_sm89INS1_16FlashAttnFwdSm80INS1_25CollectiveMainloopFwdSm80ILi8ELi1ELb0EN4cute5tupleIJNS5_1CILi128EEENS7_ILi64EEENS7_ILi192EEEEEELi192ENS_6half_tEfNS_4arch4Sm80ELb0ELb0ELb1ELb1ELb0ELb0ELb1ELb1EEENS1_21CollectiveEpilogueFwdINS6_IJS8_SA_S9_EEENS6_IJNS7_ILi1EEESI_SI_EEESC_SE_Li256ELb1ELb1ELb1ELb0EEENS1_36VarlenDynamicPersistentTileSchedulerILi128ELi64ELi256ELi256ELb1ELb1ELb0ELb0ELb1ELb1EEEEEEEEEvNT_6ParamsE)
        /*0338*/ 	.word	0x00000004


	//----- nvinfo : EIATTR_FRAME_SIZE
	.align		4
.L_148:
        /*033c*/ 	.byte	0x04, 0x11
        /*033e*/ 	.short	(.L_150 - .L_149)
	.align		4
.L_149:
        /*0340*/ 	.word	index@(_ZN7cutlass13device_kernelIN5flash19enable_sm80_to_sm89INS1_16FlashAttnFwdSm80INS1_25CollectiveMainloopFwdSm80ILi8ELi1ELb0EN4cute5tupleIJNS5_1CILi128EEENS7_ILi64EEENS7_ILi192EEEEEELi192ENS_6half_tEfNS_4arch4Sm80ELb0ELb0ELb1ELb1ELb0ELb0ELb1ELb1EEENS1_21CollectiveEpilogueFwdINS6_IJS8_SA_S9_EEENS6_IJNS7_ILi1EEESI_SI_EEESC_SE_Li256ELb1ELb1ELb1ELb0EEENS1_36VarlenDynamicPersistentTileSchedulerILi128ELi64ELi256ELi256ELb1ELb1ELb0ELb0ELb1ELb1EEEEEEEEEvNT_6ParamsE)
        /*0344*/ 	.word	0x00000000


	//----- nvinfo : EIATTR_REGCOUNT
	.align		4
.L_150:
        /*0348*/ 	.byte	0x04, 0x2f
        /*034a*/ 	.short	(.L_152 - .L_151)
	.align		4
.L_151:
        /*034c*/ 	.word	index@(_ZN7cutlass13device_kernelIN5flash19enable_sm80_to_sm89INS1_16FlashAttnFwdSm80INS1_25CollectiveMainloopFwdSm80ILi8ELi1ELb1EN4cute5tupleIJNS5_1CILi128EEENS7_ILi96EEENS7_ILi192EEEEEELi192ENS_6half_tEfNS_4arch4Sm80ELb0ELb0ELb1ELb0ELb0ELb0ELb1ELb1EEENS1_21CollectiveEpilogueFwdINS6_IJS8_SA_S9_EEENS6_IJNS7_ILi1EEESI_SI_EEESC_SE_Li256ELb0ELb1ELb1ELb0EEENS1_19SingleTileSchedulerILb0ELb1ELb1ELi128EEEEEEEEEvNT_6ParamsE)
        /*0350*/ 	.word	0x00000004


	//----- nvinfo : EIATTR_FRAME_SIZE
	.align		4
.L_152:
        /*0354*/ 	.byte	0x04, 0x11
        /*0356*/ 	.short	(.L_154 - .L_153)
	.align		4
.L_153:
        /*0358*/ 	.word	index@(_ZN7cutlass13device_kernelIN5flash19enable_sm80_to_sm89INS1_16FlashAttnFwdSm80INS1_25CollectiveMainloopFwdSm80ILi8ELi1ELb1EN4cute5tupleIJNS5_1CILi128EEENS7_ILi96EEENS7_ILi192EEEEEELi192ENS_6half_tEfNS_4arch4Sm80ELb0ELb0ELb1ELb0ELb0ELb0ELb1ELb1EEENS1_21CollectiveEpilogueFwdINS6_IJS8_SA_S9_EEENS6_IJNS7_ILi1EEESI_SI_EEESC_SE_Li256ELb0ELb1ELb1ELb0EEENS1_19SingleTileSchedulerILb0ELb1ELb1ELi128EEEEEEEEEvNT_6ParamsE)
        /*035c*/ 	.word	0x00000000


	//----- nvinfo : EIATTR_MIN_STACK_SIZE
	.align		4
.L_154:
        /*0360*/ 	.byte	0x04, 0x12
        /*0362*/ 	.short	(.L_156 - .L_155)
	.align		4
.L_155:
        /*0364*/ 	.word	index@(_ZN7cutlass13device_kernelIN5flash19enable_sm80_to_sm89INS1_16FlashAttnFwdSm80INS1_25CollectiveMainloopFwdSm80ILi8ELi1ELb1EN4cute5tupleIJNS5_1CILi128EEENS7_ILi96EEENS7_ILi192EEEEEELi192ENS_6half_tEfNS_4arch4Sm80ELb0ELb0ELb1ELb0ELb0ELb0ELb1ELb1EEENS1_21CollectiveEpilogueFwdINS6_IJS8_SA_S9_EEENS6_IJNS7_ILi1EEESI_SI_EEESC_SE_Li256ELb0ELb1ELb1ELb0EEENS1_19SingleTileSchedulerILb0ELb1ELb1ELi128EEEEEEEEEvNT_6ParamsE)
        /*0368*/ 	.word	0x00000000


	//----- nvinfo : EIATTR_MIN_STACK_SIZE
	.align		4
.L_156:
        /*036c*/ 	.byte	0x04, 0x12
        /*036e*/ 	.short	(.L_158 - .L_157)
	.align		4
.L_157:
        /*0370*/ 	.word	index@(_ZN7cutlass13device_kernelIN5flash19enable_sm80_to_sm89INS1_16FlashAttnFwdSm80INS1_25CollectiveMainloopFwdSm80ILi8ELi1ELb0EN4cute5tupleIJNS5_1CILi128EEENS7_ILi64EEENS7_ILi192EEEEEELi192ENS_6half_tEfNS_4arch4Sm80ELb0ELb0ELb1ELb1ELb0ELb0ELb1ELb1EEENS1_21CollectiveEpilogueFwdINS6_IJS8_SA_S9_EEENS6_IJNS7_ILi1EEESI_SI_EEESC_SE_Li256ELb1ELb1ELb1ELb0EEENS1_36VarlenDynamicPersistentTileSchedulerILi128ELi64ELi256ELi256ELb1ELb1ELb0ELb0ELb1ELb1EEEEEEEEEvNT_6ParamsE)
        /*0374*/ 	.word	0x00000000


	//----- nvinfo : EIATTR_MIN_STACK_SIZE
	.align		4
.L_158:
        /*0378*/ 	.byte	0x04, 0x12
        /*037a*/ 	.short	(.L_160 - .L_159)
	.align		4
.L_159:
        /*037c*/ 	.word	index@(_ZN7cutlass13device_kernelIN5flash19enable_sm80_to_sm89INS1_16FlashAttnFwdSm80INS1_25CollectiveMainloopFwdSm80ILi8ELi1ELb0EN4cute5tupleIJNS5_1CILi128EEENS7_ILi64EEENS7_ILi192EEEEEELi192ENS_6half_tEfNS_4arch4Sm80ELb0ELb0ELb1ELb1ELb0ELb1ELb1ELb1EEENS1_21CollectiveEpilogueFwdINS6_IJS8_SA_S9_EEENS6_IJNS7_ILi1EEESI_SI_EEESC_SE_Li256ELb1ELb1ELb1ELb0EEENS1_36VarlenDynamicPersistentTileSchedulerILi128ELi64ELi256ELi256ELb1ELb1ELb0ELb0ELb1ELb1EEEEEEEEEvNT_6ParamsE)
        /*0380*/ 	.word	0x00000000


	//----- nvinfo : EIATTR_MIN_STACK_SIZE
	.align		4
.L_160:
        /*0384*/ 	.byte	0x04, 0x12
        /*0386*/ 	.short	(.L_162 - .L_161)
	.align		4
.L_161:
        /*0388*/ 	.word	index@(_ZN7cutlass13device_kernelIN5flash19enable_sm80_to_sm89INS1_16FlashAttnFwdSm80INS1_25CollectiveMainloopFwdSm80ILi8ELi1ELb0EN4cute5tupleIJNS5_1CILi128EEENS7_ILi64EEENS7_ILi192EEEEEELi192ENS_6half_tEfNS_4arch4Sm80ELb0ELb1ELb1ELb0ELb0ELb0ELb1ELb1EEENS1_21CollectiveEpilogueFwdINS6_IJS8_SA_S9_EEENS6_IJNS7_ILi1EEESI_SI_EEESC_SE_Li256ELb0ELb1ELb1ELb0EEENS1_19SingleTileSchedulerILb0ELb1ELb1ELi128EEEEEEEEEvNT_6ParamsE)
        /*038c*/ 	.word	0x00000000


	//----- nvinfo : EIATTR_MIN_STACK_SIZE
	.align		4
.L_162:
        /*0390*/ 	.byte	0x04, 0x12
        /*0392*/ 	.short	(.L_164 - .L_163)
	.align		4
.L_163:
        /*0394*/ 	.word	index@(_ZN7cutlass13device_kernelIN5flash19enable_sm80_to_sm89INS1_16FlashAttnFwdSm80INS1_25CollectiveMainloopFwdSm80ILi8ELi1ELb0EN4cute5tupleIJNS5_1CILi128EEENS7_ILi64EEENS7_ILi192EEEEEELi192ENS_6half_tEfNS_4arch4Sm80ELb0ELb1ELb1ELb1ELb0ELb0ELb1ELb1EEENS1_21CollectiveEpilogueFwdINS6_IJS8_SA_S9_EEENS6_IJNS7_ILi1EEESI_SI_EEESC_SE_Li256ELb1ELb1ELb1ELb0EEENS1_36VarlenDynamicPersistentTileSchedulerILi128ELi64ELi256ELi256ELb1ELb1ELb0ELb1ELb0ELb1EEEEEEEEEvNT_6ParamsE)
        /*0398*/ 	.word	0x00000000


	//----- nvinfo : EIATTR_MIN_STACK_SIZE
	.align		4
.L_164:
        /*039c*/ 	.byte	0x04, 0x12
        /*039e*/ 	.short	(.L_166 - .L_165)
	.align		4
.L_165:
        /*03a0*/ 	.word	index@(_ZN7cutlass13device_kernelIN5flash19enable_sm80_to_sm89INS1_16FlashAttnFwdSm80INS1_25CollectiveMainloopFwdSm80ILi8ELi1ELb0EN4cute5tupleIJNS5_1CILi128EEENS7_ILi64EEENS7_ILi192EEEEEELi192ENS_6half_tEfNS_4arch4Sm80ELb0ELb1ELb1ELb1ELb0ELb1ELb1ELb1EEENS1_21CollectiveEpilogueFwdINS6_IJS8_SA_S9_EEENS6_IJNS7_ILi1EEESI_SI_EEESC_SE_Li256ELb1ELb1ELb1ELb0EEENS1_36VarlenDynamicPersistentTileSchedulerILi128ELi64ELi256ELi256ELb1ELb1ELb0ELb1ELb0ELb1EEEEEEEEEvNT_6ParamsE)
        /*03a4*/ 	.word	0x00000000


	//----- nvinfo : EIATTR_MIN_STACK_SIZE
	.align		4
.L_166:
        /*03a8*/ 	.byte	0x04, 0x12
        /*03aa*/ 	.short	(.L_168 - .L_167)
	.align		4
.L_167:
        /*03ac*/ 	.word	index@(_ZN7cutlass13device_kernelIN5flash19enable_sm80_to_sm89INS1_16FlashAttnFwdSm80INS1_25CollectiveMainloopFwdSm80ILi8ELi1ELb1EN4cute5tupleIJNS5_1CILi128EEENS7_ILi96EEENS7_ILi192EEEEEELi192ENS_6half_tEfNS_4arch4Sm80ELb1ELb0ELb1ELb0ELb0ELb0ELb1ELb1EEENS1_21CollectiveEpilogueFwdINS6_IJS8_SA_S9_EEENS6_IJNS7_ILi1EEESI_SI_EEESC_SE_Li256ELb0ELb1ELb1ELb0EEENS1_30DynamicPersistentTileSchedulerILi256ELi256ELb1ELb1ELb0EEEEEEEEEvNT_6ParamsE)
        /*03b0*/ 	.word	0x00000000


	//----- nvinfo : EIATTR_MIN_STACK_SIZE
	.align		4
.L_168:
        /*03b4*/ 	.byte	0x04, 0x12
        /*03b6*/ 	.short	(.L_170 - .L_169)
	.align		4
.L_169:
        /*03b8*/ 	.word	index@(_ZN7cutlass13device_kernelIN5flash19enable_sm80_to_sm89INS1_16FlashAttnFwdSm80INS1_25CollectiveMainloopFwdSm80ILi8ELi1ELb0EN4cute5tupleIJNS5_1CILi128EEENS7_ILi64EEENS7_ILi192EEEEEELi192ENS_6half_tEfNS_4arch4Sm80ELb1ELb0ELb1ELb1ELb0ELb0ELb1ELb1EEENS1_21CollectiveEpilogueFwdINS6_IJS8_SA_S9_EEENS6_IJNS7_ILi1EEESI_SI_EEESC_SE_Li256ELb1ELb1ELb1ELb0EEENS1_36VarlenDynamicPersistentTileSchedulerILi128ELi64ELi256ELi256ELb1ELb1ELb0ELb1ELb1ELb1EEEEEEEEEvNT_6ParamsE)
        /*03bc*/ 	.word	0x00000000


	//----- nvinfo : EIATTR_MIN_STACK_SIZE
	.align		4
.L_170:
        /*03c0*/ 	.byte	0x04, 0x12
        /*03c2*/ 	.short	(.L_172 - .L_171)
	.align		4
.L_171:
        /*03c4*/ 	.word	index@(_ZN7cutlass13device_kernelIN5flash19enable_sm80_to_sm89INS1_16FlashAttnFwdSm80INS1_25CollectiveMainloopFwdSm80ILi8ELi1ELb0EN4cute5tupleIJNS5_1CILi128EEENS7_ILi64EEENS7_ILi192EEEEEELi192ENS_6half_tEfNS_4arch4Sm80ELb1ELb0ELb1ELb1ELb0ELb1ELb1ELb1EEENS1_21CollectiveEpilogueFwdINS6_IJS8_SA_S9_EEENS6_IJNS7_ILi1EEESI_SI_EEESC_SE_Li256ELb1ELb1ELb1ELb0EEENS1_36VarlenDynamicPersistentTileSchedulerILi128ELi64ELi256ELi256ELb1ELb1ELb0ELb1ELb1ELb1EEEEEEEEEvNT_6ParamsE)
        /*03c8*/ 	.word	0x00000000


	//----- nvinfo : EIATTR_MIN_STACK_SIZE
	.align		4
.L_172:
        /*03cc*/ 	.byte	0x04, 0x12
        /*03ce*/ 	.short	(.L_174 - .L_173)
	.align		4
.L_173:
        /*03d0*/ 	.word	index@(_ZN7cutlass13device_kernelIN5flash19enable_sm80_to_sm89INS1_16FlashAttnFwdSm80INS1_25CollectiveMainloopFwdSm80ILi8ELi2ELb1EN4cute5tupleIJNS5_1CILi128EEENS7_ILi96EEENS7_ILi192EEEEEELi192ENS_6half_tEfNS_4arch4Sm80ELb0ELb0ELb1ELb0ELb0ELb0ELb1ELb1EEENS1_21CollectiveEpilogueFwdINS6_IJS8_SA_S9_EEENS6_IJNS7_ILi1EEESI_SI_EEESC_SE_Li256ELb0ELb1ELb1ELb0EEENS1_19SingleTileSchedulerILb0ELb1ELb1ELi128EEEEEEEEEvNT_6ParamsE)
        /*03d4*/ 	.word	0x00000000


	//----- nvinfo : EIATTR_MIN_STACK_SIZE
	.align		4
.L_174:
        /*03d8*/ 	.byte	0x04, 0x12
        /*03da*/ 	.short	(.L_176 - .L_175)
	.align		4
.L_175:
        /*03dc*/ 	.word	index@(_ZN7cutlass13device_kernelIN5flash19enable_sm80_to_sm89INS1_16FlashAttnFwdSm80INS1_25CollectiveMainloopFwdSm80ILi8ELi2ELb0EN4cute5tupleIJNS5_1CILi128EEENS7_ILi64EEENS7_ILi192EEEEEELi192ENS_6half_tEfNS_4arch4Sm80ELb0ELb0ELb1ELb1ELb0ELb0ELb1ELb1EEENS1_21CollectiveEpilogueFwdINS6_IJS8_SA_S9_EEENS6_IJNS7_ILi1EEESI_SI_EEESC_SE_Li256ELb1ELb1ELb1ELb0EEENS1_36VarlenDynamicPersistentTileSchedulerILi128ELi64ELi256ELi256ELb1ELb1ELb0ELb0ELb1ELb1EEEEEEEEEvNT_6ParamsE)
        /*03e0*/ 	.word	0x00000000


	//----- nvinfo : EIATTR_MIN_STACK_SIZE
	.align		4
.L_176:
        /*03e4*/ 	.byte	0x04, 0x12
        /*03e6*/ 	.short	(.L_178 - .L_177)
	.align		4
.L_177:
        /*03e8*/ 	.word	index@(_ZN7cutlass13device_kernelIN5flash19enable_sm80_to_sm89INS1_16FlashAttnFwdSm80INS1_25CollectiveMainloopFwdSm80ILi8ELi2ELb0EN4cute5tupleIJNS5_1CILi128EEENS7_ILi64EEENS7_ILi192EEEEEELi192ENS_6half_tEfNS_4arch4Sm80ELb0ELb0ELb1ELb1ELb0ELb1ELb1ELb1EEENS1_21CollectiveEpilogueFwdINS6_IJS8_SA_S9_EEENS6_IJNS7_ILi1EEESI_SI_EEESC_SE_Li256ELb1ELb1ELb1ELb0EEENS1_36VarlenDynamicPersistentTileSchedulerILi128ELi64ELi256ELi256ELb1ELb1ELb0ELb0ELb1ELb1EEEEEEEEEvNT_6ParamsE)
        /*03ec*/ 	.word	0x00000000


	//----- nvinfo : EIATTR_MIN_STACK_SIZE
	.align		4
.L_178:
        /*03f0*/ 	.byte	0x04, 0x12
        /*03f2*/ 	.short	(.L_180 - .L_179)
	.align		4
.L_179:
        /*03f4*/ 	.word	index@(_ZN7cutlass13device_kernelIN5flash19enable_sm80_to_sm89INS1_16FlashAttnFwdSm80INS1_25CollectiveMainloopFwdSm80ILi8ELi2ELb0EN4cute5tupleIJNS5_1CILi128EEENS7_ILi64EEENS7_ILi192EEEEEELi192ENS_6half_tEfNS_4arch4Sm80ELb0ELb1ELb1ELb0ELb0ELb0ELb1ELb1EEENS1_21CollectiveEpilogueFwdINS6_IJS8_SA_S9_EEENS6_IJNS7_ILi1EEESI_SI_EEESC_SE_Li256ELb0ELb1ELb1ELb0EEENS1_19SingleTileSchedulerILb0ELb1ELb1ELi128EEEEEEEEEvNT_6ParamsE)
        /*03f8*/ 	.word	0x00000000


	//----- nvinfo : EIATTR_MIN_STACK_SIZE
	.align		4
.L_180:
        /*03fc*/ 	.byte	0x04, 0x12
        /*03fe*/ 	.short	(.L_182 - .L_181)
	.align		4
.L_181:
        /*0400*/ 	.word	index@(_ZN7cutlass13device_kernelIN5flash19enable_sm80_to_sm89INS1_16FlashAttnFwdSm80INS1_25CollectiveMainloopFwdSm80ILi8ELi2ELb0EN4cute5tupleIJNS5_1CILi128EEENS7_ILi64EEENS7_ILi192EEEEEELi192ENS_6half_tEfNS_4arch4Sm80ELb0ELb1ELb1ELb1ELb0ELb0ELb1ELb1EEENS1_21CollectiveEpilogueFwdINS6_IJS8_SA_S9_EEENS6_IJNS7_ILi1EEESI_SI_EEESC_SE_Li256ELb1ELb1ELb1ELb0EEENS1_36VarlenDynamicPersistentTileSchedulerILi128ELi64ELi256ELi256ELb1ELb1ELb0ELb1ELb0ELb1EEEEEEEEEvNT_6ParamsE)
        /*0404*/ 	.word	0x00000000


	//----- nvinfo : EIATTR_MIN_STACK_SIZE
	.align		4
.L_182:
        /*0408*/ 	.byte	0x04, 0x12
        /*040a*/ 	.short	(.L_184 - .L_183)
	.align		4
.L_183:
        /*040c*/ 	.word	index@(_ZN7cutlass13device_kernelIN5flash19enable_sm80_to_sm89INS1_16FlashAttnFwdSm80INS1_25CollectiveMainloopFwdSm80ILi8ELi2ELb0EN4cute5tupleIJNS5_1CILi128EEENS7_ILi64EEENS7_ILi192EEEEEELi192ENS_6half_tEfNS_4arch4Sm80ELb0ELb1ELb1ELb1ELb0ELb1ELb1ELb1EEENS1_21CollectiveEpilogueFwdINS6_IJS8_SA_S9_EEENS6_IJNS7_ILi1EEESI_SI_EEESC_SE_Li256ELb1ELb1ELb1ELb0EEENS1_36VarlenDynamicPersistentTileSchedulerILi128ELi64ELi256ELi256ELb1ELb1ELb0ELb1ELb0ELb1EEEEEEEEEvNT_6ParamsE)
        /*0410*/ 	.word	0x00000000


	//----- nvinfo : EIATTR_MIN_STACK_SIZE
	.align		4
.L_184:
        /*0414*/ 	.byte	0x04, 0x12
        /*0416*/ 	.short	(.L_186 - .L_185)
	.align		4
.L_185:
        /*0418*/ 	.word	index@(_ZN7cutlass13device_kernelIN5flash19enable_sm80_to_sm89INS1_16FlashAttnFwdSm80INS1_25CollectiveMainloopFwdSm80ILi8ELi2ELb1EN4cute5tupleIJNS5_1CILi128EEENS7_ILi96EEENS7_ILi192EEEEEELi192ENS_6half_tEfNS_4arch4Sm80ELb1ELb0ELb1ELb0ELb0ELb0ELb1ELb1EEENS1_21CollectiveEpilogueFwdINS6_IJS8_SA_S9_EEENS6_IJNS7_ILi1EEESI_SI_EEESC_SE_Li256ELb0ELb1ELb1ELb0EEENS1_30DynamicPersistentTileSchedulerILi256ELi256ELb1ELb1ELb0EEEEEEEEEvNT_6ParamsE)
        /*041c*/ 	.word	0x00000000


	//----- nvinfo : EIATTR_MIN_STACK_SIZE
	.align		4
.L_186:
        /*0420*/ 	.byte	0x04, 0x12
        /*0422*/ 	.short	(.L_188 - .L_187)
	.align		4
.L_187:
        /*0424*/ 	.word	index@(_ZN7cutlass13device_kernelIN5flash19enable_sm80_to_sm89INS1_16FlashAttnFwdSm80INS1_25CollectiveMainloopFwdSm80ILi8ELi2ELb0EN4cute5tupleIJNS5_1CILi128EEENS7_ILi64EEENS7_ILi192EEEEEELi192ENS_6half_tEfNS_4arch4Sm80ELb1ELb0ELb1ELb1ELb0ELb0ELb1ELb1EEENS1_21CollectiveEpilogueFwdINS6_IJS8_SA_S9_EEENS6_IJNS7_ILi1EEESI_SI_EEESC_SE_Li256ELb1ELb1ELb1ELb0EEENS1_36VarlenDynamicPersistentTileSchedulerILi128ELi64ELi256ELi256ELb1ELb1ELb0ELb1ELb1ELb1EEEEEEEEEvNT_6ParamsE)
        /*0428*/ 	.word	0x00000000


	//----- nvinfo : EIATTR_MIN_STACK_SIZE
	.align		4
.L_188:
        /*042c*/ 	.byte	0x04, 0x12
        /*042e*/ 	.short	(.L_190 - .L_189)
	.align		4
.L_189:
        /*0430*/ 	.word	index@(_ZN7cutlass13device_kernelIN5flash19enable_sm80_to_sm89INS1_16FlashAttnFwdSm80INS1_25CollectiveMainloopFwdSm80ILi8ELi2ELb0EN4cute5tupleIJNS5_1CILi128EEENS7_ILi64EEENS7_ILi192EEEEEELi192ENS_6half_tEfNS_4arch4Sm80ELb1ELb0ELb1ELb1ELb0ELb1ELb1ELb1EEENS1_21CollectiveEpilogueFwdINS6_IJS8_SA_S9_EEENS6_IJNS7_ILi1EEESI_SI_EEESC_SE_Li256ELb1ELb1ELb1ELb0EEENS1_36VarlenDynamicPersistentTileSchedulerILi128ELi64ELi256ELi256ELb1ELb1ELb0ELb1ELb1ELb1EEEEEEEEEvNT_6ParamsE)
        /*0434*/ 	.word	0x00000000


	//----- nvinfo : EIATTR_MIN_STACK_SIZE
	.align		4
.L_190:
        /*0438*/ 	.byte	0x04, 0x12
        /*043a*/ 	.short	(.L_192 - .L_191)
	.align		4
.L_191:
        /*043c*/ 	.word	index@(_ZN7cutlass13device_kernelIN5flash19enable_sm80_to_sm89INS1_16FlashAttnFwdSm80INS1_25CollectiveMainloopFwdSm80ILi8ELi1ELb1EN4cute5tupleIJNS5_1CILi128EEENS7_ILi96EEENS7_ILi192EEEEEELi192ENS_6half_tEfNS_4arch4Sm80ELb0ELb0ELb0ELb0ELb0ELb0ELb1ELb1EEENS1_21CollectiveEpilogueFwdINS6_IJS8_SA_S9_EEENS6_IJNS7_ILi1EEESI_SI_EEESC_SE_Li256ELb0ELb1ELb1ELb0EEENS1_19SingleTileSchedulerILb0ELb1ELb1ELi128EEEEEEEEEvNT_6ParamsE)
        /*0440*/ 	.word	0x00000000


	//----- nvinfo : EIATTR_MIN_STACK_SIZE
	.align		4
.L_192:
        /*0444*/ 	.byte	0x04, 0x12
        /*0446*/ 	.short	(.L_194 - .L_193)
	.align		4
.L_193:
        /*0448*/ 	.word	index@(_ZN7cutlass13device_kernelIN5flash19enable_sm80_to_sm89INS1_16FlashAttnFwdSm80INS1_25CollectiveMainloopFwdSm80ILi8ELi1ELb0EN4cute5tupleIJNS5_1CILi128EEENS7_ILi64EEENS7_ILi192EEEEEELi192ENS_6half_tEfNS_4arch4Sm80ELb0ELb0ELb0ELb1ELb0ELb0ELb1ELb1EEENS1_21CollectiveEpilogueFwdINS6_IJS8_SA_S9_EEENS6_IJNS7_ILi1EEESI_SI_EEESC_SE_Li256ELb1ELb1ELb1ELb0EEENS1_36VarlenDynamicPersistentTileSchedulerILi128ELi64ELi256ELi256ELb1ELb1ELb0ELb0ELb1ELb1EEEEEEEEEvNT_6ParamsE)
        /*044c*/ 	.word	0x00000000


	//----- nvinfo : EIATTR_MIN_STACK_SIZE
	.align		4
.L_194:
        /*0450*/ 	.byte	0x04, 0x12
        /*0452*/ 	.short	(.L_196 - .L_195)
	.align		4
.L_195:
        /*0454*/ 	.word	index@(_ZN7cutlass13device_kernelIN5flash19enable_sm80_to_sm89INS1_16FlashAttnFwdSm80INS1_25CollectiveMainloopFwdSm80ILi8ELi1ELb0EN4cute5tupleIJNS5_1CILi128EEENS7_ILi64EEENS7_ILi192EEEEEELi192ENS_6half_tEfNS_4arch4Sm80ELb0ELb0ELb0ELb1ELb0ELb1ELb1ELb1EEENS1_21CollectiveEpilogueFwdINS6_IJS8_SA_S9_EEENS6_IJNS7_ILi1EEESI_SI_EEESC_SE_Li256ELb1ELb1ELb1ELb0EEENS1_36VarlenDynamicPersistentTileSchedulerILi128ELi64ELi256ELi256ELb1ELb1ELb0ELb0ELb1ELb1EEEEEEEEEvNT_6ParamsE)
        /*0458*/ 	.word	0x00000000


	//----- nvinfo : EIATTR_MIN_STACK_SIZE
	.align		4
.L_196:
        /*045c*/ 	.byte	0x04, 0x12
        /*045e*/ 	.short	(.L_198 - .L_197)
	.align		4
.L_197:
        /*0460*/ 	.word	index@(_ZN7cutlass13device_kernelIN5flash19enable_sm80_to_sm89INS1_16FlashAttnFwdSm80INS1_25CollectiveMainloopFwdSm80ILi8ELi1ELb0EN4cute5tupleIJNS5_1CILi128EEENS7_ILi64EEENS7_ILi192EEEEEELi192ENS_6half_tEfNS_4arch4Sm80ELb0ELb1ELb0ELb0ELb0ELb0ELb1ELb1EEENS1_21CollectiveEpilogueFwdINS6_IJS8_SA_S9_EEENS6_IJNS7_ILi1EEESI_SI_EEESC_SE_Li256ELb0ELb1ELb1ELb0EEENS1_19SingleTileSchedulerILb0ELb1ELb1ELi128EEEEEEEEEvNT_6ParamsE)
        /*0464*/ 	.word	0x00000000


	//----- nvinfo : EIATTR_MIN_STACK_SIZE
	.align		4
.L_198:
        /*0468*/ 	.byte	0x04, 0x12
        /*046a*/ 	.short	(.L_200 - .L_199)
	.align		4
.L_199:
        /*046c*/ 	.word	index@(_ZN7cutlass13device_kernelIN5flash19enable_sm80_to_sm89INS1_16FlashAttnFwdSm80INS1_25CollectiveMainloopFwdSm80ILi8ELi1ELb0EN4cute5tupleIJNS5_1CILi128EEENS7_ILi64EEENS7_ILi192EEEEEELi192ENS_6half_tEfNS_4arch4Sm80ELb0ELb1ELb0ELb1ELb0ELb0ELb1ELb1EEENS1_21CollectiveEpilogueFwdINS6_IJS8_SA_S9_EEENS6_IJNS7_ILi1EEESI_SI_EEESC_SE_Li256ELb1ELb1ELb1ELb0EEENS1_36VarlenDynamicPersistentTileSchedulerILi128ELi64ELi256ELi256ELb1ELb1ELb0ELb1ELb0ELb1EEEEEEEEEvNT_6ParamsE)
        /*0470*/ 	.word	0x00000000


	//----- nvinfo : EIATTR_MIN_STACK_SIZE
	.align		4
.L_200:
        /*0474*/ 	.byte	0x04, 0x12
        /*0476*/ 	.short	(.L_202 - .L_201)
	.align		4
.L_201:
        /*0478*/ 	.word	index@(_ZN7cutlass13device_kernelIN5flash19enable_sm80_to_sm89INS1_16FlashAttnFwdSm80INS1_25CollectiveMainloopFwdSm80ILi8ELi1ELb0EN4cute5tupleIJNS5_1CILi128EEENS7_ILi64EEENS7_ILi192EEEEEELi192ENS_6half_tEfNS_4arch4Sm80ELb0ELb1ELb0ELb1ELb0ELb1ELb1ELb1EEENS1_21CollectiveEpilogueFwdINS6_IJS8_SA_S9_EEENS6_IJNS7_ILi1EEESI_SI_EEESC_SE_Li256ELb1ELb1ELb1ELb0EEENS1_36VarlenDynamicPersistentTileSchedulerILi128ELi64ELi256ELi256ELb1ELb1ELb0ELb1ELb0ELb1EEEEEEEEEvNT_6ParamsE)
        /*047c*/ 	.word	0x00000000


	//----- nvinfo : EIATTR_MIN_STACK_SIZE
	.align		4
.L_202:
        /*0480*/ 	.byte	0x04, 0x12
        /*0482*/ 	.short	(.L_204 - .L_203)
	.align		4
.L_203:
        /*0484*/ 	.word	index@(_ZN7cutlass13device_kernelIN5flash19enable_sm80_to_sm89INS1_16FlashAttnFwdSm80INS1_25CollectiveMainloopFwdSm80ILi8ELi1ELb1EN4cute5tupleIJNS5_1CILi128EEENS7_ILi96EEENS7_ILi192EEEEEELi192ENS_6half_tEfNS_4arch4Sm80ELb1ELb0ELb0ELb0ELb0ELb0ELb1ELb1EEENS1_21CollectiveEpilogueFwdINS6_IJS8_SA_S9_EEENS6_IJNS7_ILi1EEESI_SI_EEESC_SE_Li256ELb0ELb1ELb1ELb0EEENS1_30DynamicPersistentTileSchedulerILi256ELi256ELb1ELb1ELb0EEEEEEEEEvNT_6ParamsE)
        /*0488*/ 	.word	0x00000000


	//----- nvinfo : EIATTR_MIN_STACK_SIZE
	.align		4
.L_204:
        /*048c*/ 	.byte	0x04, 0x12
        /*048e*/ 	.short	(.L_206 - .L_205)
	.align		4
.L_205:
        /*0490*/ 	.word	index@(_ZN7cutlass13device_kernelIN5flash19enable_sm80_to_sm89INS1_16FlashAttnFwdSm80INS1_25CollectiveMainloopFwdSm80ILi8ELi1ELb0EN4cute5tupleIJNS5_1CILi128EEENS7_ILi64EEENS7_ILi192EEEEEELi192ENS_6half_tEfNS_4arch4Sm80ELb1ELb0ELb0ELb1ELb0ELb0ELb1ELb1EEENS1_21CollectiveEpilogueFwdINS6_IJS8_SA_S9_EEENS6_IJNS7_ILi1EEESI_SI_EEESC_SE_Li256ELb1ELb1ELb1ELb0EEENS1_36VarlenDynamicPersistentTileSchedulerILi128ELi64ELi256ELi256ELb1ELb1ELb0ELb1ELb1ELb1EEEEEEEEEvNT_6ParamsE)
        /*0494*/ 	.word	0x00000000


	//----- nvinfo : EIATTR_MIN_STACK_SIZE
	.align		4
.L_206:
        /*0498*/ 	.byte	0x04, 0x12
        /*049a*/ 	.short	(.L_208 - .L_207)
	.align		4
.L_207:
        /*049c*/ 	.word	index@(_ZN7cutlass13device_kernelIN5flash19enable_sm80_to_sm89INS1_16FlashAttnFwdSm80INS1_25CollectiveMainloopFwdSm80ILi8ELi1ELb0EN4cute5tupleIJNS5_1CILi128EEENS7_ILi64EEENS7_ILi192EEEEEELi192ENS_6half_tEfNS_4arch4Sm80ELb1ELb0ELb0ELb1ELb0ELb1ELb1ELb1EEENS1_21CollectiveEpilogueFwdINS6_IJS8_SA_S9_EEENS6_IJNS7_ILi1EEESI_SI_EEESC_SE_Li256ELb1ELb1ELb1ELb0EEENS1_36VarlenDynamicPersistentTileSchedulerILi128ELi64ELi256ELi256ELb1ELb1ELb0ELb1ELb1ELb1EEEEEEEEEvNT_6ParamsE)
        /*04a0*/ 	.word	0x00000000


	//----- nvinfo : EIATTR_MIN_STACK_SIZE
	.align		4
.L_208:
        /*04a4*/ 	.byte	0x04, 0x12
        /*04a6*/ 	.short	(.L_210 - .L_209)
	.align		4
.L_209:
        /*04a8*/ 	.word	index@(_ZN7cutlass13device_kernelIN5flash19enable_sm80_to_sm89INS1_16FlashAttnFwdSm80INS1_25CollectiveMainloopFwdSm80ILi8ELi2ELb1EN4cute5tupleIJNS5_1CILi128EEENS7_ILi96EEENS7_ILi192EEEEEELi192ENS_6half_tEfNS_4arch4Sm80ELb0ELb0ELb0ELb0ELb0ELb0ELb1ELb1EEENS1_21CollectiveEpilogueFwdINS6_IJS8_SA_S9_EEENS6_IJNS7_ILi1EEESI_SI_EEESC_SE_Li256ELb0ELb1ELb1ELb0EEENS1_19SingleTileSchedulerILb0ELb1ELb1ELi128EEEEEEEEEvNT_6ParamsE)
        /*04ac*/ 	.word	0x00000000


	//----- nvinfo : EIATTR_MIN_STACK_SIZE
	.align		4
.L_210:
        /*04b0*/ 	.byte	0x04, 0x12
        /*04b2*/ 	.short	(.L_212 - .L_211)
	.align		4
.L_211:
        /*04b4*/ 	.word	index@(_ZN7cutlass13device_kernelIN5flash19enable_sm80_to_sm89INS1_16FlashAttnFwdSm80INS1_25CollectiveMainloopFwdSm80ILi8ELi2ELb0EN4cute5tupleIJNS5_1CILi128EEENS7_ILi64EEENS7_ILi192EEEEEELi192ENS_6half_tEfNS_4arch4Sm80ELb0ELb0ELb0ELb1ELb0ELb0ELb1ELb1EEENS1_21CollectiveEpilogueFwdINS6_IJS8_SA_S9_EEENS6_IJNS7_ILi1EEESI_SI_EEESC_SE_Li256ELb1ELb1ELb1ELb0EEENS1_36VarlenDynamicPersistentTileSchedulerILi128ELi64ELi256ELi256ELb1ELb1ELb0ELb0ELb1ELb1EEEEEEEEEvNT_6ParamsE)
        /*04b8*/ 	.word	0x00000000


	//----- nvinfo : EIATTR_MIN_STACK_SIZE
	.align		4
.L_212:
        /*04bc*/ 	.byte	0x04, 0x12
        /*04be*/ 	.short	(.L_214 - .L_213)
	.align		4
.L_213:
        /*04c0*/ 	.word	index@(_ZN7cutlass13device_kernelIN5flash19enable_sm80_to_sm89INS1_16FlashAttnFwdSm80INS1_25CollectiveMainloopFwdSm80ILi8ELi2ELb0EN4cute5tupleIJNS5_1CILi128EEENS7_ILi64EEENS7_ILi192EEEEEELi192ENS_6half_tEfNS_4arch4Sm80ELb0ELb0ELb0ELb1ELb0ELb1ELb1ELb1EEENS1_21CollectiveEpilogueFwdINS6_IJS8_SA_S9_EEENS6_IJNS7_ILi1EEESI_SI_EEESC_SE_Li256ELb1ELb1ELb1ELb0EEENS1_36VarlenDynamicPersistentTileSchedulerILi128ELi64ELi256ELi256ELb1ELb1ELb0ELb0ELb1ELb1EEEEEEEEEvNT_6ParamsE)
        /*04c4*/ 	.word	0x00000000


	//----- nvinfo : EIATTR_MIN_STACK_SIZE
	.align		4
.L_214:
        /*04c8*/ 	.byte	0x04, 0x12
        /*04ca*/ 	.short	(.L_216 - .L_215)
	.align		4
.L_215:
        /*04cc*/ 	.word	index@(_ZN7cutlass13device_kernelIN5flash19enable_sm80_to_sm89INS1_16FlashAttnFwdSm80INS1_25CollectiveMainloopFwdSm80ILi8ELi2ELb0EN4cute5tupleIJNS5_1CILi128EEENS7_ILi64EEENS7_ILi192EEEEEELi192ENS_6half_tEfNS_4arch4Sm80ELb0ELb1ELb0ELb0ELb0ELb0ELb1ELb1EEENS1_21CollectiveEpilogueFwdINS6_IJS8_SA_S9_EEENS6_IJNS7_ILi1EEESI_SI_EEESC_SE_Li256ELb0ELb1ELb1ELb0EEENS1_19SingleTileSchedulerILb0ELb1ELb1ELi128EEEEEEEEEvNT_6ParamsE)
        /*04d0*/ 	.word	0x00000000


	//----- nvinfo : EIATTR_MIN_STACK_SIZE
	.align		4
.L_216:
        /*04d4*/ 	.byte	0x04, 0x12
        /*04d6*/ 	.short	(.L_218 - .L_217)
	.align		4
.L_217:
        /*04d8*/ 	.word	index@(_ZN7cutlass13device_kernelIN5flash19enable_sm80_to_sm89INS1_16FlashAttnFwdSm80INS1_25CollectiveMainloopFwdSm80ILi8ELi2ELb0EN4cute5tupleIJNS5_1CILi128EEENS7_ILi64EEENS7_ILi192EEEEEELi192ENS_6half_tEfNS_4arch4Sm80ELb0ELb1ELb0ELb1ELb0ELb0ELb1ELb1EEENS1_21CollectiveEpilogueFwdINS6_IJS8_SA_S9_EEENS6_IJNS7_ILi1EEESI_SI_EEESC_SE_Li256ELb1ELb1ELb1ELb0EEENS1_36VarlenDynamicPersistentTileSchedulerILi128ELi64ELi256ELi256ELb1ELb1ELb0ELb1ELb0ELb1EEEEEEEEEvNT_6ParamsE)
        /*04dc*/ 	.word	0x00000000


	//----- nvinfo : EIATTR_MIN_STACK_SIZE
	.align		4
.L_218:
        /*04e0*/ 	.byte	0x04, 0x12
        /*04e2*/ 	.short	(.L_220 - .L_219)
	.align		4
.L_219:
        /*04e4*/ 	.word	index@(_ZN7cutlass13device_kernelIN5flash19enable_sm80_to_sm89INS1_16FlashAttnFwdSm80INS1_25CollectiveMainloopFwdSm80ILi8ELi2ELb0EN4cute5tupleIJNS5_1CILi128EEENS7_ILi64EEENS7_ILi192EEEEEELi192ENS_6half_tEfNS_4arch4Sm80ELb0ELb1ELb0ELb1ELb0ELb1ELb1ELb1EEENS1_21CollectiveEpilogueFwdINS6_IJS8_SA_S9_EEENS6_IJNS7_ILi1EEESI_SI_EEESC_SE_Li256ELb1ELb1ELb1ELb0EEENS1_36VarlenDynamicPersistentTileSchedulerILi128ELi64ELi256ELi256ELb1ELb1ELb0ELb1ELb0ELb1EEEEEEEEEvNT_6ParamsE)
        /*04e8*/ 	.word	0x00000000


	//----- nvinfo : EIATTR_MIN_STACK_SIZE
	.align		4
.L_220:
        /*04ec*/ 	.byte	0x04, 0x12
        /*04ee*/ 	.short	(.L_222 - .L_221)
	.align		4
.L_221:
        /*04f0*/ 	.word	index@(_ZN7cutlass13device_kernelIN5flash19enable_sm80_to_sm89INS1_16FlashAttnFwdSm80INS1_25CollectiveMainloopFwdSm80ILi8ELi2ELb1EN4cute5tupleIJNS5_1CILi128EEENS7_ILi96EEENS7_ILi192EEEEEELi192ENS_6half_tEfNS_4arch4Sm80ELb1ELb0ELb0ELb0ELb0ELb0ELb1ELb1EEENS1_21CollectiveEpilogueFwdINS6_IJS8_SA_S9_EEENS6_IJNS7_ILi1EEESI_SI_EEESC_SE_Li256ELb0ELb1ELb1ELb0EEENS1_30DynamicPersistentTileSchedulerILi256ELi256ELb1ELb1ELb0EEEEEEEEEvNT_6ParamsE)
        /*04f4*/ 	.word	0x00000000


	//----- nvinfo : EIATTR_MIN_STACK_SIZE
	.align		4
.L_222:
        /*04f8*/ 	.byte	0x04, 0x12
        /*04fa*/ 	.short	(.L_224 - .L_223)
	.align		4
.L_223:
        /*04fc*/ 	.word	index@(_ZN7cutlass13device_kernelIN5flash19enable_sm80_to_sm89INS1_16FlashAttnFwdSm80INS1_25CollectiveMainloopFwdSm80ILi8ELi2ELb0EN4cute5tupleIJNS5_1CILi128EEENS7_ILi64EEENS7_ILi192EEEEEELi192ENS_6half_tEfNS_4arch4Sm80ELb1ELb0ELb0ELb1ELb0ELb0ELb1ELb1EEENS1_21CollectiveEpilogueFwdINS6_IJS8_SA_S9_EEENS6_IJNS7_ILi1EEESI_SI_EEESC_SE_Li256ELb1ELb1ELb1ELb0EEENS1_36VarlenDynamicPersistentTileSchedulerILi128ELi64ELi256ELi256ELb1ELb1ELb0ELb1ELb1ELb1EEEEEEEEEvNT_6ParamsE)
        /*0500*/ 	.word	0x00000000


	//----- nvinfo : EIATTR_MIN_STACK_SIZE
	.align		4
.L_224:
        /*0504*/ 	.byte	0x04, 0x12
        /*0506*/ 	.short	(.L_226 - .L_225)
	.align		4
.L_225:
        /*0508*/ 	.word	index@(_ZN7cutlass13device_kernelIN5flash19enable_sm80_to_sm89INS1_16FlashAttnFwdSm80INS1_25CollectiveMainloopFwdSm80ILi8ELi2ELb0EN4cute5tupleIJNS5_1CILi128EEENS7_ILi64EEENS7_ILi192EEEEEELi192ENS_6half_tEfNS_4arch4Sm80ELb1ELb0ELb0ELb1ELb0ELb1ELb1ELb1EEENS1_21CollectiveEpilogueFwdINS6_IJS8_SA_S9_EEENS6_IJNS7_ILi1EEESI_SI_EEESC_SE_Li256ELb1ELb1ELb1ELb0EEENS1_36VarlenDynamicPersistentTileSchedulerILi128ELi64ELi256ELi256ELb1ELb1ELb0ELb1ELb1ELb1EEEEEEEEEvNT_6ParamsE)
        /*050c*/ 	.word	0x00000000
.L_226:


//--------------------- .nv.compat                --------------------------
	.section	.nv.compat,"",@"SHT_CUDA_COMPAT_INFO"
	.align	4
        /*0000*/ 	.byte	0x02, 0x09, 0x01, 0x00, 0x02, 0x02, 0x01, 0x00, 0x02, 0x05, 0x05, 0x00, 0x03, 0x07, 0x01, 0x01
        /*0010*/ 	.byte	0x02, 0x03, 0x00, 0x00, 0x02, 0x06, 0x01, 0x00, 0x04, 0x0b, 0x08, 0x00, 0x09, 0x00, 0x00, 0x00
        /*0020*/ 	.byte	0x00, 0x00, 0x00, 0x00


//--------------------- .nv.info._ZN7cutlass13device_kernelIN5flash19enable_sm80_to_sm89INS1_16FlashAttnFwdSm80INS1_25CollectiveMainloopFwdSm80ILi8ELi1ELb1EN4cute5tupleIJNS5_1CILi128EEENS7_ILi96EEENS7_ILi192EEEEEELi192ENS_6half_tEfNS_4arch4Sm80ELb0ELb0ELb1ELb0ELb0ELb0ELb1ELb1EEENS1_21CollectiveEpilogueFwdINS6_IJS8_SA_S9_EEENS6_IJNS7_ILi1EEESI_SI_EEESC_SE_Li256ELb0ELb1ELb1ELb0EEENS1_19SingleTileSchedulerILb0ELb1ELb1ELi128EEEEEEEEEvNT_6ParamsE --------------------------
	.section	.nv.info._ZN7cutlass13device_kernelIN5flash19enable_sm80_to_sm89INS1_16FlashAttnFwdSm80INS1_25CollectiveMainloopFwdSm80ILi8ELi1ELb1EN4cute5tupleIJNS5_1CILi128EEENS7_ILi96EEENS7_ILi192EEEEEELi192ENS_6half_tEfNS_4arch4Sm80ELb0ELb0ELb1ELb0ELb0ELb0ELb1ELb1EEENS1_21CollectiveEpilogueFwdINS6_IJS8_SA_S9_EEENS6_IJNS7_ILi1EEESI_SI_EEESC_SE_Li256ELb0ELb1ELb1ELb0EEENS1_19SingleTileSchedulerILb0ELb1ELb1ELi128EEEEEEEEEvNT_6ParamsE,"",@"SHT_CUDA_INFO"
	.sectionflags	@""
	.align	4


	//----- nvinfo : EIATTR_CUDA_API_VERSION
	.align		4
        /*0000*/ 	.byte	0x04, 0x37
        /*0002*/ 	.short	(.L_228 - .L_227)
.L_227:
        /*0004*/ 	.word	0x00000082


	//----- nvinfo : EIATTR_KPARAM_INFO
	.align		4
.L_228:
        /*0008*/ 	.byte	0x04, 0x17
        /*000a*/ 	.short	(.L_230 - .L_229)
.L_229:
        /*000c*/ 	.word	0x00000000
        /*0010*/ 	.short	0x0000
        /*0012*/ 	.short	0x0000
        /*0014*/ 	.byte	0x00, 0xf0, 0x61, 0x10


	//----- nvinfo : EIATTR_SPARSE_MMA_MASK
	.align		4
.L_230:
        /*0018*/ 	.byte	0x03, 0x50
        /*001a*/ 	.short	0x0000


	//----- nvinfo : EIATTR_MAXREG_COUNT
	.align		4
        /*001c*/ 	.byte	0x03, 0x1b
        /*001e*/ 	.short	0x00ff


	//----- nvinfo : EIATTR_MERCURY_ISA_VERSION
	.align		4
        /*0020*/ 	.byte	0x03, 0x5f
        /*0022*/ 	.short	0x0101


	//----- nvinfo : EIATTR_VRC_CTA_INIT_COUNT
	.align		4
        /*0024*/ 	.byte	0x02, 0x4a
	.zero		1
	.zero		1


	//----- nvinfo : EIATTR_EXIT_INSTR_OFFSETS
	.align		4
        /*0028*/ 	.byte	0x04, 0x1c
        /*002a*/ 	.short	(.L_232 - .L_231)


	//   ....[0]....
.L_231:
        /*002c*/ 	.word	0x00000010


	//----- nvinfo : EIATTR_MAX_THREADS
	.align		4
.L_232:
        /*0030*/ 	.byte	0x04, 0x05
        /*0032*/ 	.short	(.L_234 - .L_233)
.L_233:
        /*0034*/ 	.word	0x00000100
        /*0038*/ 	.word	0x00000001
        /*003c*/ 	.word	0x00000001


	//----- nvinfo : EIATTR_CBANK_PARAM_SIZE
	.align		4
.L_234:
        /*0040*/ 	.byte	0x03, 0x19
        /*0042*/ 	.short	0x0418


	//----- nvinfo : EIATTR_PARAM_CBANK
	.align		4
        /*0044*/ 	.byte	0x04, 0x0a
        /*0046*/ 	.short	(.L_236 - .L_235)
	.align		4
.L_235:
        /*0048*/ 	.word	index@(.nv.constant0._ZN7cutlass13device_kernelIN5flash19enable_sm80_to_sm89INS1_16FlashAttnFwdSm80INS1_25CollectiveMainloopFwdSm80ILi8ELi1ELb1EN4cute5tupleIJNS5_1CILi128EEENS7_ILi96EEENS7_ILi192EEEEEELi192ENS_6half_tEfNS_4arch4Sm80ELb0ELb0ELb1ELb0ELb0ELb0ELb1ELb1EEENS1_21CollectiveEpilogueFwdINS6_IJS8_SA_S9_EEENS6_IJNS7_ILi1EEESI_SI_EEESC_SE_Li256ELb0ELb1ELb1ELb0EEENS1_19SingleTileSchedulerILb0ELb1ELb1ELi128EEEEEEEEEvNT_6ParamsE)
        /*004c*/ 	.short	0x0380
        /*004e*/ 	.short	0x0418


	//----- nvinfo : EIATTR_SW_WAR
	.align		4
.L_236:
        /*0050*/ 	.byte	0x04, 0x36
        /*0052*/ 	.short	(.L_238 - .L_237)
.L_237:
        /*0054*/ 	.word	0x00000008
.L_238:


//--------------------- .nv.info._ZN7cutlass13device_kernelIN5flash19enable_sm80_to_sm89INS1_16FlashAttnFwdSm80INS1_25CollectiveMainloopFwdSm80ILi8ELi1ELb0EN4cute5tupleIJNS5_1CILi128EEENS7_ILi64EEENS7_ILi192EEEEEELi192ENS_6half_tEfNS_4arch4Sm80ELb0ELb0ELb1ELb1ELb0ELb0ELb1ELb1EEENS1_21CollectiveEpilogueFwdINS6_IJS8_SA_S9_EEENS6_IJNS7_ILi1EEESI_SI_EEESC_SE_Li256ELb1ELb1ELb1ELb0EEENS1_36VarlenDynamicPersistentTileSchedulerILi128ELi64ELi256ELi256ELb1ELb1ELb0ELb0ELb1ELb1EEEEEEEEEvNT_6ParamsE --------------------------
	.section	.nv.info._ZN7cutlass13device_kernelIN5flash19enable_sm80_to_sm89INS1_16FlashAttnFwdSm80INS1_25CollectiveMainloopFwdSm80ILi8ELi1ELb0EN4cute5tupleIJNS5_1CILi128EEENS7_ILi64EEENS7_ILi192EEEEEELi192ENS_6half_tEfNS_4arch4Sm80ELb0ELb0ELb1ELb1ELb0ELb0ELb1ELb1EEENS1_21CollectiveEpilogueFwdINS6_IJS8_SA_S9_EEENS6_IJNS7_ILi1EEESI_SI_EEESC_SE_Li256ELb1ELb1ELb1ELb0EEENS1_36VarlenDynamicPersistentTileSchedulerILi128ELi64ELi256ELi256ELb1ELb1ELb0ELb0ELb1ELb1EEEEEEEEEvNT_6ParamsE,"",@"SHT_CUDA_INFO"
	.sectionflags	@""
	.align	4


	//----- nvinfo : EIATTR_CUDA_API_VERSION
	.align		4
        /*0000*/ 	.byte	0x04, 0x37
        /*0002*/ 	.short	(.L_240 - .L_239)
.L_239:
        /*0004*/ 	.word	0x00000082


	//----- nvinfo : EIATTR_KPARAM_INFO
	.align		4
.L_240:
        /*0008*/ 	.byte	0x04, 0x17
        /*000a*/ 	.short	(.L_242 - .L_241)
.L_241:
        /*000c*/ 	.word	0x00000000
        /*0010*/ 	.short	0x0000
        /*0012*/ 	.short	0x0000
        /*0014*/ 	.byte	0x00, 0xf0, 0xe1, 0x10


	//----- nvinfo : EIATTR_SPARSE_MMA_MASK
	.align		4
.L_242:
        /*0018*/ 	.byte	0x03, 0x50
        /*001a*/ 	.short	0x0000


	//----- nvinfo : EIATTR_MAXREG_COUNT
	.align		4
        /*001c*/ 	.byte	0x03, 0x1b
        /*001e*/ 	.short	0x00ff


	//----- nvinfo : EIATTR_MERCURY_ISA_VERSION
	.align		4
        /*0020*/ 	.byte	0x03, 0x5f
        /*0022*/ 	.short	0x0101


	//----- nvinfo : EIATTR_VRC_CTA_INIT_COUNT
	.align		4
        /*0024*/ 	.byte	0x02, 0x4a
	.zero		1
	.zero		1


	//----- nvinfo : EIATTR_EXIT_INSTR_OFFSETS
	.align		4
        /*0028*/ 	.byte	0x04, 0x1c
        /*002a*/ 	.short	(.L_244 - .L_243)


	//   ....[0]....
.L_243:
        /*002c*/ 	.word	0x00000010


	//----- nvinfo : EIATTR_MAX_THREADS
	.align		4
.L_244:
        /*0030*/ 	.byte	0x04, 0x05
        /*0032*/ 	.short	(.L_246 - .L_245)
.L_245:
        /*0034*/ 	.word	0x00000100
        /*0038*/ 	.word	0x00000001
        /*003c*/ 	.word	0x00000001


	//----- nvinfo : EIATTR_CBANK_PARAM_SIZE
	.align		4
.L_246:
        /*0040*/ 	.byte	0x03, 0x19
        /*0042*/ 	.short	0x0438


	//----- nvinfo : EIATTR_PARAM_CBANK
	.align		4
        /*0044*/ 	.byte	0x04, 0x0a
        /*0046*/ 	.short	(.L_248 - .L_247)
	.align		4
.L_247:
        /*0048*/ 	.word	index@(.nv.constant0._ZN7cutlass13device_kernelIN5flash19enable_sm80_to_sm89INS1_16FlashAttnFwdSm80INS1_25CollectiveMainloopFwdSm80ILi8ELi1ELb0EN4cute5tupleIJNS5_1CILi128EEENS7_ILi64EEENS7_ILi192EEEEEELi192ENS_6half_tEfNS_4arch4Sm80ELb0ELb0ELb1ELb1ELb0ELb0ELb1ELb1EEENS1_21CollectiveEpilogueFwdINS6_IJS8_SA_S9_EEENS6_IJNS7_ILi1EEESI_SI_EEESC_SE_Li256ELb1ELb1ELb1ELb0EEENS1_36VarlenDynamicPersistentTileSchedulerILi128ELi64ELi256ELi256ELb1ELb1ELb0ELb0ELb1ELb1EEEEEEEEEvNT_6ParamsE)
        /*004c*/ 	.short	0x0380
        /*004e*/ 	.short	0x0438


	//----- nvinfo : EIATTR_SW_WAR
	.align		4
.L_248:
        /*0050*/ 	.byte	0x04, 0x36
        /*0052*/ 	.short	(.L_250 - .L_249)
.L_249:
        /*0054*/ 	.word	0x00000008
.L_250:


//--------------------- .nv.info._ZN7cutlass13device_kernelIN5flash19enable_sm80_to_sm89INS1_16FlashAttnFwdSm80INS1_25CollectiveMainloopFwdSm80ILi8ELi1ELb0EN4cute5tupleIJNS5_1CILi128EEENS7_ILi64EEENS7_ILi192EEEEEELi192ENS_6half_tEfNS_4arch4Sm80ELb0ELb0ELb1ELb1ELb0ELb1ELb1ELb1EEENS1_21CollectiveEpilogueFwdINS6_IJS8_SA_S9_EEENS6_IJNS7_ILi1EEESI_SI_EEESC_SE_Li256ELb1ELb1ELb1ELb0EEENS1_36VarlenDynamicPersistentTileSchedulerILi128ELi64ELi256ELi256ELb1ELb1ELb0ELb0ELb1ELb1EEEEEEEEEvNT_6ParamsE --------------------------
	.section	.nv.info._ZN7cutlass13device_kernelIN5flash19enable_sm80_to_sm89INS1_16FlashAttnFwdSm80INS1_25CollectiveMainloopFwdSm80ILi8ELi1ELb0EN4cute5tupleIJNS5_1CILi128EEENS7_ILi64EEENS7_ILi192EEEEEELi192ENS_6half_tEfNS_4arch4Sm80ELb0ELb0ELb1ELb1ELb0ELb1ELb1ELb1EEENS1_21CollectiveEpilogueFwdINS6_IJS8_SA_S9_EEENS6_IJNS7_ILi1EEESI_SI_EEESC_SE_Li256ELb1ELb1ELb1ELb0EEENS1_36VarlenDynamicPersistentTileSchedulerILi128ELi64ELi256ELi256ELb1ELb1ELb0ELb0ELb1ELb1EEEEEEEEEvNT_6ParamsE,"",@"SHT_CUDA_INFO"
	.sectionflags	@""
	.align	4


	//----- nvinfo : EIATTR_CUDA_API_VERSION
	.align		4
        /*0000*/ 	.byte	0x04, 0x37
        /*0002*/ 	.short	(.L_252 - .L_251)
.L_251:
        /*0004*/ 	.word	0x00000082


	//----- nvinfo : EIATTR_KPARAM_INFO
	.align		4
.L_252:
        /*0008*/ 	.byte	0x04, 0x17
        /*000a*/ 	.short	(.L_254 - .L_253)
.L_253:
        /*000c*/ 	.word	0x00000000
        /*0010*/ 	.short	0x0000
        /*0012*/ 	.short	0x0000
        /*0014*/ 	.byte	0x00, 0xf0, 0xe1, 0x10


	//----- nvinfo : EIATTR_SPARSE_MMA_MASK
	.align		4
.L_254:
        /*0018*/ 	.byte	0x03, 0x50
        /*001a*/ 	.short	0x0000


	//----- nvinfo : EIATTR_MAXREG_COUNT
	.align		4
        /*001c*/ 	.byte	0x03, 0x1b
        /*001e*/ 	.short	0x00ff


	//----- nvinfo : EIATTR_MERCURY_ISA_VERSION
	.align		4
        /*0020*/ 	.byte	0x03, 0x5f
        /*0022*/ 	.short	0x0101


	//----- nvinfo : EIATTR_VRC_CTA_INIT_COUNT
	.align		4
        /*0024*/ 	.byte	0x02, 0x4a
	.zero		1
	.zero		1


	//----- nvinfo : EIATTR_EXIT_INSTR_OFFSETS
	.align		4
        /*0028*/ 	.byte	0x04, 0x1c
        /*002a*/ 	.short	(.L_256 - .L_255)


	//   ....[0]....
.L_255:
        /*002c*/ 	.word	0x00000010


	//----- nvinfo : EIATTR_MAX_THREADS
	.align		4
.L_256:
        /*0030*/ 	.byte	0x04, 0x05
        /*0032*/ 	.short	(.L_258 - .L_257)
.L_257:
        /*0034*/ 	.word	0x00000100
        /*0038*/ 	.word	0x00000001
        /*003c*/ 	.word	0x00000001


	//----- nvinfo : EIATTR_CBANK_PARAM_SIZE
	.align		4
.L_258:
        /*0040*/ 	.byte	0x03, 0x19
        /*0042*/ 	.short	0x0438


	//----- nvinfo : EIATTR_PARAM_CBANK
	.align		4
        /*0044*/ 	.byte	0x04, 0x0a
        /*0046*/ 	.short	(.L_260 - .L_259)
	.align		4
.L_259:
        /*0048*/ 	.word	index@(.nv.constant0._ZN7cutlass13device_kernelIN5flash19enable_sm80_to_sm89INS1_16FlashAttnFwdSm80INS1_25CollectiveMainloopFwdSm80ILi8ELi1ELb0EN4cute5tupleIJNS5_1CILi128EEENS7_ILi64EEENS7_ILi192EEEEEELi192ENS_6half_tEfNS_4arch4Sm80ELb0ELb0ELb1ELb1ELb0ELb1ELb1ELb1EEENS1_21CollectiveEpilogueFwdINS6_IJS8_SA_S9_EEENS6_IJNS7_ILi1EEESI_SI_EEESC_SE_Li256ELb1ELb1ELb1ELb0EEENS1_36VarlenDynamicPersistentTileSchedulerILi128ELi64ELi256ELi256ELb1ELb1ELb0ELb0ELb1ELb1EEEEEEEEEvNT_6ParamsE)
        /*004c*/ 	.short	0x0380
        /*004e*/ 	.short	0x0438


	//----- nvinfo : EIATTR_SW_WAR
	.align		4
.L_260:
        /*0050*/ 	.byte	0x04, 0x36
        /*0052*/ 	.short	(.L_262 - .L_261)
.L_261:
        /*0054*/ 	.word	0x00000008
.L_262:


//--------------------- .nv.info._ZN7cutlass13device_kernelIN5flash19enable_sm80_to_sm89INS1_16FlashAttnFwdSm80INS1_25CollectiveMainloopFwdSm80ILi8ELi1ELb0EN4cute5tupleIJNS5_1CILi128EEENS7_ILi64EEENS7_ILi192EEEEEELi192ENS_6half_tEfNS_4arch4Sm80ELb0ELb1ELb1ELb0ELb0ELb0ELb1ELb1EEENS1_21CollectiveEpilogueFwdINS6_IJS8_SA_S9_EEENS6_IJNS7_ILi1EEESI_SI_EEESC_SE_Li256ELb0ELb1ELb1ELb0EEENS1_19SingleTileSchedulerILb0ELb1ELb1ELi128EEEEEEEEEvNT_6ParamsE --------------------------
	.section	.nv.info._ZN7cutlass13device_kernelIN5flash19enable_sm80_to_sm89INS1_16FlashAttnFwdSm80INS1_25CollectiveMainloopFwdSm80ILi8ELi1ELb0EN4cute5tupleIJNS5_1CILi128EEENS7_ILi64EEENS7_ILi192EEEEEELi192ENS_6half_tEfNS_4arch4Sm80ELb0ELb1ELb1ELb0ELb0ELb0ELb1ELb1EEENS1_21CollectiveEpilogueFwdINS6_IJS8_SA_S9_EEENS6_IJNS7_ILi1EEESI_SI_EEESC_SE_Li256ELb0ELb1ELb1ELb0EEENS1_19SingleTileSchedulerILb0ELb1ELb1ELi128EEEEEEEEEvNT_6ParamsE,"",@"SHT_CUDA_INFO"
	.sectionflags	@""
	.align	4


	//----- nvinfo : EIATTR_CUDA_API_VERSION
	.align		4
        /*0000*/ 	.byte	0x04, 0x37
        /*0002*/ 	.short	(.L_264 - .L_263)
.L_263:
        /*0004*/ 	.word	0x00000082


	//----- nvinfo : EIATTR_KPARAM_INFO
	.align		4
.L_264:
        /*0008*/ 	.byte	0x04, 0x17
        /*000a*/ 	.short	(.L_266 - .L_265)
.L_265:
        /*000c*/ 	.word	0x00000000
        /*0010*/ 	.short	0x0000
        /*0012*/ 	.short	0x0000
        /*0014*/ 	.byte	0x00, 0xf0, 0x61, 0x10


	//----- nvinfo : EIATTR_SPARSE_MMA_MASK
	.align		4
.L_266:
        /*0018*/ 	.byte	0x03, 0x50
        /*001a*/ 	.short	0x0000


	//----- nvinfo : EIATTR_MAXREG_COUNT
	.align		4
        /*001c*/ 	.byte	0x03, 0x1b
        /*001e*/ 	.short	0x00ff


	//----- nvinfo : EIATTR_MERCURY_ISA_VERSION
	.align		4
        /*0020*/ 	.byte	0x03, 0x5f
        /*0022*/ 	.short	0x0101


	//----- nvinfo : EIATTR_VRC_CTA_INIT_COUNT
	.align		4
        /*0024*/ 	.byte	0x02, 0x4a
	.zero		1
	.zero		1


	//----- nvinfo : EIATTR_EXIT_INSTR_OFFSETS
	.align		4
        /*0028*/ 	.byte	0x04, 0x1c
        /*002a*/ 	.short	(.L_268 - .L_267)


	//   ....[0]....
.L_267:
        /*002c*/ 	.word	0x00000010


	//----- nvinfo : EIATTR_MAX_THREADS
	.align		4
.L_268:
        /*0030*/ 	.byte	0x04, 0x05
        /*0032*/ 	.short	(.L_270 - .L_269)
.L_269:
        /*0034*/ 	.word	0x00000100
        /*0038*/ 	.word	0x00000001
        /*003c*/ 	.word	0x00000001


	//----- nvinfo : EIATTR_CBANK_PARAM_SIZE
	.align		4
.L_270:
        /*0040*/ 	.byte	0x03, 0x19
        /*0042*/ 	.short	0x0418


	//----- nvinfo : EIATTR_PARAM_CBANK
	.align		4
        /*0044*/ 	.byte	0x04, 0x0a
        /*0046*/ 	.short	(.L_272 - .L_271)
	.align		4
.L_271:
        /*0048*/ 	.word	index@(.nv.constant0._ZN7cutlass13device_kernelIN5flash19enable_sm80_to_sm89INS1_16FlashAttnFwdSm80INS1_25CollectiveMainloopFwdSm80ILi8ELi1ELb0EN4cute5tupleIJNS5_1CILi128EEENS7_ILi64EEENS7_ILi192EEEEEELi192ENS_6half_tEfNS_4arch4Sm80ELb0ELb1ELb1ELb0ELb0ELb0ELb1ELb1EEENS1_21CollectiveEpilogueFwdINS6_IJS8_SA_S9_EEENS6_IJNS7_ILi1EEESI_SI_EEESC_SE_Li256ELb0ELb1ELb1ELb0EEENS1_19SingleTileSchedulerILb0ELb1ELb1ELi128EEEEEEEEEvNT_6ParamsE)
        /*004c*/ 	.short	0x0380
        /*004e*/ 	.short	0x0418


	//----- nvinfo : EIATTR_SW_WAR
	.align		4
.L_272:
        /*0050*/ 	.byte	0x04, 0x36
        /*0052*/ 	.short	(.L_274 - .L_273)
.L_273:
        /*0054*/ 	.word	0x00000008
.L_274:


//--------------------- .nv.info._ZN7cutlass13device_kernelIN5flash19enable_sm80_to_sm89INS1_16FlashAttnFwdSm80INS1_25CollectiveMainloopFwdSm80ILi8ELi1ELb0EN4cute5tupleIJNS5_1CILi128EEENS7_ILi64EEENS7_ILi192EEEEEELi192ENS_6half_tEfNS_4arch4Sm80ELb0ELb1ELb1ELb1ELb0ELb0ELb1ELb1EEENS1_21CollectiveEpilogueFwdINS6_IJS8_SA_S9_EEENS6_IJNS7_ILi1EEESI_SI_EEESC_SE_Li256ELb1ELb1ELb1ELb0EEENS1_36VarlenDynamicPersistentTileSchedulerILi128ELi64ELi256ELi256ELb1ELb1ELb0ELb1ELb0ELb1EEEEEEEEEvNT_6ParamsE --------------------------
	.section	.nv.info._ZN7cutlass13device_kernelIN5flash19enable_sm80_to_sm89INS1_16FlashAttnFwdSm80INS1_25CollectiveMainloopFwdSm80ILi8ELi1ELb0EN4cute5tupleIJNS5_1CILi128EEENS7_ILi64EEENS7_ILi192EEEEEELi192ENS_6half_tEfNS_4arch4Sm80ELb0ELb1ELb1ELb1ELb0ELb0ELb1ELb1EEENS1_21CollectiveEpilogueFwdINS6_IJS8_SA_S9_EEENS6_IJNS7_ILi1EEESI_SI_EEESC_SE_Li256ELb1ELb1ELb1ELb0EEENS1_36VarlenDynamicPersistentTileSchedulerILi128ELi64ELi256ELi256ELb1ELb1ELb0ELb1ELb0ELb1EEEEEEEEEvNT_6ParamsE,"",@"SHT_CUDA_INFO"
	.sectionflags	@""
	.align	4


	//----- nvinfo : EIATTR_CUDA_API_VERSION
	.align		4
        /*0000*/ 	.byte	0x04, 0x37
        /*0002*/ 	.short	(.L_276 - .L_275)
.L_275:
        /*0004*/ 	.word	0x00000082


	//----- nvinfo : EIATTR_KPARAM_INFO
	.align		4
.L_276:
        /*0008*/ 	.byte	0x04, 0x17
        /*000a*/ 	.short	(.L_278 - .L_277)
.L_277:
        /*000c*/ 	.word	0x00000000
        /*0010*/ 	.short	0x0000
        /*0012*/ 	.short	0x0000
        /*0014*/ 	.byte	0x00, 0xf0, 0xe1, 0x10


	//----- nvinfo : EIATTR_SPARSE_MMA_MASK
	.align		4
.L_278:
        /*0018*/ 	.byte	0x03, 0x50
        /*001a*/ 	.short	0x0000


	//----- nvinfo : EIATTR_MAXREG_COUNT
	.align		4
        /*001c*/ 	.byte	0x03, 0x1b
        /*001e*/ 	.short	0x00ff


	//----- nvinfo : EIATTR_MERCURY_ISA_VERSION
	.align		4
        /*0020*/ 	.byte	0x03, 0x5f
        /*0022*/ 	.short	0x0101


	//----- nvinfo : EIATTR_VRC_CTA_INIT_COUNT
	.align		4
        /*0024*/ 	.byte	0x02, 0x4a
	.zero		1
	.zero		1


	//----- nvinfo : EIATTR_EXIT_INSTR_OFFSETS
	.align		4
        /*0028*/ 	.byte	0x04, 0x1c
        /*002a*/ 	.short	(.L_280 - .L_279)


	//   ....[0]....
.L_279:
        /*002c*/ 	.word	0x00000010


	//----- nvinfo : EIATTR_MAX_THREADS
	.align		4
.L_280:
        /*0030*/ 	.byte	0x04, 0x05
        /*0032*/ 	.short	(.L_282 - .L_281)
.L_281:
        /*0034*/ 	.word	0x00000100
        /*0038*/ 	.word	0x00000001
        /*003c*/ 	.word	0x00000001


	//----- nvinfo : EIATTR_CBANK_PARAM_SIZE
	.align		4
.L_282:
        /*0040*/ 	.byte	0x03, 0x19
        /*0042*/ 	.short	0x0438


	//----- nvinfo : EIATTR_PARAM_CBANK
	.align		4
        /*0044*/ 	.byte	0x04, 0x0a
        /*0046*/ 	.short	(.L_284 - .L_283)
	.align		4
.L_283:
        /*0048*/ 	.word	index@(.nv.constant0._ZN7cutlass13device_kernelIN5flash19enable_sm80_to_sm89INS1_16FlashAttnFwdSm80INS1_25CollectiveMainloopFwdSm80ILi8ELi1ELb0EN4cute5tupleIJNS5_1CILi128EEENS7_ILi64EEENS7_ILi192EEEEEELi192ENS_6half_tEfNS_4arch4Sm80ELb0ELb1ELb1ELb1ELb0ELb0ELb1ELb1EEENS1_21CollectiveEpilogueFwdINS6_IJS8_SA_S9_EEENS6_IJNS7_ILi1EEESI_SI_EEESC_SE_Li256ELb1ELb1ELb1ELb0EEENS1_36VarlenDynamicPersistentTileSchedulerILi128ELi64ELi256ELi256ELb1ELb1ELb0ELb1ELb0ELb1EEEEEEEEEvNT_6ParamsE)
        /*004c*/ 	.short	0x0380
        /*004e*/ 	.short	0x0438


	//----- nvinfo : EIATTR_SW_WAR
	.align		4
.L_284:
        /*0050*/ 	.byte	0x04, 0x36
        /*0052*/ 	.short	(.L_286 - .L_285)
.L_285:
        /*0054*/ 	.word	0x00000008
.L_286:


//--------------------- .nv.info._ZN7cutlass13device_kernelIN5flash19enable_sm80_to_sm89INS1_16FlashAttnFwdSm80INS1_25CollectiveMainloopFwdSm80ILi8ELi1ELb0EN4cute5tupleIJNS5_1CILi128EEENS7_ILi64EEENS7_ILi192EEEEEELi192ENS_6half_tEfNS_4arch4Sm80ELb0ELb1ELb1ELb1ELb0ELb1ELb1ELb1EEENS1_21CollectiveEpilogueFwdINS6_IJS8_SA_S9_EEENS6_IJNS7_ILi1EEESI_SI_EEESC_SE_Li256ELb1ELb1ELb1ELb0EEENS1_36VarlenDynamicPersistentTileSchedulerILi128ELi64ELi256ELi256ELb1ELb1ELb0ELb1ELb0ELb1EEEEEEEEEvNT_6ParamsE --------------------------
	.section	.nv.info._ZN7cutlass13device_kernelIN5flash19enable_sm80_to_sm89INS1_16FlashAttnFwdSm80INS1_25CollectiveMainloopFwdSm80ILi8ELi1ELb0EN4cute5tupleIJNS5_1CILi128EEENS7_ILi64EEENS7_ILi192EEEEEELi192ENS_6half_tEfNS_4arch4Sm80ELb0ELb1ELb1ELb1ELb0ELb1ELb1ELb1EEENS1_21CollectiveEpilogueFwdINS6_IJS8_SA_S9_EEENS6_IJNS7_ILi1EEESI_SI_EEESC_SE_Li256ELb1ELb1ELb1ELb0EEENS1_36VarlenDynamicPersistentTileSchedulerILi128ELi64ELi256ELi256ELb1ELb1ELb0ELb1ELb0ELb1EEEEEEEEEvNT_6ParamsE,"",@"SHT_CUDA_INFO"
	.sectionflags	@""
	.align	4


	//----- nvinfo : EIATTR_CUDA_API_VERSION
	.align		4
        /*0000*/ 	.byte	0x04, 0x37
        /*0002*/ 	.short	(.L_288 - .L_287)
.L_287:
        /*0004*/ 	.word	0x00000082


	//----- nvinfo : EIATTR_KPARAM_INFO
	.align		4
.L_288:
        /*0008*/ 	.byte	0x04, 0x17
        /*000a*/ 	.short	(.L_290 - .L_289)
.L_289:
        /*000c*/ 	.word	0x00000000
        /*0010*/ 	.short	0x0000
        /*0012*/ 	.short	0x0000
        /*0014*/ 	.byte	0x00, 0xf0, 0xe1, 0x10


	//----- nvinfo : EIATTR_SPARSE_MMA_MASK
	.align		4
.L_290:
        /*0018*/ 	.byte	0x03, 0x50
        /*001a*/ 	.short	0x0000


	//----- nvinfo : EIATTR_MAXREG_COUNT
	.align		4
        /*001c*/ 	.byte	0x03, 0x1b
        /*001e*/ 	.short	0x00ff


	//----- nvinfo : EIATTR_MERCURY_ISA_VERSION
	.align		4
        /*0020*/ 	.byte	0x03, 0x5f
        /*0022*/ 	.short	0x0101


	//----- nvinfo : EIATTR_VRC_CTA_INIT_COUNT
	.align		4
        /*0024*/ 	.byte	0x02, 0x4a
	.zero		1
	.zero		1


	//----- nvinfo : EIATTR_EXIT_INSTR_OFFSETS
	.align		4
        /*0028*/ 	.byte	0x04, 0x1c
        /*002a*/ 	.short	(.L_292 - .L_291)


	//   ....[0]....
.L_291:
        /*002c*/ 	.word	0x00000010


	//----- nvinfo : EIATTR_MAX_THREADS
	.align		4
.L_292:
        /*0030*/ 	.byte	0x04, 0x05
        /*0032*/ 	.short	(.L_294 - .L_293)
.L_293:
        /*0034*/ 	.word	0x00000100
        /*0038*/ 	.word	0x00000001
        /*003c*/ 	.word	0x00000001


	//----- nvinfo : EIATTR_CBANK_PARAM_SIZE
	.align		4
.L_294:
        /*0040*/ 	.byte	0x03, 0x19
        /*0042*/ 	.short	0x0438


	//----- nvinfo : EIATTR_PARAM_CBANK
	.align		4
        /*0044*/ 	.byte	0x04, 0x0a
        /*0046*/ 	.short	(.L_296 - .L_295)
	.align		4
.L_295:
        /*0048*/ 	.word	index@(.nv.constant0._ZN7cutlass13device_kernelIN5flash19enable_sm80_to_sm89INS1_16FlashAttnFwdSm80INS1_25CollectiveMainloopFwdSm80ILi8ELi1ELb0EN4cute5tupleIJNS5_1CILi128EEENS7_ILi64EEENS7_ILi192EEEEEELi192ENS_6half_tEfNS_4arch4Sm80ELb0ELb1ELb1ELb1ELb0ELb1ELb1ELb1EEENS1_21CollectiveEpilogueFwdINS6_IJS8_SA_S9_EEENS6_IJNS7_ILi1EEESI_SI_EEESC_SE_Li256ELb1ELb1ELb1ELb0EEENS1_36VarlenDynamicPersistentTileSchedulerILi128ELi64ELi256ELi256ELb1ELb1ELb0ELb1ELb0ELb1EEEEEEEEEvNT_6ParamsE)
        /*004c*/ 	.short	0x0380
        /*004e*/ 	.short	0x0438


	//----- nvinfo : EIATTR_SW_WAR
	.align		4
.L_296:
        /*0050*/ 	.byte	0x04, 0x36
        /*0052*/ 	.short	(.L_298 - .L_297)
.L_297:
        /*0054*/ 	.word	0x00000008
.L_298:


//--------------------- .nv.info._ZN7cutlass13device_kernelIN5flash19enable_sm80_to_sm89INS1_16FlashAttnFwdSm80INS1_25CollectiveMainloopFwdSm80ILi8ELi1ELb1EN4cute5tupleIJNS5_1CILi128EEENS7_ILi96EEENS7_ILi192EEEEEELi192ENS_6half_tEfNS_4arch4Sm80ELb1ELb0ELb1ELb0ELb0ELb0ELb1ELb1EEENS1_21CollectiveEpilogueFwdINS6_IJS8_SA_S9_EEENS6_IJNS7_ILi1EEESI_SI_EEESC_SE_Li256ELb0ELb1ELb1ELb0EEENS1_30DynamicPersistentTileSchedulerILi256ELi256ELb1ELb1ELb0EEEEEEEEEvNT_6ParamsE --------------------------
	.section	.nv.info._ZN7cutlass13device_kernelIN5flash19enable_sm80_to_sm89INS1_16FlashAttnFwdSm80INS1_25CollectiveMainloopFwdSm80ILi8ELi1ELb1EN4cute5tupleIJNS5_1CILi128EEENS7_ILi96EEENS7_ILi192EEEEEELi192ENS_6half_tEfNS_4arch4Sm80ELb1ELb0ELb1ELb0ELb0ELb0ELb1ELb1EEENS1_21CollectiveEpilogueFwdINS6_IJS8_SA_S9_EEENS6_IJNS7_ILi1EEESI_SI_EEESC_SE_Li256ELb0ELb1ELb1ELb0EEENS1_30DynamicPersistentTileSchedulerILi256ELi256ELb1ELb1ELb0EEEEEEEEEvNT_6ParamsE,"",@"SHT_CUDA_INFO"
	.sectionflags	@""
	.align	4


	//----- nvinfo : EIATTR_CUDA_API_VERSION
	.align		4
        /*0000*/ 	.byte	0x04, 0x37
        /*0002*/ 	.short	(.L_300 - .L_299)
.L_299:
        /*0004*/ 	.word	0x00000082


	//----- nvinfo : EIATTR_KPARAM_INFO
	.align		4
.L_300:
        /*0008*/ 	.byte	0x04, 0x17
        /*000a*/ 	.short	(.L_302 - .L_301)
.L_301:
        /*000c*/ 	.word	0x00000000
        /*0010*/ 	.short	0x0000
        /*0012*/ 	.short	0x0000
        /*0014*/ 	.byte	0x00, 0xf0, 0xa1, 0x10


	//----- nvinfo : EIATTR_SPARSE_MMA_MASK
	.align		4
.L_302:
        /*0018*/ 	.byte	0x03, 0x50
        /*001a*/ 	.short	0x0000


	//----- nvinfo : EIATTR_MAXREG_COUNT
	.align		4
        /*001c*/ 	.byte	0x03, 0x1b
        /*001e*/ 	.short	0x00ff


	//----- nvinfo : EIATTR_MERCURY_ISA_VERSION
	.align		4
        /*0020*/ 	.byte	0x03, 0x5f
        /*0022*/ 	.short	0x0101


	//----- nvinfo : EIATTR_VRC_CTA_INIT_COUNT
	.align		4
        /*0024*/ 	.byte	0x02, 0x4a
	.zero		1
	.zero		1


	//----- nvinfo : EIATTR_EXIT_INSTR_OFFSETS
	.align		4
        /*0028*/ 	.byte	0x04, 0x1c
        /*002a*/ 	.short	(.L_304 - .L_303)


	//   ....[0]....
.L_303:
        /*002c*/ 	.word	0x00000010


	//----- nvinfo : EIATTR_MAX_THREADS
	.align		4
.L_304:
        /*0030*/ 	.byte	0x04, 0x05
        /*0032*/ 	.short	(.L_306 - .L_305)
.L_305:
        /*0034*/ 	.word	0x00000100
        /*0038*/ 	.word	0x00000001
        /*003c*/ 	.word	0x00000001


	//----- nvinfo : EIATTR_CBANK_PARAM_SIZE
	.align		4
.L_306:
        /*0040*/ 	.byte	0x03, 0x19
        /*0042*/ 	.short	0x0428


	//----- nvinfo : EIATTR_PARAM_CBANK
	.align		4
        /*0044*/ 	.byte	0x04, 0x0a
        /*0046*/ 	.short	(.L_308 - .L_307)
	.align		4
.L_307:
        /*0048*/ 	.word	index@(.nv.constant0._ZN7cutlass13device_kernelIN5flash19enable_sm80_to_sm89INS1_16FlashAttnFwdSm80INS1_25CollectiveMainloopFwdSm80ILi8ELi1ELb1EN4cute5tupleIJNS5_1CILi128EEENS7_ILi96EEENS7_ILi192EEEEEELi192ENS_6half_tEfNS_4arch4Sm80ELb1ELb0ELb1ELb0ELb0ELb0ELb1ELb1EEENS1_21CollectiveEpilogueFwdINS6_IJS8_SA_S9_EEENS6_IJNS7_ILi1EEESI_SI_EEESC_SE_Li256ELb0ELb1ELb1ELb0EEENS1_30DynamicPersistentTileSchedulerILi256ELi256ELb1ELb1ELb0EEEEEEEEEvNT_6ParamsE)
        /*004c*/ 	.short	0x0380
        /*004e*/ 	.short	0x0428


	//----- nvinfo : EIATTR_SW_WAR
	.align		4
.L_308:
        /*0050*/ 	.byte	0x04, 0x36
        /*0052*/ 	.short	(.L_310 - .L_309)
.L_309:
        /*0054*/ 	.word	0x00000008
.L_310:


//--------------------- .nv.info._ZN7cutlass13device_kernelIN5flash19enable_sm80_to_sm89INS1_16FlashAttnFwdSm80INS1_25CollectiveMainloopFwdSm80ILi8ELi1ELb0EN4cute5tupleIJNS5_1CILi128EEENS7_ILi64EEENS7_ILi192EEEEEELi192ENS_6half_tEfNS_4arch4Sm80ELb1ELb0ELb1ELb1ELb0ELb0ELb1ELb1EEENS1_21CollectiveEpilogueFwdINS6_IJS8_SA_S9_EEENS6_IJNS7_ILi1EEESI_SI_EEESC_SE_Li256ELb1ELb1ELb1ELb0EEENS1_36VarlenDynamicPersistentTileSchedulerILi128ELi64ELi256ELi256ELb1ELb1ELb0ELb1ELb1ELb1EEEEEEEEEvNT_6ParamsE --------------------------
	.section	.nv.info._ZN7cutlass13device_kernelIN5flash19enable_sm80_to_sm89INS1_16FlashAttnFwdSm80INS1_25CollectiveMainloopFwdSm80ILi8ELi1ELb0EN4cute5tupleIJNS5_1CILi128EEENS7_ILi64EEENS7_ILi192EEEEEELi192ENS_6half_tEfNS_4arch4Sm80ELb1ELb0ELb1ELb1ELb0ELb0ELb1ELb1EEENS1_21CollectiveEpilogueFwdINS6_IJS8_SA_S9_EEENS6_IJNS7_ILi1EEESI_SI_EEESC_SE_Li256ELb1ELb1ELb1ELb0EEENS1_36VarlenDynamicPersistentTileSchedulerILi128ELi64ELi256ELi256ELb1ELb1ELb0ELb1ELb1ELb1EEEEEEEEEvNT_6ParamsE,"",@"SHT_CUDA_INFO"
	.sectionflags	@""
	.align	4


	//----- nvinfo : EIATTR_CUDA_API_VERSION
	.align		4
        /*0000*/ 	.byte	0x04, 0x37
        /*0002*/ 	.short	(.L_312 - .L_311)
.L_311:
        /*0004*/ 	.word	0x00000082


	//----- nvinfo : EIATTR_KPARAM_INFO
	.align		4
.L_312:
        /*0008*/ 	.byte	0x04, 0x17
        /*000a*/ 	.short	(.L_314 - .L_313)
.L_313:
        /*000c*/ 	.word	0x00000000
        /*0010*/ 	.short	0x0000
        /*0012*/ 	.short	0x0000
        /*0014*/ 	.byte	0x00, 0xf0, 0xe1, 0x10


	//----- nvinfo : EIATTR_SPARSE_MMA_MASK
	.align		4
.L_314:
        /*0018*/ 	.byte	0x03, 0x50
        /*001a*/ 	.short	0x0000


	//----- nvinfo : EIATTR_MAXREG_COUNT
	.align		4
        /*001c*/ 	.byte	0x03, 0x1b
        /*001e*/ 	.short	0x00ff


	//----- nvinfo : EIATTR_MERCURY_ISA_VERSION
	.align		4
        /*0020*/ 	.byte	0x03, 0x5f
        /*0022*/ 	.short	0x0101


	//----- nvinfo : EIATTR_VRC_CTA_INIT_COUNT
	.align		4
        /*0024*/ 	.byte	0x02, 0x4a
	.zero		1
	.zero		1


	//----- nvinfo : EIATTR_EXIT_INSTR_OFFSETS
	.align		4
        /*0028*/ 	.byte	0x04, 0x1c
        /*002a*/ 	.short	(.L_316 - .L_315)


	//   ....[0]....
.L_315:
        /*002c*/ 	.word	0x00000010


	//----- nvinfo : EIATTR_MAX_THREADS
	.align		4
.L_316:
        /*0030*/ 	.byte	0x04, 0x05
        /*0032*/ 	.short	(.L_318 - .L_317)
.L_317:
        /*0034*/ 	.word	0x00000100
        /*0038*/ 	.word	0x00000001
        /*003c*/ 	.word	0x00000001


	//----- nvinfo : EIATTR_CBANK_PARAM_SIZE
	.align		4
.L_318:
        /*0040*/ 	.byte	0x03, 0x19
        /*0042*/ 	.short	0x0438


	//----- nvinfo : EIATTR_PARAM_CBANK
	.align		4
        /*0044*/ 	.byte	0x04, 0x0a
        /*0046*/ 	.short	(.L_320 - .L_319)
	.align		4
.L_319:
        /*0048*/ 	.word	index@(.nv.constant0._ZN7cutlass13device_kernelIN5flash19enable_sm80_to_sm89INS1_16FlashAttnFwdSm80INS1_25CollectiveMainloopFwdSm80ILi8ELi1ELb0EN4cute5tupleIJNS5_1CILi128EEENS7_ILi64EEENS7_ILi192EEEEEELi192ENS_6half_tEfNS_4arch4Sm80ELb1ELb0ELb1ELb1ELb0ELb0ELb1ELb1EEENS1_21CollectiveEpilogueFwdINS6_IJS8_SA_S9_EEENS6_IJNS7_ILi1EEESI_SI_EEESC_SE_Li256ELb1ELb1ELb1ELb0EEENS1_36VarlenDynamicPersistentTileSchedulerILi128ELi64ELi256ELi256ELb1ELb1ELb0ELb1ELb1ELb1EEEEEEEEEvNT_6ParamsE)
        /*004c*/ 	.short	0x0380
        /*004e*/ 	.short	0x0438


	//----- nvinfo : EIATTR_SW_WAR
	.align		4
.L_320:
        /*0050*/ 	.byte	0x04, 0x36
        /*0052*/ 	.short	(.L_322 - .L_321)
.L_321:
        /*0054*/ 	.word	0x00000008
.L_322:


//--------------------- .nv.info._ZN7cutlass13device_kernelIN5flash19enable_sm80_to_sm89INS1_16FlashAttnFwdSm80INS1_25CollectiveMainloopFwdSm80ILi8ELi1ELb0EN4cute5tupleIJNS5_1CILi128EEENS7_ILi64EEENS7_ILi192EEEEEELi192ENS_6half_tEfNS_4arch4Sm80ELb1ELb0ELb1ELb1ELb0ELb1ELb1ELb1EEENS1_21CollectiveEpilogueFwdINS6_IJS8_SA_S9_EEENS6_IJNS7_ILi1EEESI_SI_EEESC_SE_Li256ELb1ELb1ELb1ELb0EEENS1_36VarlenDynamicPersistentTileSchedulerILi128ELi64ELi256ELi256ELb1ELb1ELb0ELb1ELb1ELb1EEEEEEEEEvNT_6ParamsE --------------------------
	.section	.nv.info._ZN7cutlass13device_kernelIN5flash19enable_sm80_to_sm89INS1_16FlashAttnFwdSm80INS1_25CollectiveMainloopFwdSm80ILi8ELi1ELb0EN4cute5tupleIJNS5_1CILi128EEENS7_ILi64EEENS7_ILi192EEEEEELi192ENS_6half_tEfNS_4arch4Sm80ELb1ELb0ELb1ELb1ELb0ELb1ELb1ELb1EEENS1_21CollectiveEpilogueFwdINS6_IJS8_SA_S9_EEENS6_IJNS7_ILi1EEESI_SI_EEESC_SE_Li256ELb1ELb1ELb1ELb0EEENS1_36VarlenDynamicPersistentTileSchedulerILi128ELi64ELi256ELi256ELb1ELb1ELb0ELb1ELb1ELb1EEEEEEEEEvNT_6ParamsE,"",@"SHT_CUDA_INFO"
	.sectionflags	@""
	.align	4


	//----- nvinfo : EIATTR_CUDA_API_VERSION
	.align		4
        /*0000*/ 	.byte	0x04, 0x37
        /*0002*/ 	.short	(.L_324 - .L_323)
.L_323:
        /*0004*/ 	.word	0x00000082


	//----- nvinfo : EIATTR_KPARAM_INFO
	.align		4
.L_324:
        /*0008*/ 	.byte	0x04, 0x17
        /*000a*/ 	.short	(.L_326 - .L_325)
.L_325:
        /*000c*/ 	.word	0x00000000
        /*0010*/ 	.short	0x0000
        /*0012*/ 	.short	0x0000
        /*0014*/ 	.byte	0x00, 0xf0, 0xe1, 0x10


	//----- nvinfo : EIATTR_SPARSE_MMA_MASK
	.align		4
.L_326:
        /*0018*/ 	.byte	0x03, 0x50
        /*001a*/ 	.short	0x0000


	//----- nvinfo : EIATTR_MAXREG_COUNT
	.align		4
        /*001c*/ 	.byte	0x03, 0x1b
        /*001e*/ 	.short	0x00ff


	//----- nvinfo : EIATTR_MERCURY_ISA_VERSION
	.align		4
        /*0020*/ 	.byte	0x03, 0x5f
        /*0022*/ 	.short	0x0101


	//----- nvinfo : EIATTR_VRC_CTA_INIT_COUNT
	.align		4
        /*0024*/ 	.byte	0x02, 0x4a
	.zero		1
	.zero		1


	//----- nvinfo : EIATTR_EXIT_INSTR_OFFSETS
	.align		4
        /*0028*/ 	.byte	0x04, 0x1c
        /*002a*/ 	.short	(.L_328 - .L_327)


	//   ....[0]....
.L_327:
        /*002c*/ 	.word	0x00000010


	//----- nvinfo : EIATTR_MAX_THREADS
	.align		4
.L_328:
        /*0030*/ 	.byte	0x04, 0x05
        /*0032*/ 	.short	(.L_330 - .L_329)
.L_329:
        /*0034*/ 	.word	0x00000100
        /*0038*/ 	.word	0x00000001
        /*003c*/ 	.word	0x00000001


	//----- nvinfo : EIATTR_CBANK_PARAM_SIZE
	.align		4
.L_330:
        /*0040*/ 	.byte	0x03, 0x19
        /*0042*/ 	.short	0x0438


	//----- nvinfo : EIATTR_PARAM_CBANK
	.align		4
        /*0044*/ 	.byte	0x04, 0x0a
        /*0046*/ 	.short	(.L_332 - .L_331)
	.align		4
.L_331:
        /*0048*/ 	.word	index@(.nv.constant0._ZN7cutlass13device_kernelIN5flash19enable_sm80_to_sm89INS1_16FlashAttnFwdSm80INS1_25CollectiveMainloopFwdSm80ILi8ELi1ELb0EN4cute5tupleIJNS5_1CILi128EEENS7_ILi64EEENS7_ILi192EEEEEELi192ENS_6half_tEfNS_4arch4Sm80ELb1ELb0ELb1ELb1ELb0ELb1ELb1ELb1EEENS1_21CollectiveEpilogueFwdINS6_IJS8_SA_S9_EEENS6_IJNS7_ILi1EEESI_SI_EEESC_SE_Li256ELb1ELb1ELb1ELb0EEENS1_36VarlenDynamicPersistentTileSchedulerILi128ELi64ELi256ELi256ELb1ELb1ELb0ELb1ELb1ELb1EEEEEEEEEvNT_6ParamsE)
        /*004c*/ 	.short	0x0380
        /*004e*/ 	.short	0x0438


	//----- nvinfo : EIATTR_SW_WAR
	.align		4
.L_332:
        /*0050*/ 	.byte	0x04, 0x36
        /*0052*/ 	.short	(.L_334 - .L_333)
.L_333:
        /*0054*/ 	.word	0x00000008
.L_334:


//--------------------- .nv.info._ZN7cutlass13device_kernelIN5flash19enable_sm80_to_sm89INS1_16FlashAttnFwdSm80INS1_25CollectiveMainloopFwdSm80ILi8ELi2ELb1EN4cute5tupleIJNS5_1CILi128EEENS7_ILi96EEENS7_ILi192EEEEEELi192ENS_6half_tEfNS_4arch4Sm80ELb0ELb0ELb1ELb0ELb0ELb0ELb1ELb1EEENS1_21CollectiveEpilogueFwdINS6_IJS8_SA_S9_EEENS6_IJNS7_ILi1EEESI_SI_EEESC_SE_Li256ELb0ELb1ELb1ELb0EEENS1_19SingleTileSchedulerILb0ELb1ELb1ELi128EEEEEEEEEvNT_6ParamsE --------------------------
	.section	.nv.info._ZN7cutlass13device_kernelIN5flash19enable_sm80_to_sm89INS1_16FlashAttnFwdSm80INS1_25CollectiveMainloopFwdSm80ILi8ELi2ELb1EN4cute5tupleIJNS5_1CILi128EEENS7_ILi96EEENS7_ILi192EEEEEELi192ENS_6half_tEfNS_4arch4Sm80ELb0ELb0ELb1ELb0ELb0ELb0ELb1ELb1EEENS1_21CollectiveEpilogueFwdINS6_IJS8_SA_S9_EEENS6_IJNS7_ILi1EEESI_SI_EEESC_SE_Li256ELb0ELb1ELb1ELb0EEENS1_19SingleTileSchedulerILb0ELb1ELb1ELi128EEEEEEEEEvNT_6ParamsE,"",@"SHT_CUDA_INFO"
	.sectionflags	@""
	.align	4


	//----- nvinfo : EIATTR_CUDA_API_VERSION
	.align		4
        /*0000*/ 	.byte	0x04, 0x37
        /*0002*/ 	.short	(.L_336 - .L_335)
.L_335:
        /*0004*/ 	.word	0x00000082


	//----- nvinfo : EIATTR_KPARAM_INFO
	.align		4
.L_336:
        /*0008*/ 	.byte	0x04, 0x17
        /*000a*/ 	.short	(.L_338 - .L_337)
.L_337:
        /*000c*/ 	.word	0x00000000
        /*0010*/ 	.short	0x0000
        /*0012*/ 	.short	0x0000
        /*0014*/ 	.byte	0x00, 0xf0, 0x61, 0x10


	//----- nvinfo : EIATTR_SPARSE_MMA_MASK
	.align		4
.L_338:
        /*0018*/ 	.byte	0x03, 0x50
        /*001a*/ 	.short	0x0000


	//----- nvinfo : EIATTR_MAXREG_COUNT
	.align		4
        /*001c*/ 	.byte	0x03, 0x1b
        /*001e*/ 	.short	0x00ff


	//----- nvinfo : EIATTR_MERCURY_ISA_VERSION
	.align		4
        /*0020*/ 	.byte	0x03, 0x5f
        /*0022*/ 	.short	0x0101


	//----- nvinfo : EIATTR_VRC_CTA_INIT_COUNT
	.align		4
        /*0024*/ 	.byte	0x02, 0x4a
	.zero		1
	.zero		1


	//----- nvinfo : EIATTR_EXIT_INSTR_OFFSETS
	.align		4
        /*0028*/ 	.byte	0x04, 0x1c
        /*002a*/ 	.short	(.L_340 - .L_339)


	//   ....[0]....
.L_339:
        /*002c*/ 	.word	0x00000010


	//----- nvinfo : EIATTR_MAX_THREADS
	.align		4
.L_340:
        /*0030*/ 	.byte	0x04, 0x05
        /*0032*/ 	.short	(.L_342 - .L_341)
.L_341:
        /*0034*/ 	.word	0x00000100
        /*0038*/ 	.word	0x00000001
        /*003c*/ 	.word	0x00000001


	//----- nvinfo : EIATTR_CBANK_PARAM_SIZE
	.align		4
.L_342:
        /*0040*/ 	.byte	0x03, 0x19
        /*0042*/ 	.short	0x0418


	//----- nvinfo : EIATTR_PARAM_CBANK
	.align		4
        /*0044*/ 	.byte	0x04, 0x0a
        /*0046*/ 	.short	(.L_344 - .L_343)
	.align		4
.L_343:
        /*0048*/ 	.word	index@(.nv.constant0._ZN7cutlass13device_kernelIN5flash19enable_sm80_to_sm89INS1_16FlashAttnFwdSm80INS1_25CollectiveMainloopFwdSm80ILi8ELi2ELb1EN4cute5tupleIJNS5_1CILi128EEENS7_ILi96EEENS7_ILi192EEEEEELi192ENS_6half_tEfNS_4arch4Sm80ELb0ELb0ELb1ELb0ELb0ELb0ELb1ELb1EEENS1_21CollectiveEpilogueFwdINS6_IJS8_SA_S9_EEENS6_IJNS7_ILi1EEESI_SI_EEESC_SE_Li256ELb0ELb1ELb1ELb0EEENS1_19SingleTileSchedulerILb0ELb1ELb1ELi128EEEEEEEEEvNT_6ParamsE)
        /*004c*/ 	.short	0x0380
        /*004e*/ 	.short	0x0418


	//----- nvinfo : EIATTR_SW_WAR
	.align		4
.L_344:
        /*0050*/ 	.byte	0x04, 0x36
        /*0052*/ 	.short	(.L_346 - .L_345)
.L_345:
        /*0054*/ 	.word	0x00000008
.L_346:


//--------------------- .nv.info._ZN7cutlass13device_kernelIN5flash19enable_sm80_to_sm89INS1_16FlashAttnFwdSm80INS1_25CollectiveMainloopFwdSm80ILi8ELi2ELb0EN4cute5tupleIJNS5_1CILi128EEENS7_ILi64EEENS7_ILi192EEEEEELi192ENS_6half_tEfNS_4arch4Sm80ELb0ELb0ELb1ELb1ELb0ELb0ELb1ELb1EEENS1_21CollectiveEpilogueFwdINS6_IJS8_SA_S9_EEENS6_IJNS7_ILi1EEESI_SI_EEESC_SE_Li256ELb1ELb1ELb1ELb0EEENS1_36VarlenDynamicPersistentTileSchedulerILi128ELi64ELi256ELi256ELb1ELb1ELb0ELb0ELb1ELb1EEEEEEEEEvNT_6ParamsE --------------------------
	.section	.nv.info._ZN7cutlass13device_kernelIN5flash19enable_sm80_to_sm89INS1_16FlashAttnFwdSm80INS1_25CollectiveMainloopFwdSm80ILi8ELi2ELb0EN4cute5tupleIJNS5_1CILi128EEENS7_ILi64EEENS7_ILi192EEEEEELi192ENS_6half_tEfNS_4arch4Sm80ELb0ELb0ELb1ELb1ELb0ELb0ELb1ELb1EEENS1_21CollectiveEpilogueFwdINS6_IJS8_SA_S9_EEENS6_IJNS7_ILi1EEESI_SI_EEESC_SE_Li256ELb1ELb1ELb1ELb0EEENS1_36VarlenDynamicPersistentTileSchedulerILi128ELi64ELi256ELi256ELb1ELb1ELb0ELb0ELb1ELb1EEEEEEEEEvNT_6ParamsE,"",@"SHT_CUDA_INFO"
	.sectionflags	@""
	.align	4


	//----- nvinfo : EIATTR_CUDA_API_VERSION
	.align		4
        /*0000*/ 	.byte	0x04, 0x37
        /*0002*/ 	.short	(.L_348 - .L_347)
.L_347:
        /*0004*/ 	.word	0x00000082


	//----- nvinfo : EIATTR_KPARAM_INFO
	.align		4
.L_348:
        /*0008*/ 	.byte	0x04, 0x17
        /*000a*/ 	.short	(.L_350 - .L_349)
.L_349:
        /*000c*/ 	.word	0x00000000
        /*0010*/ 	.short	0x0000
        /*0012*/ 	.short	0x0000
        /*0014*/ 	.byte	0x00, 0xf0, 0xe1, 0x10


	//----- nvinfo : EIATTR_SPARSE_MMA_MASK
	.align		4
.L_350:
        /*0018*/ 	.byte	0x03, 0x50
        /*001a*/ 	.short	0x0000


	//----- nvinfo : EIATTR_MAXREG_COUNT
	.align		4
        /*001c*/ 	.byte	0x03, 0x1b
        /*001e*/ 	.short	0x00ff


	//----- nvinfo : EIATTR_MERCURY_ISA_VERSION
	.align		4
        /*0020*/ 	.byte	0x03, 0x5f
        /*0022*/ 	.short	0x0101


	//----- nvinfo : EIATTR_VRC_CTA_INIT_COUNT
	.align		4
        /*0024*/ 	.byte	0x02, 0x4a
	.zero		1
	.zero		1


	//----- nvinfo : EIATTR_EXIT_INSTR_OFFSETS
	.align		4
        /*0028*/ 	.byte	0x04, 0x1c
        /*002a*/ 	.short	(.L_352 - .L_351)


	//   ....[0]....
.L_351:
        /*002c*/ 	.word	0x00000010


	//----- nvinfo : EIATTR_MAX_THREADS
	.align		4
.L_352:
        /*0030*/ 	.byte	0x04, 0x05
        /*0032*/ 	.short	(.L_354 - .L_353)
.L_353:
        /*0034*/ 	.word	0x00000100
        /*0038*/ 	.word	0x00000001
        /*003c*/ 	.word	0x00000001


	//----- nvinfo : EIATTR_CBANK_PARAM_SIZE
	.align		4
.L_354:
        /*0040*/ 	.byte	0x03, 0x19
        /*0042*/ 	.short	0x0438


	//----- nvinfo : EIATTR_PARAM_CBANK
	.align		4
        /*0044*/ 	.byte	0x04, 0x0a
        /*0046*/ 	.short	(.L_356 - .L_355)
	.align		4
.L_355:
        /*0048*/ 	.word	index@(.nv.constant0._ZN7cutlass13device_kernelIN5flash19enable_sm80_to_sm89INS1_16FlashAttnFwdSm80INS1_25CollectiveMainloopFwdSm80ILi8ELi2ELb0EN4cute5tupleIJNS5_1CILi128EEENS7_ILi64EEENS7_ILi192EEEEEELi192ENS_6half_tEfNS_4arch4Sm80ELb0ELb0ELb1ELb1ELb0ELb0ELb1ELb1EEENS1_21CollectiveEpilogueFwdINS6_IJS8_SA_S9_EEENS6_IJNS7_ILi1EEESI_SI_EEESC_SE_Li256ELb1ELb1ELb1ELb0EEENS1_36VarlenDynamicPersistentTileSchedulerILi128ELi64ELi256ELi256ELb1ELb1ELb0ELb0ELb1ELb1EEEEEEEEEvNT_6ParamsE)
        /*004c*/ 	.short	0x0380
        /*004e*/ 	.short	0x0438


	//----- nvinfo : EIATTR_SW_WAR
	.align		4
.L_356:
        /*0050*/ 	.byte	0x04, 0x36
        /*0052*/ 	.short	(.L_358 - .L_357)
.L_357:
        /*0054*/ 	.word	0x00000008
.L_358:


//--------------------- .nv.info._ZN7cutlass13device_kernelIN5flash19enable_sm80_to_sm89INS1_16FlashAttnFwdSm80INS1_25CollectiveMainloopFwdSm80ILi8ELi2ELb0EN4cute5tupleIJNS5_1CILi128EEENS7_ILi64EEENS7_ILi192EEEEEELi192ENS_6half_tEfNS_4arch4Sm80ELb0ELb0ELb1ELb1ELb0ELb1ELb1ELb1EEENS1_21CollectiveEpilogueFwdINS6_IJS8_SA_S9_EEENS6_IJNS7_ILi1EEESI_SI_EEESC_SE_Li256ELb1ELb1ELb1ELb0EEENS1_36VarlenDynamicPersistentTileSchedulerILi128ELi64ELi256ELi256ELb1ELb1ELb0ELb0ELb1ELb1EEEEEEEEEvNT_6ParamsE --------------------------
	.section	.nv.info._ZN7cutlass13device_kernelIN5flash19enable_sm80_to_sm89INS1_16FlashAttnFwdSm80INS1_25CollectiveMainloopFwdSm80ILi8ELi2ELb0EN4cute5tupleIJNS5_1CILi128EEENS7_ILi64EEENS7_ILi192EEEEEELi192ENS_6half_tEfNS_4arch4Sm80ELb0ELb0ELb1ELb1ELb0ELb1ELb1ELb1EEENS1_21CollectiveEpilogueFwdINS6_IJS8_SA_S9_EEENS6_IJNS7_ILi1EEESI_SI_EEESC_SE_Li256ELb1ELb1ELb1ELb0EEENS1_36VarlenDynamicPersistentTileSchedulerILi128ELi64ELi256ELi256ELb1ELb1ELb0ELb0ELb1ELb1EEEEEEEEEvNT_6ParamsE,"",@"SHT_CUDA_INFO"
	.sectionflags	@""
	.align	4


	//----- nvinfo : EIATTR_CUDA_API_VERSION
	.align		4
        /*0000*/ 	.byte	0x04, 0x37
        /*0002*/ 	.short	(.L_360 - .L_359)
.L_359:
        /*0004*/ 	.word	0x00000082


	//----- nvinfo : EIATTR_KPARAM_INFO
	.align		4
.L_360:
        /*0008*/ 	.byte	0x04, 0x17
        /*000a*/ 	.short	(.L_362 - .L_361)
.L_361:
        /*000c*/ 	.word	0x00000000
        /*0010*/ 	.short	0x0000
        /*0012*/ 	.short	0x0000
        /*0014*/ 	.byte	0x00, 0xf0, 0xe1, 0x10


	//----- nvinfo : EIATTR_SPARSE_MMA_MASK
	.align		4
.L_362:
        /*0018*/ 	.byte	0x03, 0x50
        /*001a*/ 	.short	0x0000


	//----- nvinfo : EIATTR_MAXREG_COUNT
	.align		4
        /*001c*/ 	.byte	0x03, 0x1b
        /*001e*/ 	.short	0x00ff


	//----- nvinfo : EIATTR_MERCURY_ISA_VERSION
	.align		4
        /*0020*/ 	.byte	0x03, 0x5f
        /*0022*/ 	.short	0x0101


	//----- nvinfo : EIATTR_VRC_CTA_INIT_COUNT
	.align		4
        /*0024*/ 	.byte	0x02, 0x4a
	.zero		1
	.zero		1


	//----- nvinfo : EIATTR_EXIT_INSTR_OFFSETS
	.align		4
        /*0028*/ 	.byte	0x04, 0x1c
        /*002a*/ 	.short	(.L_364 - .L_363)


	//   ....[0]....
.L_363:
        /*002c*/ 	.word	0x00000010


	//----- nvinfo : EIATTR_MAX_THREADS
	.align		4
.L_364:
        /*0030*/ 	.byte	0x04, 0x05
        /*0032*/ 	.short	(.L_366 - .L_365)
.L_365:
        /*0034*/ 	.word	0x00000100
        /*0038*/ 	.word	0x00000001
        /*003c*/ 	.word	0x00000001


	//----- nvinfo : EIATTR_CBANK_PARAM_SIZE
	.align		4
.L_366:
        /*0040*/ 	.byte	0x03, 0x19
        /*0042*/ 	.short	0x0438


	//----- nvinfo : EIATTR_PARAM_CBANK
	.align		4
        /*0044*/ 	.byte	0x04, 0x0a
        /*0046*/ 	.short	(.L_368 - .L_367)
	.align		4
.L_367:
        /*0048*/ 	.word	index@(.nv.constant0._ZN7cutlass13device_kernelIN5flash19enable_sm80_to_sm89INS1_16FlashAttnFwdSm80INS1_25CollectiveMainloopFwdSm80ILi8ELi2ELb0EN4cute5tupleIJNS5_1CILi128EEENS7_ILi64EEENS7_ILi192EEEEEELi192ENS_6half_tEfNS_4arch4Sm80ELb0ELb0ELb1ELb1ELb0ELb1ELb1ELb1EEENS1_21CollectiveEpilogueFwdINS6_IJS8_SA_S9_EEENS6_IJNS7_ILi1EEESI_SI_EEESC_SE_Li256ELb1ELb1ELb1ELb0EEENS1_36VarlenDynamicPersistentTileSchedulerILi128ELi64ELi256ELi256ELb1ELb1ELb0ELb0ELb1ELb1EEEEEEEEEvNT_6ParamsE)
        /*004c*/ 	.short	0x0380
        /*004e*/ 	.short	0x0438


	//----- nvinfo : EIATTR_SW_WAR
	.align		4
.L_368:
        /*0050*/ 	.byte	0x04, 0x36
        /*0052*/ 	.short	(.L_370 - .L_369)
.L_369:
        /*0054*/ 	.word	0x00000008
.L_370:


//--------------------- .nv.info._ZN7cutlass13device_kernelIN5flash19enable_sm80_to_sm89INS1_16FlashAttnFwdSm80INS1_25CollectiveMainloopFwdSm80ILi8ELi2ELb0EN4cute5tupleIJNS5_1CILi128EEENS7_ILi64EEENS7_ILi192EEEEEELi192ENS_6half_tEfNS_4arch4Sm80ELb0ELb1ELb1ELb0ELb0ELb0ELb1ELb1EEENS1_21CollectiveEpilogueFwdINS6_IJS8_SA_S9_EEENS6_IJNS7_ILi1EEESI_SI_EEESC_SE_Li256ELb0ELb1ELb1ELb0EEENS1_19SingleTileSchedulerILb0ELb1ELb1ELi128EEEEEEEEEvNT_6ParamsE --------------------------
	.section	.nv.info._ZN7cutlass13device_kernelIN5flash19enable_sm80_to_sm89INS1_16FlashAttnFwdSm80INS1_25CollectiveMainloopFwdSm80ILi8ELi2ELb0EN4cute5tupleIJNS5_1CILi128EEENS7_ILi64EEENS7_ILi192EEEEEELi192ENS_6half_tEfNS_4arch4Sm80ELb0ELb1ELb1ELb0ELb0ELb0ELb1ELb1EEENS1_21CollectiveEpilogueFwdINS6_IJS8_SA_S9_EEENS6_IJNS7_ILi1EEESI_SI_EEESC_SE_Li256ELb0ELb1ELb1ELb0EEENS1_19SingleTileSchedulerILb0ELb1ELb1ELi128EEEEEEEEEvNT_6ParamsE,"",@"SHT_CUDA_INFO"
	.sectionflags	@""
	.align	4


	//----- nvinfo : EIATTR_CUDA_API_VERSION
	.align		4
        /*0000*/ 	.byte	0x04, 0x37
        /*0002*/ 	.short	(.L_372 - .L_371)
.L_371:
        /*0004*/ 	.word	0x00000082


	//----- nvinfo : EIATTR_KPARAM_INFO
	.align		4
.L_372:
        /*0008*/ 	.byte	0x04, 0x17
        /*000a*/ 	.short	(.L_374 - .L_373)
.L_373:
        /*000c*/ 	.word	0x00000000
        /*0010*/ 	.short	0x0000
        /*0012*/ 	.short	0x0000
        /*0014*/ 	.byte	0x00, 0xf0, 0x61, 0x10


	//----- nvinfo : EIATTR_SPARSE_MMA_MASK
	.align		4
.L_374:
        /*0018*/ 	.byte	0x03, 0x50
        /*001a*/ 	.short	0x0000


	//----- nvinfo : EIATTR_MAXREG_COUNT
	.align		4
        /*001c*/ 	.byte	0x03, 0x1b
        /*001e*/ 	.short	0x00ff


	//----- nvinfo : EIATTR_MERCURY_ISA_VERSION
	.align		4
        /*0020*/ 	.byte	0x03, 0x5f
        /*0022*/ 	.short	0x0101


	//----- nvinfo : EIATTR_VRC_CTA_INIT_COUNT
	.align		4
        /*0024*/ 	.byte	0x02, 0x4a
	.zero		1
	.zero		1


	//----- nvinfo : EIATTR_EXIT_INSTR_OFFSETS
	.align		4
        /*0028*/ 	.byte	0x04, 0x1c
        /*002a*/ 	.short	(.L_376 - .L_375)


	//   ....[0]....
.L_375:
        /*002c*/ 	.word	0x00000010


	//----- nvinfo : EIATTR_MAX_THREADS
	.align		4
.L_376:
        /*0030*/ 	.byte	0x04, 0x05
        /*0032*/ 	.short	(.L_378 - .L_377)
.L_377:
        /*0034*/ 	.word	0x00000100
        /*0038*/ 	.word	0x00000001
        /*003c*/ 	.word	0x00000001


	//----- nvinfo : EIATTR_CBANK_PARAM_SIZE
	.align		4
.L_378:
        /*0040*/ 	.byte	0x03, 0x19
        /*0042*/ 	.short	0x0418


	//----- nvinfo : EIATTR_PARAM_CBANK
	.align		4
        /*0044*/ 	.byte	0x04, 0x0a
        /*0046*/ 	.short	(.L_380 - .L_379)
	.align		4
.L_379:
        /*0048*/ 	.word	index@(.nv.constant0._ZN7cutlass13device_kernelIN5flash19enable_sm80_to_sm89INS1_16FlashAttnFwdSm80INS1_25CollectiveMainloopFwdSm80ILi8ELi2ELb0EN4cute5tupleIJNS5_1CILi128EEENS7_ILi64EEENS7_ILi192EEEEEELi192ENS_6half_tEfNS_4arch4Sm80ELb0ELb1ELb1ELb0ELb0ELb0ELb1ELb1EEENS1_21CollectiveEpilogueFwdINS6_IJS8_SA_S9_EEENS6_IJNS7_ILi1EEESI_SI_EEESC_SE_Li256ELb0ELb1ELb1ELb0EEENS1_19SingleTileSchedulerILb0ELb1ELb1ELi128EEEEEEEEEvNT_6ParamsE)
        /*004c*/ 	.short	0x0380
        /*004e*/ 	.short	0x0418


	//----- nvinfo : EIATTR_SW_WAR
	.align		4
.L_380:
        /*0050*/ 	.byte	0x04, 0x36
        /*0052*/ 	.short	(.L_382 - .L_381)
.L_381:
        /*0054*/ 	.word	0x00000008
.L_382:


//--------------------- .nv.info._ZN7cutlass13device_kernelIN5flash19enable_sm80_to_sm89INS1_16FlashAttnFwdSm80INS1_25CollectiveMainloopFwdSm80ILi8ELi2ELb0EN4cute5tupleIJNS5_1CILi128EEENS7_ILi64EEENS7_ILi192EEEEEELi192ENS_6half_tEfNS_4arch4Sm80ELb0ELb1ELb1ELb1ELb0ELb0ELb1ELb1EEENS1_21CollectiveEpilogueFwdINS6_IJS8_SA_S9_EEENS6_IJNS7_ILi1EEESI_SI_EEESC_SE_Li256ELb1ELb1ELb1ELb0EEENS1_36VarlenDynamicPersistentTileSchedulerILi128ELi64ELi256ELi256ELb1ELb1ELb0ELb1ELb0ELb1EEEEEEEEEvNT_6ParamsE --------------------------
	.section	.nv.info._ZN7cutlass13device_kernelIN5flash19enable_sm80_to_sm89INS1_16FlashAttnFwdSm80INS1_25CollectiveMainloopFwdSm80ILi8ELi2ELb0EN4cute5tupleIJNS5_1CILi128EEENS7_ILi64EEENS7_ILi192EEEEEELi192ENS_6half_tEfNS_4arch4Sm80ELb0ELb1ELb1ELb1ELb0ELb0ELb1ELb1EEENS1_21CollectiveEpilogueFwdINS6_IJS8_SA_S9_EEENS6_IJNS7_ILi1EEESI_SI_EEESC_SE_Li256ELb1ELb1ELb1ELb0EEENS1_36VarlenDynamicPersistentTileSchedulerILi128ELi64ELi256ELi256ELb1ELb1ELb0ELb1ELb0ELb1EEEEEEEEEvNT_6ParamsE,"",@"SHT_CUDA_INFO"
	.sectionflags	@""
	.align	4


	//----- nvinfo : EIATTR_CUDA_API_VERSION
	.align		4
        /*0000*/ 	.byte	0x04, 0x37
        /*0002*/ 	.short	(.L_384 - .L_383)
.L_383:
        /*0004*/ 	.word	0x00000082


	//----- nvinfo : EIATTR_KPARAM_INFO
	.align		4
.L_384:
        /*0008*/ 	.byte	0x04, 0x17
        /*000a*/ 	.short	(.L_386 - .L_385)
.L_385:
        /*000c*/ 	.word	0x00000000
        /*0010*/ 	.short	0x0000
        /*0012*/ 	.short	0x0000
        /*0014*/ 	.byte	0x00, 0xf0, 0xe1, 0x10


	//----- nvinfo : EIATTR_SPARSE_MMA_MASK
	.align		4
.L_386:
        /*0018*/ 	.byte	0x03, 0x50
        /*001a*/ 	.short	0x0000


	//----- nvinfo : EIATTR_MAXREG_COUNT
	.align		4
        /*001c*/ 	.byte	0x03, 0x1b
        /*001e*/ 	.short	0x00ff


	//----- nvinfo : EIATTR_MERCURY_ISA_VERSION
	.align		4
        /*0020*/ 	.byte	0x03, 0x5f
        /*0022*/ 	.short	0x0101


	//----- nvinfo : EIATTR_VRC_CTA_INIT_COUNT
	.align		4
        /*0024*/ 	.byte	0x02, 0x4a
	.zero		1
	.zero		1


	//----- nvinfo : EIATTR_EXIT_INSTR_OFFSETS
	.align		4
        /*0028*/ 	.byte	0x04, 0x1c
        /*002a*/ 	.short	(.L_388 - .L_387)


	//   ....[0]....
.L_387:
        /*002c*/ 	.word	0x00000010


	//----- nvinfo : EIATTR_MAX_THREADS
	.align		4
.L_388:
        /*0030*/ 	.byte	0x04, 0x05
        /*0032*/ 	.short	(.L_390 - .L_389)
.L_389:
        /*0034*/ 	.word	0x00000100
        /*0038*/ 	.word	0x00000001
        /*003c*/ 	.word	0x00000001


	//----- nvinfo : EIATTR_CBANK_PARAM_SIZE
	.align		4
.L_390:
        /*0040*/ 	.byte	0x03, 0x19
        /*0042*/ 	.short	0x0438


	//----- nvinfo : EIATTR_PARAM_CBANK
	.align		4
        /*0044*/ 	.byte	0x04, 0x0a
        /*0046*/ 	.short	(.L_392 - .L_391)
	.align		4
.L_391:
        /*0048*/ 	.word	index@(.nv.constant0._ZN7cutlass13device_kernelIN5flash19enable_sm80_to_sm89INS1_16FlashAttnFwdSm80INS1_25CollectiveMainloopFwdSm80ILi8ELi2ELb0EN4cute5tupleIJNS5_1CILi128EEENS7_ILi64EEENS7_ILi192EEEEEELi192ENS_6half_tEfNS_4arch4Sm80ELb0ELb1ELb1ELb1ELb0ELb0ELb1ELb1EEENS1_21CollectiveEpilogueFwdINS6_IJS8_SA_S9_EEENS6_IJNS7_ILi1EEESI_SI_EEESC_SE_Li256ELb1ELb1ELb1ELb0EEENS1_36VarlenDynamicPersistentTileSchedulerILi128ELi64ELi256ELi256ELb1ELb1ELb0ELb1ELb0ELb1EEEEEEEEEvNT_6ParamsE)
        /*004c*/ 	.short	0x0380
        /*004e*/ 	.short	0x0438


	//----- nvinfo : EIATTR_SW_WAR
	.align		4
.L_392:
        /*0050*/ 	.byte	0x04, 0x36
        /*0052*/ 	.short	(.L_394 - .L_393)
.L_393:
        /*0054*/ 	.word	0x00000008
.L_394:


//--------------------- .nv.info._ZN7cutlass13device_kernelIN5flash19enable_sm80_to_sm89INS1_16FlashAttnFwdSm80INS1_25CollectiveMainloopFwdSm80ILi8ELi2ELb0EN4cute5tupleIJNS5_1CILi128EEENS7_ILi64EEENS7_ILi192EEEEEELi192ENS_6half_tEfNS_4arch4Sm80ELb0ELb1ELb1ELb1ELb0ELb1ELb1ELb1EEENS1_21CollectiveEpilogueFwdINS6_IJS8_SA_S9_EEENS6_IJNS7_ILi1EEESI_SI_EEESC_SE_Li256ELb1ELb1ELb1ELb0EEENS1_36VarlenDynamicPersistentTileSchedulerILi128ELi64ELi256ELi256ELb1ELb1ELb0ELb1ELb0ELb1EEEEEEEEEvNT_6ParamsE --------------------------
	.section	.nv.info._ZN7cutlass13device_kernelIN5flash19enable_sm80_to_sm89INS1_16FlashAttnFwdSm80INS1_25CollectiveMainloopFwdSm80ILi8ELi2ELb0EN4cute5tupleIJNS5_1CILi128EEENS7_ILi64EEENS7_ILi192EEEEEELi192ENS_6half_tEfNS_4arch4Sm80ELb0ELb1ELb1ELb1ELb0ELb1ELb1ELb1EEENS1_21CollectiveEpilogueFwdINS6_IJS8_SA_S9_EEENS6_IJNS7_ILi1EEESI_SI_EEESC_SE_Li256ELb1ELb1ELb1ELb0EEENS1_36VarlenDynamicPersistentTileSchedulerILi128ELi64ELi256ELi256ELb1ELb1ELb0ELb1ELb0ELb1EEEEEEEEEvNT_6ParamsE,"",@"SHT_CUDA_INFO"
	.sectionflags	@""
	.align	4


	//----- nvinfo : EIATTR_CUDA_API_VERSION
	.align		4
        /*0000*/ 	.byte	0x04, 0x37
        /*0002*/ 	.short	(.L_396 - .L_395)
.L_395:
        /*0004*/ 	.word	0x00000082


	//----- nvinfo : EIATTR_KPARAM_INFO
	.align		4
.L_396:
        /*0008*/ 	.byte	0x04, 0x17
        /*000a*/ 	.short	(.L_398 - .L_397)
.L_397:
        /*000c*/ 	.word	0x00000000
        /*0010*/ 	.short	0x0000
        /*0012*/ 	.short	0x0000
        /*0014*/ 	.byte	0x00, 0xf0, 0xe1, 0x10


	//----- nvinfo : EIATTR_SPARSE_MMA_MASK
	.align		4
.L_398:
        /*0018*/ 	.byte	0x03, 0x50
        /*001a*/ 	.short	0x0000


	//----- nvinfo : EIATTR_MAXREG_COUNT
	.align		4
        /*001c*/ 	.byte	0x03, 0x1b
        /*001e*/ 	.short	0x00ff


	//----- nvinfo : EIATTR_MERCURY_ISA_VERSION
	.align		4
        /*0020*/ 	.byte	0x03, 0x5f
        /*0022*/ 	.short	0x0101


	//----- nvinfo : EIATTR_VRC_CTA_INIT_COUNT
	.align		4
        /*0024*/ 	.byte	0x02, 0x4a
	.zero		1
	.zero		1


	//----- nvinfo : EIATTR_EXIT_INSTR_OFFSETS
	.align		4
        /*0028*/ 	.byte	0x04, 0x1c
        /*002a*/ 	.short	(.L_400 - .L_399)


	//   ....[0]....
.L_399:
        /*002c*/ 	.word	0x00000010


	//----- nvinfo : EIATTR_MAX_THREADS
	.align		4
.L_400:
        /*0030*/ 	.byte	0x04, 0x05
        /*0032*/ 	.short	(.L_402 - .L_401)
.L_401:
        /*0034*/ 	.word	0x00000100
        /*0038*/ 	.word	0x00000001
        /*003c*/ 	.word	0x00000001


	//----- nvinfo : EIATTR_CBANK_PARAM_SIZE
	.align		4
.L_402:
        /*0040*/ 	.byte	0x03, 0x19
        /*0042*/ 	.short	0x0438


	//----- nvinfo : EIATTR_PARAM_CBANK
	.align		4
        /*0044*/ 	.byte	0x04, 0x0a
        /*0046*/ 	.short	(.L_404 - .L_403)
	.align		4
.L_403:
        /*0048*/ 	.word	index@(.nv.constant0._ZN7cutlass13device_kernelIN5flash19enable_sm80_to_sm89INS1_16FlashAttnFwdSm80INS1_25CollectiveMainloopFwdSm80ILi8ELi2ELb0EN4cute5tupleIJNS5_1CILi128EEENS7_ILi64EEENS7_ILi192EEEEEELi192ENS_6half_tEfNS_4arch4Sm80ELb0ELb1ELb1ELb1ELb0ELb1ELb1ELb1EEENS1_21CollectiveEpilogueFwdINS6_IJS8_SA_S9_EEENS6_IJNS7_ILi1EEESI_SI_EEESC_SE_Li256ELb1ELb1ELb1ELb0EEENS1_36VarlenDynamicPersistentTileSchedulerILi128ELi64ELi256ELi256ELb1ELb1ELb0ELb1ELb0ELb1EEEEEEEEEvNT_6ParamsE)
        /*004c*/ 	.short	0x0380
        /*004e*/ 	.short	0x0438


	//----- nvinfo : EIATTR_SW_WAR
	.align		4
.L_404:
        /*0050*/ 	.byte	0x04, 0x36
        /*0052*/ 	.short	(.L_406 - .L_405)
.L_405:
        /*0054*/ 	.word	0x00000008
.L_406:


//--------------------- .nv.info._ZN7cutlass13device_kernelIN5flash19enable_sm80_to_sm89INS1_16FlashAttnFwdSm80INS1_25CollectiveMainloopFwdSm80ILi8ELi2ELb1EN4cute5tupleIJNS5_1CILi128EEENS7_ILi96EEENS7_ILi192EEEEEELi192ENS_6half_tEfNS_4arch4Sm80ELb1ELb0ELb1ELb0ELb0ELb0ELb1ELb1EEENS1_21CollectiveEpilogueFwdINS6_IJS8_SA_S9_EEENS6_IJNS7_ILi1EEESI_SI_EEESC_SE_Li256ELb0ELb1ELb1ELb0EEENS1_30DynamicPersistentTileSchedulerILi256ELi256ELb1ELb1ELb0EEEEEEEEEvNT_6ParamsE --------------------------
	.section	.nv.info._ZN7cutlass13device_kernelIN5flash19enable_sm80_to_sm89INS1_16FlashAttnFwdSm80INS1_25CollectiveMainloopFwdSm80ILi8ELi2ELb1EN4cute5tupleIJNS5_1CILi128EEENS7_ILi96EEENS7_ILi192EEEEEELi192ENS_6half_tEfNS_4arch4Sm80ELb1ELb0ELb1ELb0ELb0ELb0ELb1ELb1EEENS1_21CollectiveEpilogueFwdINS6_IJS8_SA_S9_EEENS6_IJNS7_ILi1EEESI_SI_EEESC_SE_Li256ELb0ELb1ELb1ELb0EEENS1_30DynamicPersistentTileSchedulerILi256ELi256ELb1ELb1ELb0EEEEEEEEEvNT_6ParamsE,"",@"SHT_CUDA_INFO"
	.sectionflags	@""
	.align	4


	//----- nvinfo : EIATTR_CUDA_API_VERSION
	.align		4
        /*0000*/ 	.byte	0x04, 0x37
        /*0002*/ 	.short	(.L_408 - .L_407)
.L_407:
        /*0004*/ 	.word	0x00000082


	//----- nvinfo : EIATTR_KPARAM_INFO
	.align		4
.L_408:
        /*0008*/ 	.byte	0x04, 0x17
        /*000a*/ 	.short	(.L_410 - .L_409)
.L_409:
        /*000c*/ 	.word	0x00000000
        /*0010*/ 	.short	0x0000
        /*0012*/ 	.short	0x0000
        /*0014*/ 	.byte	0x00, 0xf0, 0xa1, 0x10


	//----- nvinfo : EIATTR_SPARSE_MMA_MASK
	.align		4
.L_410:
        /*0018*/ 	.byte	0x03, 0x50
        /*001a*/ 	.short	0x0000


	//----- nvinfo : EIATTR_MAXREG_COUNT
	.align		4
        /*001c*/ 	.byte	0x03, 0x1b
        /*001e*/ 	.short	0x00ff


	//----- nvinfo : EIATTR_MERCURY_ISA_VERSION
	.align		4
        /*0020*/ 	.byte	0x03, 0x5f
        /*0022*/ 	.short	0x0101


	//----- nvinfo : EIATTR_VRC_CTA_INIT_COUNT
	.align		4
        /*0024*/ 	.byte	0x02, 0x4a
	.zero		1
	.zero		1


	//----- nvinfo : EIATTR_EXIT_INSTR_OFFSETS
	.align		4
        /*0028*/ 	.byte	0x04, 0x1c
        /*002a*/ 	.short	(.L_412 - .L_411)


	//   ....[0]....
.L_411:
        /*002c*/ 	.word	0x00000010


	//----- nvinfo : EIATTR_MAX_THREADS
	.align		4
.L_412:
        /*0030*/ 	.byte	0x04, 0x05
        /*0032*/ 	.short	(.L_414 - .L_413)
.L_413:
        /*0034*/ 	.word	0x00000100
        /*0038*/ 	.word	0x00000001
        /*003c*/ 	.word	0x00000001


	//----- nvinfo : EIATTR_CBANK_PARAM_SIZE
	.align		4
.L_414:
        /*0040*/ 	.byte	0x03, 0x19
        /*0042*/ 	.short	0x0428


	//----- nvinfo : EIATTR_PARAM_CBANK
	.align		4
        /*0044*/ 	.byte	0x04, 0x0a
        /*0046*/ 	.short	(.L_416 - .L_415)
	.align		4
.L_415:
        /*0048*/ 	.word	index@(.nv.constant0._ZN7cutlass13device_kernelIN5flash19enable_sm80_to_sm89INS1_16FlashAttnFwdSm80INS1_25CollectiveMainloopFwdSm80ILi8ELi2ELb1EN4cute5tupleIJNS5_1CILi128EEENS7_ILi96EEENS7_ILi192EEEEEELi192ENS_6half_tEfNS_4arch4Sm80ELb1ELb0ELb1ELb0ELb0ELb0ELb1ELb1EEENS1_21CollectiveEpilogueFwdINS6_IJS8_SA_S9_EEENS6_IJNS7_ILi1EEESI_SI_EEESC_SE_Li256ELb0ELb1ELb1ELb0EEENS1_30DynamicPersistentTileSchedulerILi256ELi256ELb1ELb1ELb0EEEEEEEEEvNT_6ParamsE)
        /*004c*/ 	.short	0x0380
        /*004e*/ 	.short	0x0428


	//----- nvinfo : EIATTR_SW_WAR
	.align		4
.L_416:
        /*0050*/ 	.byte	0x04, 0x36
        /*0052*/ 	.short	(.L_418 - .L_417)
.L_417:
        /*0054*/ 	.word	0x00000008
.L_418:


//--------------------- .nv.info._ZN7cutlass13device_kernelIN5flash19enable_sm80_to_sm89INS1_16FlashAttnFwdSm80INS1_25CollectiveMainloopFwdSm80ILi8ELi2ELb0EN4cute5tupleIJNS5_1CILi128EEENS7_ILi64EEENS7_ILi192EEEEEELi192ENS_6half_tEfNS_4arch4Sm80ELb1ELb0ELb1ELb1ELb0ELb0ELb1ELb1EEENS1_21CollectiveEpilogueFwdINS6_IJS8_SA_S9_EEENS6_IJNS7_ILi1EEESI_SI_EEESC_SE_Li256ELb1ELb1ELb1ELb0EEENS1_36VarlenDynamicPersistentTileSchedulerILi128ELi64ELi256ELi256ELb1ELb1ELb0ELb1ELb1ELb1EEEEEEEEEvNT_6ParamsE --------------------------
	.section	.nv.info._ZN7cutlass13device_kernelIN5flash19enable_sm80_to_sm89INS1_16FlashAttnFwdSm80INS1_25CollectiveMainloopFwdSm80ILi8ELi2ELb0EN4cute5tupleIJNS5_1CILi128EEENS7_ILi64EEENS7_ILi192EEEEEELi192ENS_6half_tEfNS_4arch4Sm80ELb1ELb0ELb1ELb1ELb0ELb0ELb1ELb1EEENS1_21CollectiveEpilogueFwdINS6_IJS8_SA_S9_EEENS6_IJNS7_ILi1EEESI_SI_EEESC_SE_Li256ELb1ELb1ELb1ELb0EEENS1_36VarlenDynamicPersistentTileSchedulerILi128ELi64ELi256ELi256ELb1ELb1ELb0ELb1ELb1ELb1EEEEEEEEEvNT_6ParamsE,"",@"SHT_CUDA_INFO"
	.sectionflags	@""
	.align	4


	//----- nvinfo : EIATTR_CUDA_API_VERSION
	.align		4
        /*0000*/ 	.byte	0x04, 0x37
        /*0002*/ 	.short	(.L_420 - .L_419)
.L_419:
        /*0004*/ 	.word	0x00000082


	//----- nvinfo : EIATTR_KPARAM_INFO
	.align		4
.L_420:
        /*0008*/ 	.byte	0x04, 0x17
        /*000a*/ 	.short	(.L_422 - .L_421)
.L_421:
        /*000c*/ 	.word	0x00000000
        /*0010*/ 	.short	0x0000
        /*0012*/ 	.short	0x0000
        /*0014*/ 	.byte	0x00, 0xf0, 0xe1, 0x10


	//----- nvinfo : EIATTR_SPARSE_MMA_MASK
	.align		4
.L_422:
        /*0018*/ 	.byte	0x03, 0x50
        /*001a*/ 	.short	0x0000


	//----- nvinfo : EIATTR_MAXREG_COUNT
	.align		4
        /*001c*/ 	.byte	0x03, 0x1b
        /*001e*/ 	.short	0x00ff


	//----- nvinfo : EIATTR_MERCURY_ISA_VERSION
	.align		4
        /*0020*/ 	.byte	0x03, 0x5f
        /*0022*/ 	.short	0x0101


	//----- nvinfo : EIATTR_VRC_CTA_INIT_COUNT
	.align		4
        /*0024*/ 	.byte	0x02, 0x4a
	.zero		1
	.zero		1


	//----- nvinfo : EIATTR_EXIT_INSTR_OFFSETS
	.align		4
        /*0028*/ 	.byte	0x04, 0x1c
        /*002a*/ 	.short	(.L_424 - .L_423)


	//   ....[0]....
.L_423:
        /*002c*/ 	.word	0x00000010


	//----- nvinfo : EIATTR_MAX_THREADS
	.align		4
.L_424:
        /*0030*/ 	.byte	0x04, 0x05
        /*0032*/ 	.short	(.L_426 - .L_425)
.L_425:
        /*0034*/ 	.word	0x00000100
        /*0038*/ 	.word	0x00000001
        /*003c*/ 	.word	0x00000001


	//----- nvinfo : EIATTR_CBANK_PARAM_SIZE
	.align		4
.L_426:
        /*0040*/ 	.byte	0x03, 0x19
        /*0042*/ 	.short	0x0438


	//----- nvinfo : EIATTR_PARAM_CBANK
	.align		4
        /*0044*/ 	.byte	0x04, 0x0a
        /*0046*/ 	.short	(.L_428 - .L_427)
	.align		4
.L_427:
        /*0048*/ 	.word	index@(.nv.constant0._ZN7cutlass13device_kernelIN5flash19enable_sm80_to_sm89INS1_16FlashAttnFwdSm80INS1_25CollectiveMainloopFwdSm80ILi8ELi2ELb0EN4cute5tupleIJNS5_1CILi128EEENS7_ILi64EEENS7_ILi192EEEEEELi192ENS_6half_tEfNS_4arch4Sm80ELb1ELb0ELb1ELb1ELb0ELb0ELb1ELb1EEENS1_21CollectiveEpilogueFwdINS6_IJS8_SA_S9_EEENS6_IJNS7_ILi1EEESI_SI_EEESC_SE_Li256ELb1ELb1ELb1ELb0EEENS1_36VarlenDynamicPersistentTileSchedulerILi128ELi64ELi256ELi256ELb1ELb1ELb0ELb1ELb1ELb1EEEEEEEEEvNT_6ParamsE)
        /*004c*/ 	.short	0x0380
        /*004e*/ 	.short	0x0438


	//----- nvinfo : EIATTR_SW_WAR
	.align		4
.L_428:
        /*0050*/ 	.byte	0x04, 0x36
        /*0052*/ 	.short	(.L_430 - .L_429)
.L_429:
        /*0054*/ 	.word	0x00000008
.L_430:


//--------------------- .nv.info._ZN7cutlass13device_kernelIN5flash19enable_sm80_to_sm89INS1_16FlashAttnFwdSm80INS1_25CollectiveMainloopFwdSm80ILi8ELi2ELb0EN4cute5tupleIJNS5_1CILi128EEENS7_ILi64EEENS7_ILi192EEEEEELi192ENS_6half_tEfNS_4arch4Sm80ELb1ELb0ELb1ELb1ELb0ELb1ELb1ELb1EEENS1_21CollectiveEpilogueFwdINS6_IJS8_SA_S9_EEENS6_IJNS7_ILi1EEESI_SI_EEESC_SE_Li256ELb1ELb1ELb1ELb0EEENS1_36VarlenDynamicPersistentTileSchedulerILi128ELi64ELi256ELi256ELb1ELb1ELb0ELb1ELb1ELb1EEEEEEEEEvNT_6ParamsE --------------------------
	.section	.nv.info._ZN7cutlass13device_kernelIN5flash19enable_sm80_to_sm89INS1_16FlashAttnFwdSm80INS1_25CollectiveMainloopFwdSm80ILi8ELi2ELb0EN4cute5tupleIJNS5_1CILi128EEENS7_ILi64EEENS7_ILi192EEEEEELi192ENS_6half_tEfNS_4arch4Sm80ELb1ELb0ELb1ELb1ELb0ELb1ELb1ELb1EEENS1_21CollectiveEpilogueFwdINS6_IJS8_SA_S9_EEENS6_IJNS7_ILi1EEESI_SI_EEESC_SE_Li256ELb1ELb1ELb1ELb0EEENS1_36VarlenDynamicPersistentTileSchedulerILi128ELi64ELi256ELi256ELb1ELb1ELb0ELb1ELb1ELb1EEEEEEEEEvNT_6ParamsE,"",@"SHT_CUDA_INFO"
	.sectionflags	@""
	.align	4


	//----- nvinfo : EIATTR_CUDA_API_VERSION
	.align		4
        /*0000*/ 	.byte	0x04, 0x37
        /*0002*/ 	.short	(.L_432 - .L_431)
.L_431:
        /*0004*/ 	.word	0x00000082


	//----- nvinfo : EIATTR_KPARAM_INFO
	.align		4
.L_432:
        /*0008*/ 	.byte	0x04, 0x17
        /*000a*/ 	.short	(.L_434 - .L_433)
.L_433:
        /*000c*/ 	.word	0x00000000
        /*0010*/ 	.short	0x0000
        /*0012*/ 	.short	0x0000
        /*0014*/ 	.byte	0x00, 0xf0, 0xe1, 0x10


	//----- nvinfo : EIATTR_SPARSE_MMA_MASK
	.align		4
.L_434:
        /*0018*/ 	.byte	0x03, 0x50
        /*001a*/ 	.short	0x0000


	//----- nvinfo : EIATTR_MAXREG_COUNT
	.align		4
        /*001c*/ 	.byte	0x03, 0x1b
        /*001e*/ 	.short	0x00ff


	//----- nvinfo : EIATTR_MERCURY_ISA_VERSION
	.align		4
        /*0020*/ 	.byte	0x03, 0x5f
        /*0022*/ 	.short	0x0101


	//----- nvinfo : EIATTR_VRC_CTA_INIT_COUNT
	.align		4
        /*0024*/ 	.byte	0x02, 0x4a
	.zero		1
	.zero		1


	//----- nvinfo : EIATTR_EXIT_INSTR_OFFSETS
	.align		4
        /*0028*/ 	.byte	0x04, 0x1c
        /*002a*/ 	.short	(.L_436 - .L_435)


	//   ....[0]....
.L_435:
        /*002c*/ 	.word	0x00000010


	//----- nvinfo : EIATTR_MAX_THREADS
	.align		4
.L_436:
        /*0030*/ 	.byte	0x04, 0x05
        /*0032*/ 	.short	(.L_438 - .L_437)
.L_437:
        /*0034*/ 	.word	0x00000100
        /*0038*/ 	.word	0x00000001
        /*003c*/ 	.word	0x00000001


	//----- nvinfo : EIATTR_CBANK_PARAM_SIZE
	.align		4
.L_438:
        /*0040*/ 	.byte	0x03, 0x19
        /*0042*/ 	.short	0x0438


	//----- nvinfo : EIATTR_PARAM_CBANK
	.align		4
        /*0044*/ 	.byte	0x04, 0x0a
        /*0046*/ 	.short	(.L_440 - .L_439)
	.align		4
.L_439:
        /*0048*/ 	.word	index@(.nv.constant0._ZN7cutlass13device_kernelIN5flash19enable_sm80_to_sm89INS1_16FlashAttnFwdSm80INS1_25CollectiveMainloopFwdSm80ILi8ELi2ELb0EN4cute5tupleIJNS5_1CILi128EEENS7_ILi64EEENS7_ILi192EEEEEELi192ENS_6half_tEfNS_4arch4Sm80ELb1ELb0ELb1ELb1ELb0ELb1ELb1ELb1EEENS1_21CollectiveEpilogueFwdINS6_IJS8_SA_S9_EEENS6_IJNS7_ILi1EEESI_SI_EEESC_SE_Li256ELb1ELb1ELb1ELb0EEENS1_36VarlenDynamicPersistentTileSchedulerILi128ELi64ELi256ELi256ELb1ELb1ELb0ELb1ELb1ELb1EEEEEEEEEvNT_6ParamsE)
        /*004c*/ 	.short	0x0380
        /*004e*/ 	.short	0x0438


	//----- nvinfo : EIATTR_SW_WAR
	.align		4
.L_440:
        /*0050*/ 	.byte	0x04, 0x36
        /*0052*/ 	.short	(.L_442 - .L_441)
.L_441:
        /*0054*/ 	.word	0x00000008
.L_442:


//--------------------- .nv.info._ZN7cutlass13device_kernelIN5flash19enable_sm80_to_sm89INS1_16FlashAttnFwdSm80INS1_25CollectiveMainloopFwdSm80ILi8ELi1ELb1EN4cute5tupleIJNS5_1CILi128EEENS7_ILi96EEENS7_ILi192EEEEEELi192ENS_6half_tEfNS_4arch4Sm80ELb0ELb0ELb0ELb0ELb0ELb0ELb1ELb1EEENS1_21CollectiveEpilogueFwdINS6_IJS8_SA_S9_EEENS6_IJNS7_ILi1EEESI_SI_EEESC_SE_Li256ELb0ELb1ELb1ELb0EEENS1_19SingleTileSchedulerILb0ELb1ELb1ELi128EEEEEEEEEvNT_6ParamsE --------------------------
	.section	.nv.info._ZN7cutlass13device_kernelIN5flash19enable_sm80_to_sm89INS1_16FlashAttnFwdSm80INS1_25CollectiveMainloopFwdSm80ILi8ELi1ELb1EN4cute5tupleIJNS5_1CILi128EEENS7_ILi96EEENS7_ILi192EEEEEELi192ENS_6half_tEfNS_4arch4Sm80ELb0ELb0ELb0ELb0ELb0ELb0ELb1ELb1EEENS1_21CollectiveEpilogueFwdINS6_IJS8_SA_S9_EEENS6_IJNS7_ILi1EEESI_SI_EEESC_SE_Li256ELb0ELb1ELb1ELb0EEENS1_19SingleTileSchedulerILb0ELb1ELb1ELi128EEEEEEEEEvNT_6ParamsE,"",@"SHT_CUDA_INFO"
	.sectionflags	@""
	.align	4


	//----- nvinfo : EIATTR_CUDA_API_VERSION
	.align		4
        /*0000*/ 	.byte	0x04, 0x37
        /*0002*/ 	.short	(.L_444 - .L_443)
.L_443:
        /*0004*/ 	.word	0x00000082


	//----- nvinfo : EIATTR_KPARAM_INFO
	.align		4
.L_444:
        /*0008*/ 	.byte	0x04, 0x17
        /*000a*/ 	.short	(.L_446 - .L_445)
.L_445:
        /*000c*/ 	.word	0x00000000
        /*0010*/ 	.short	0x0000
        /*0012*/ 	.short	0x0000
        /*0014*/ 	.byte	0x00, 0xf0, 0x61, 0x10


	//----- nvinfo : EIATTR_SPARSE_MMA_MASK
	.align		4
.L_446:
        /*0018*/ 	.byte	0x03, 0x50
        /*001a*/ 	.short	0x0000


	//----- nvinfo : EIATTR_MAXREG_COUNT
	.align		4
        /*001c*/ 	.byte	0x03, 0x1b
        /*001e*/ 	.short	0x00ff


	//----- nvinfo : EIATTR_MERCURY_ISA_VERSION
	.align		4
        /*0020*/ 	.byte	0x03, 0x5f
        /*0022*/ 	.short	0x0101


	//----- nvinfo : EIATTR_VRC_CTA_INIT_COUNT
	.align		4
        /*0024*/ 	.byte	0x02, 0x4a
	.zero		1
	.zero		1


	//----- nvinfo : EIATTR_EXIT_INSTR_OFFSETS
	.align		4
        /*0028*/ 	.byte	0x04, 0x1c
        /*002a*/ 	.short	(.L_448 - .L_447)


	//   ....[0]....
.L_447:
        /*002c*/ 	.word	0x00000010


	//----- nvinfo : EIATTR_MAX_THREADS
	.align		4
.L_448:
        /*0030*/ 	.byte	0x04, 0x05
        /*0032*/ 	.short	(.L_450 - .L_449)
.L_449:
        /*0034*/ 	.word	0x00000100
        /*0038*/ 	.word	0x00000001
        /*003c*/ 	.word	0x00000001


	//----- nvinfo : EIATTR_CBANK_PARAM_SIZE
	.align		4
.L_450:
        /*0040*/ 	.byte	0x03, 0x19
        /*0042*/ 	.short	0x0418


	//----- nvinfo : EIATTR_PARAM_CBANK
	.align		4
        /*0044*/ 	.byte	0x04, 0x0a
        /*0046*/ 	.short	(.L_452 - .L_451)
	.align		4
.L_451:
        /*0048*/ 	.word	index@(.nv.constant0._ZN7cutlass13device_kernelIN5flash19enable_sm80_to_sm89INS1_16FlashAttnFwdSm80INS1_25CollectiveMainloopFwdSm80ILi8ELi1ELb1EN4cute5tupleIJNS5_1CILi128EEENS7_ILi96EEENS7_ILi192EEEEEELi192ENS_6half_tEfNS_4arch4Sm80ELb0ELb0ELb0ELb0ELb0ELb0ELb1ELb1EEENS1_21CollectiveEpilogueFwdINS6_IJS8_SA_S9_EEENS6_IJNS7_ILi1EEESI_SI_EEESC_SE_Li256ELb0ELb1ELb1ELb0EEENS1_19SingleTileSchedulerILb0ELb1ELb1ELi128EEEEEEEEEvNT_6ParamsE)
        /*004c*/ 	.short	0x0380
        /*004e*/ 	.short	0x0418


	//----- nvinfo : EIATTR_SW_WAR
	.align		4
.L_452:
        /*0050*/ 	.byte	0x04, 0x36
        /*0052*/ 	.short	(.L_454 - .L_453)
.L_453:
        /*0054*/ 	.word	0x00000008
.L_454:


//--------------------- .nv.info._ZN7cutlass13device_kernelIN5flash19enable_sm80_to_sm89INS1_16FlashAttnFwdSm80INS1_25CollectiveMainloopFwdSm80ILi8ELi1ELb0EN4cute5tupleIJNS5_1CILi128EEENS7_ILi64EEENS7_ILi192EEEEEELi192ENS_6half_tEfNS_4arch4Sm80ELb0ELb0ELb0ELb1ELb0ELb0ELb1ELb1EEENS1_21CollectiveEpilogueFwdINS6_IJS8_SA_S9_EEENS6_IJNS7_ILi1EEESI_SI_EEESC_SE_Li256ELb1ELb1ELb1ELb0EEENS1_36VarlenDynamicPersistentTileSchedulerILi128ELi64ELi256ELi256ELb1ELb1ELb0ELb0ELb1ELb1EEEEEEEEEvNT_6ParamsE --------------------------
	.section	.nv.info._ZN7cutlass13device_kernelIN5flash19enable_sm80_to_sm89INS1_16FlashAttnFwdSm80INS1_25CollectiveMainloopFwdSm80ILi8ELi1ELb0EN4cute5tupleIJNS5_1CILi128EEENS7_ILi64EEENS7_ILi192EEEEEELi192ENS_6half_tEfNS_4arch4Sm80ELb0ELb0ELb0ELb1ELb0ELb0ELb1ELb1EEENS1_21CollectiveEpilogueFwdINS6_IJS8_SA_S9_EEENS6_IJNS7_ILi1EEESI_SI_EEESC_SE_Li256ELb1ELb1ELb1ELb0EEENS1_36VarlenDynamicPersistentTileSchedulerILi128ELi64ELi256ELi256ELb1ELb1ELb0ELb0ELb1ELb1EEEEEEEEEvNT_6ParamsE,"",@"SHT_CUDA_INFO"
	.sectionflags	@""
	.align	4


	//----- nvinfo : EIATTR_CUDA_API_VERSION
	.align		4
        /*0000*/ 	.byte	0x04, 0x37
        /*0002*/ 	.short	(.L_456 - .L_455)
.L_455:
        /*0004*/ 	.word	0x00000082


	//----- nvinfo : EIATTR_KPARAM_INFO
	.align		4
.L_456:
        /*0008*/ 	.byte	0x04, 0x17
        /*000a*/ 	.short	(.L_458 - .L_457)
.L_457:
        /*000c*/ 	.word	0x00000000
        /*0010*/ 	.short	0x0000
        /*0012*/ 	.short	0x0000
        /*0014*/ 	.byte	0x00, 0xf0, 0xe1, 0x10


	//----- nvinfo : EIATTR_SPARSE_MMA_MASK
	.align		4
.L_458:
        /*0018*/ 	.byte	0x03, 0x50
        /*001a*/ 	.short	0x0000


	//----- nvinfo : EIATTR_MAXREG_COUNT
	.align		4
        /*001c*/ 	.byte	0x03, 0x1b
        /*001e*/ 	.short	0x00ff


	//----- nvinfo : EIATTR_MERCURY_ISA_VERSION
	.align		4
        /*0020*/ 	.byte	0x03, 0x5f
        /*0022*/ 	.short	0x0101


	//----- nvinfo : EIATTR_VRC_CTA_INIT_COUNT
	.align		4
        /*0024*/ 	.byte	0x02, 0x4a
	.zero		1
	.zero		1


	//----- nvinfo : EIATTR_EXIT_INSTR_OFFSETS
	.align		4
        /*0028*/ 	.byte	0x04, 0x1c
        /*002a*/ 	.short	(.L_460 - .L_459)


	//   ....[0]....
.L_459:
        /*002c*/ 	.word	0x00000010


	//----- nvinfo : EIATTR_MAX_THREADS
	.align		4
.L_460:
        /*0030*/ 	.byte	0x04, 0x05
        /*0032*/ 	.short	(.L_462 - .L_461)
.L_461:
        /*0034*/ 	.word	0x00000100
        /*0038*/ 	.word	0x00000001
        /*003c*/ 	.word	0x00000001


	//----- nvinfo : EIATTR_CBANK_PARAM_SIZE
	.align		4
.L_462:
        /*0040*/ 	.byte	0x03, 0x19
        /*0042*/ 	.short	0x0438


	//----- nvinfo : EIATTR_PARAM_CBANK
	.align		4
        /*0044*/ 	.byte	0x04, 0x0a
        /*0046*/ 	.short	(.L_464 - .L_463)
	.align		4
.L_463:
        /*0048*/ 	.word	index@(.nv.constant0._ZN7cutlass13device_kernelIN5flash19enable_sm80_to_sm89INS1_16FlashAttnFwdSm80INS1_25CollectiveMainloopFwdSm80ILi8ELi1ELb0EN4cute5tupleIJNS5_1CILi128EEENS7_ILi64EEENS7_ILi192EEEEEELi192ENS_6half_tEfNS_4arch4Sm80ELb0ELb0ELb0ELb1ELb0ELb0ELb1ELb1EEENS1_21CollectiveEpilogueFwdINS6_IJS8_SA_S9_EEENS6_IJNS7_ILi1EEESI_SI_EEESC_SE_Li256ELb1ELb1ELb1ELb0EEENS1_36VarlenDynamicPersistentTileSchedulerILi128ELi64ELi256ELi256ELb1ELb1ELb0ELb0ELb1ELb1EEEEEEEEEvNT_6ParamsE)
        /*004c*/ 	.short	0x0380
        /*004e*/ 	.short	0x0438


	//----- nvinfo : EIATTR_SW_WAR
	.align		4
.L_464:
        /*0050*/ 	.byte	0x04, 0x36
        /*0052*/ 	.short	(.L_466 - .L_465)
.L_465:
        /*0054*/ 	.word	0x00000008
.L_466:


//--------------------- .nv.info._ZN7cutlass13device_kernelIN5flash19enable_sm80_to_sm89INS1_16FlashAttnFwdSm80INS1_25CollectiveMainloopFwdSm80ILi8ELi1ELb0EN4cute5tupleIJNS5_1CILi128EEENS7_ILi64EEENS7_ILi192EEEEEELi192ENS_6half_tEfNS_4arch4Sm80ELb0ELb0ELb0ELb1ELb0ELb1ELb1ELb1EEENS1_21CollectiveEpilogueFwdINS6_IJS8_SA_S9_EEENS6_IJNS7_ILi1EEESI_SI_EEESC_SE_Li256ELb1ELb1ELb1ELb0EEENS1_36VarlenDynamicPersistentTileSchedulerILi128ELi64ELi256ELi256ELb1ELb1ELb0ELb0ELb1ELb1EEEEEEEEEvNT_6ParamsE --------------------------
	.section	.nv.info._ZN7cutlass13device_kernelIN5flash19enable_sm80_to_sm89INS1_16FlashAttnFwdSm80INS1_25CollectiveMainloopFwdSm80ILi8ELi1ELb0EN4cute5tupleIJNS5_1CILi128EEENS7_ILi64EEENS7_ILi192EEEEEELi192ENS_6half_tEfNS_4arch4Sm80ELb0ELb0ELb0ELb1ELb0ELb1ELb1ELb1EEENS1_21CollectiveEpilogueFwdINS6_IJS8_SA_S9_EEENS6_IJNS7_ILi1EEESI_SI_EEESC_SE_Li256ELb1ELb1ELb1ELb0EEENS1_36VarlenDynamicPersistentTileSchedulerILi128ELi64ELi256ELi256ELb1ELb1ELb0ELb0ELb1ELb1EEEEEEEEEvNT_6ParamsE,"",@"SHT_CUDA_INFO"
	.sectionflags	@""
	.align	4


	//----- nvinfo : EIATTR_CUDA_API_VERSION
	.align		4
        /*0000*/ 	.byte	0x04, 0x37
        /*0002*/ 	.short	(.L_468 - .L_467)
.L_467:
        /*0004*/ 	.word	0x00000082


	//----- nvinfo : EIATTR_KPARAM_INFO
	.align		4
.L_468:
        /*0008*/ 	.byte	0x04, 0x17
        /*000a*/ 	.short	(.L_470 - .L_469)
.L_469:
        /*000c*/ 	.word	0x00000000
        /*0010*/ 	.short	0x0000
        /*0012*/ 	.short	0x0000
        /*0014*/ 	.byte	0x00, 0xf0, 0xe1, 0x10


	//----- nvinfo : EIATTR_SPARSE_MMA_MASK
	.align		4
.L_470:
        /*0018*/ 	.byte	0x03, 0x50
        /*001a*/ 	.short	0x0000


	//----- nvinfo : EIATTR_MAXREG_COUNT
	.align		4
        /*001c*/ 	.byte	0x03, 0x1b
        /*001e*/ 	.short	0x00ff


	//----- nvinfo : EIATTR_MERCURY_ISA_VERSION
	.align		4
        /*0020*/ 	.byte	0x03, 0x5f
        /*0022*/ 	.short	0x0101


	//----- nvinfo : EIATTR_VRC_CTA_INIT_COUNT
	.align		4
        /*0024*/ 	.byte	0x02, 0x4a
	.zero		1
	.zero		1


	//----- nvinfo : EIATTR_EXIT_INSTR_OFFSETS
	.align		4
        /*0028*/ 	.byte	0x04, 0x1c
        /*002a*/ 	.short	(.L_472 - .L_471)


	//   ....[0]....
.L_471:
        /*002c*/ 	.word	0x00000010


	//----- nvinfo : EIATTR_MAX_THREADS
	.align		4
.L_472:
        /*0030*/ 	.byte	0x04, 0x05
        /*0032*/ 	.short	(.L_474 - .L_473)
.L_473:
        /*0034*/ 	.word	0x00000100
        /*0038*/ 	.word	0x00000001
        /*003c*/ 	.word	0x00000001


	//----- nvinfo : EIATTR_CBANK_PARAM_SIZE
	.align		4
.L_474:
        /*0040*/ 	.byte	0x03, 0x19
        /*0042*/ 	.short	0x0438


	//----- nvinfo : EIATTR_PARAM_CBANK
	.align		4
        /*0044*/ 	.byte	0x04, 0x0a
        /*0046*/ 	.short	(.L_476 - .L_475)
	.align		4
.L_475:
        /*0048*/ 	.word	index@(.nv.constant0._ZN7cutlass13device_kernelIN5flash19enable_sm80_to_sm89INS1_16FlashAttnFwdSm80INS1_25CollectiveMainloopFwdSm80ILi8ELi1ELb0EN4cute5tupleIJNS5_1CILi128EEENS7_ILi64EEENS7_ILi192EEEEEELi192ENS_6half_tEfNS_4arch4Sm80ELb0ELb0ELb0ELb1ELb0ELb1ELb1ELb1EEENS1_21CollectiveEpilogueFwdINS6_IJS8_SA_S9_EEENS6_IJNS7_ILi1EEESI_SI_EEESC_SE_Li256ELb1ELb1ELb1ELb0EEENS1_36VarlenDynamicPersistentTileSchedulerILi128ELi64ELi256ELi256ELb1ELb1ELb0ELb0ELb1ELb1EEEEEEEEEvNT_6ParamsE)
        /*004c*/ 	.short	0x0380
        /*004e*/ 	.short	0x0438


	//----- nvinfo : EIATTR_SW_WAR
	.align		4
.L_476:
        /*0050*/ 	.byte	0x04, 0x36
        /*0052*/ 	.short	(.L_478 - .L_477)
.L_477:
        /*0054*/ 	.word	0x00000008
.L_478:


//--------------------- .nv.info._ZN7cutlass13device_kernelIN5flash19enable_sm80_to_sm89INS1_16FlashAttnFwdSm80INS1_25CollectiveMainloopFwdSm80ILi8ELi1ELb0EN4cute5tupleIJNS5_1CILi128EEENS7_ILi64EEENS7_ILi192EEEEEELi192ENS_6half_tEfNS_4arch4Sm80ELb0ELb1ELb0ELb0ELb0ELb0ELb1ELb1EEENS1_21CollectiveEpilogueFwdINS6_IJS8_SA_S9_EEENS6_IJNS7_ILi1EEESI_SI_EEESC_SE_Li256ELb0ELb1ELb1ELb0EEENS1_19SingleTileSchedulerILb0ELb1ELb1ELi128EEEEEEEEEvNT_6ParamsE --------------------------
	.section	.nv.info._ZN7cutlass13device_kernelIN5flash19enable_sm80_to_sm89INS1_16FlashAttnFwdSm80INS1_25CollectiveMainloopFwdSm80ILi8ELi1ELb0EN4cute5tupleIJNS5_1CILi128EEENS7_ILi64EEENS7_ILi192EEEEEELi192ENS_6half_tEfNS_4arch4Sm80ELb0ELb1ELb0ELb0ELb0ELb0ELb1ELb1EEENS1_21CollectiveEpilogueFwdINS6_IJS8_SA_S9_EEENS6_IJNS7_ILi1EEESI_SI_EEESC_SE_Li256ELb0ELb1ELb1ELb0EEENS1_19SingleTileSchedulerILb0ELb1ELb1ELi128EEEEEEEEEvNT_6ParamsE,"",@"SHT_CUDA_INFO"
	.sectionflags	@""
	.align	4


	//----- nvinfo : EIATTR_CUDA_API_VERSION
	.align		4
        /*0000*/ 	.byte	0x04, 0x37
        /*0002*/ 	.short	(.L_480 - .L_479)
.L_479:
        /*0004*/ 	.word	0x00000082


	//----- nvinfo : EIATTR_KPARAM_INFO
	.align		4
.L_480:
        /*0008*/ 	.byte	0x04, 0x17
        /*000a*/ 	.short	(.L_482 - .L_481)
.L_481:
        /*000c*/ 	.word	0x00000000
        /*0010*/ 	.short	0x0000
        /*0012*/ 	.short	0x0000
        /*0014*/ 	.byte	0x00, 0xf0, 0x61, 0x10


	//----- nvinfo : EIATTR_SPARSE_MMA_MASK
	.align		4
.L_482:
        /*0018*/ 	.byte	0x03, 0x50
        /*001a*/ 	.short	0x0000


	//----- nvinfo : EIATTR_MAXREG_COUNT
	.align		4
        /*001c*/ 	.byte	0x03, 0x1b
        /*001e*/ 	.short	0x00ff


	//----- nvinfo : EIATTR_MERCURY_ISA_VERSION
	.align		4
        /*0020*/ 	.byte	0x03, 0x5f
        /*0022*/ 	.short	0x0101


	//----- nvinfo : EIATTR_VRC_CTA_INIT_COUNT
	.align		4
        /*0024*/ 	.byte	0x02, 0x4a
	.zero		1
	.zero		1


	//----- nvinfo : EIATTR_EXIT_INSTR_OFFSETS
	.align		4
        /*0028*/ 	.byte	0x04, 0x1c
        /*002a*/ 	.short	(.L_484 - .L_483)


	//   ....[0]....
.L_483:
        /*002c*/ 	.word	0x00000010


	//----- nvinfo : EIATTR_MAX_THREADS
	.align		4
.L_484:
        /*0030*/ 	.byte	0x04, 0x05
        /*0032*/ 	.short	(.L_486 - .L_485)
.L_485:
        /*0034*/ 	.word	0x00000100
        /*0038*/ 	.word	0x00000001
        /*003c*/ 	.word	0x00000001


	//----- nvinfo : EIATTR_CBANK_PARAM_SIZE
	.align		4
.L_486:
        /*0040*/ 	.byte	0x03, 0x19
        /*0042*/ 	.short	0x0418


	//----- nvinfo : EIATTR_PARAM_CBANK
	.align		4
        /*0044*/ 	.byte	0x04, 0x0a
        /*0046*/ 	.short	(.L_488 - .L_487)
	.align		4
.L_487:
        /*0048*/ 	.word	index@(.nv.constant0._ZN7cutlass13device_kernelIN5flash19enable_sm80_to_sm89INS1_16FlashAttnFwdSm80INS1_25CollectiveMainloopFwdSm80ILi8ELi1ELb0EN4cute5tupleIJNS5_1CILi128EEENS7_ILi64EEENS7_ILi192EEEEEELi192ENS_6half_tEfNS_4arch4Sm80ELb0ELb1ELb0ELb0ELb0ELb0ELb1ELb1EEENS1_21CollectiveEpilogueFwdINS6_IJS8_SA_S9_EEENS6_IJNS7_ILi1EEESI_SI_EEESC_SE_Li256ELb0ELb1ELb1ELb0EEENS1_19SingleTileSchedulerILb0ELb1ELb1ELi128EEEEEEEEEvNT_6ParamsE)
        /*004c*/ 	.short	0x0380
        /*004e*/ 	.short	0x0418


	//----- nvinfo : EIATTR_SW_WAR
	.align		4
.L_488:
        /*0050*/ 	.byte	0x04, 0x36
        /*0052*/ 	.short	(.L_490 - .L_489)
.L_489:
        /*0054*/ 	.word	0x00000008
.L_490:


//--------------------- .nv.info._ZN7cutlass13device_kernelIN5flash19enable_sm80_to_sm89INS1_16FlashAttnFwdSm80INS1_25CollectiveMainloopFwdSm80ILi8ELi1ELb0EN4cute5tupleIJNS5_1CILi128EEENS7_ILi64EEENS7_ILi192EEEEEELi192ENS_6half_tEfNS_4arch4Sm80ELb0ELb1ELb0ELb1ELb0ELb0ELb1ELb1EEENS1_21CollectiveEpilogueFwdINS6_IJS8_SA_S9_EEENS6_IJNS7_ILi1EEESI_SI_EEESC_SE_Li256ELb1ELb1ELb1ELb0EEENS1_36VarlenDynamicPersistentTileSchedulerILi128ELi64ELi256ELi256ELb1ELb1ELb0ELb1ELb0ELb1EEEEEEEEEvNT_6ParamsE --------------------------
	.section	.nv.info._ZN7cutlass13device_kernelIN5flash19enable_sm80_to_sm89INS1_16FlashAttnFwdSm80INS1_25CollectiveMainloopFwdSm80ILi8ELi1ELb0EN4cute5tupleIJNS5_1CILi128EEENS7_ILi64EEENS7_ILi192EEEEEELi192ENS_6half_tEfNS_4arch4Sm80ELb0ELb1ELb0ELb1ELb0ELb0ELb1ELb1EEENS1_21CollectiveEpilogueFwdINS6_IJS8_SA_S9_EEENS6_IJNS7_ILi1EEESI_SI_EEESC_SE_Li256ELb1ELb1ELb1ELb0EEENS1_36VarlenDynamicPersistentTileSchedulerILi128ELi64ELi256ELi256ELb1ELb1ELb0ELb1ELb0ELb1EEEEEEEEEvNT_6ParamsE,"",@"SHT_CUDA_INFO"
	.sectionflags	@""
	.align	4


	//----- nvinfo : EIATTR_CUDA_API_VERSION
	.align		4
        /*0000*/ 	.byte	0x04, 0x37
        /*0002*/ 	.short	(.L_492 - .L_491)
.L_491:
        /*0004*/ 	.word	0x00000082


	//----- nvinfo : EIATTR_KPARAM_INFO
	.align		4
.L_492:
        /*0008*/ 	.byte	0x04, 0x17
        /*000a*/ 	.short	(.L_494 - .L_493)
.L_493:
        /*000c*/ 	.word	0x00000000
        /*0010*/ 	.short	0x0000
        /*0012*/ 	.short	0x0000
        /*0014*/ 	.byte	0x00, 0xf0, 0xe1, 0x10


	//----- nvinfo : EIATTR_SPARSE_MMA_MASK
	.align		4
.L_494:
        /*0018*/ 	.byte	0x03, 0x50
        /*001a*/ 	.short	0x0000


	//----- nvinfo : EIATTR_MAXREG_COUNT
	.align		4
        /*001c*/ 	.byte	0x03, 0x1b
        /*001e*/ 	.short	0x00ff


	//----- nvinfo : EIATTR_MERCURY_ISA_VERSION
	.align		4
        /*0020*/ 	.byte	0x03, 0x5f
        /*0022*/ 	.short	0x0101


	//----- nvinfo : EIATTR_VRC_CTA_INIT_COUNT
	.align		4
        /*0024*/ 	.byte	0x02, 0x4a
	.zero		1
	.zero		1


	//----- nvinfo : EIATTR_EXIT_INSTR_OFFSETS
	.align		4
        /*0028*/ 	.byte	0x04, 0x1c
        /*002a*/ 	.short	(.L_496 - .L_495)


	//   ....[0]....
.L_495:
        /*002c*/ 	.word	0x00000010


	//----- nvinfo : EIATTR_MAX_THREADS
	.align		4
.L_496:
        /*0030*/ 	.byte	0x04, 0x05
        /*0032*/ 	.short	(.L_498 - .L_497)
.L_497:
        /*0034*/ 	.word	0x00000100
        /*0038*/ 	.word	0x00000001
        /*003c*/ 	.word	0x00000001


	//----- nvinfo : EIATTR_CBANK_PARAM_SIZE
	.align		4
.L_498:
        /*0040*/ 	.byte	0x03, 0x19
        /*0042*/ 	.short	0x0438


	//----- nvinfo : EIATTR_PARAM_CBANK
	.align		4
        /*0044*/ 	.byte	0x04, 0x0a
        /*0046*/ 	.short	(.L_500 - .L_499)
	.align		4
.L_499:
        /*0048*/ 	.word	index@(.nv.constant0._ZN7cutlass13device_kernelIN5flash19enable_sm80_to_sm89INS1_16FlashAttnFwdSm80INS1_25CollectiveMainloopFwdSm80ILi8ELi1ELb0EN4cute5tupleIJNS5_1CILi128EEENS7_ILi64EEENS7_ILi192EEEEEELi192ENS_6half_tEfNS_4arch4Sm80ELb0ELb1ELb0ELb1ELb0ELb0ELb1ELb1EEENS1_21CollectiveEpilogueFwdINS6_IJS8_SA_S9_EEENS6_IJNS7_ILi1EEESI_SI_EEESC_SE_Li256ELb1ELb1ELb1ELb0EEENS1_36VarlenDynamicPersistentTileSchedulerILi128ELi64ELi256ELi256ELb1ELb1ELb0ELb1ELb0ELb1EEEEEEEEEvNT_6ParamsE)
        /*004c*/ 	.short	0x0380
        /*004e*/ 	.short	0x0438


	//----- nvinfo : EIATTR_SW_WAR
	.align		4
.L_500:
        /*0050*/ 	.byte	0x04, 0x36
        /*0052*/ 	.short	(.L_502 - .L_501)
.L_501:
        /*0054*/ 	.word	0x00000008
.L_502:


//--------------------- .nv.info._ZN7cutlass13device_kernelIN5flash19enable_sm80_to_sm89INS1_16FlashAttnFwdSm80INS1_25CollectiveMainloopFwdSm80ILi8ELi1ELb0EN4cute5tupleIJNS5_1CILi128EEENS7_ILi64EEENS7_ILi192EEEEEELi192ENS_6half_tEfNS_4arch4Sm80ELb0ELb1ELb0ELb1ELb0ELb1ELb1ELb1EEENS1_21CollectiveEpilogueFwdINS6_IJS8_SA_S9_EEENS6_IJNS7_ILi1EEESI_SI_EEESC_SE_Li256ELb1ELb1ELb1ELb0EEENS1_36VarlenDynamicPersistentTileSchedulerILi128ELi64ELi256ELi256ELb1ELb1ELb0ELb1ELb0ELb1EEEEEEEEEvNT_6ParamsE --------------------------
	.section	.nv.info._ZN7cutlass13device_kernelIN5flash19enable_sm80_to_sm89INS1_16FlashAttnFwdSm80INS1_25CollectiveMainloopFwdSm80ILi8ELi1ELb0EN4cute5tupleIJNS5_1CILi128EEENS7_ILi64EEENS7_ILi192EEEEEELi192ENS_6half_tEfNS_4arch4Sm80ELb0ELb1ELb0ELb1ELb0ELb1ELb1ELb1EEENS1_21CollectiveEpilogueFwdINS6_IJS8_SA_S9_EEENS6_IJNS7_ILi1EEESI_SI_EEESC_SE_Li256ELb1ELb1ELb1ELb0EEENS1_36VarlenDynamicPersistentTileSchedulerILi128ELi64ELi256ELi256ELb1ELb1ELb0ELb1ELb0ELb1EEEEEEEEEvNT_6ParamsE,"",@"SHT_CUDA_INFO"
	.sectionflags	@""
	.align	4


	//----- nvinfo : EIATTR_CUDA_API_VERSION
	.align		4
        /*0000*/ 	.byte	0x04, 0x37
        /*0002*/ 	.short	(.L_504 - .L_503)
.L_503:
        /*0004*/ 	.word	0x00000082


	//----- nvinfo : EIATTR_KPARAM_INFO
	.align		4
.L_504:
        /*0008*/ 	.byte	0x04, 0x17
        /*000a*/ 	.short	(.L_506 - .L_505)
.L_505:
        /*000c*/ 	.word	0x00000000
        /*0010*/ 	.short	0x0000
        /*0012*/ 	.short	0x0000
        /*0014*/ 	.byte	0x00, 0xf0, 0xe1, 0x10


	//----- nvinfo : EIATTR_SPARSE_MMA_MASK
	.align		4
.L_506:
        /*0018*/ 	.byte	0x03, 0x50
        /*001a*/ 	.short	0x0000


	//----- nvinfo : EIATTR_MAXREG_COUNT
	.align		4
        /*001c*/ 	.byte	0x03, 0x1b
        /*001e*/ 	.short	0x00ff


	//----- nvinfo : EIATTR_MERCURY_ISA_VERSION
	.align		4
        /*0020*/ 	.byte	0x03, 0x5f
        /*0022*/ 	.short	0x0101


	//----- nvinfo : EIATTR_VRC_CTA_INIT_COUNT
	.align		4
        /*0024*/ 	.byte	0x02, 0x4a
	.zero		1
	.zero		1


	//----- nvinfo : EIATTR_EXIT_INSTR_OFFSETS
	.align		4
        /*0028*/ 	.byte	0x04, 0x1c
        /*002a*/ 	.short	(.L_508 - .L_507)


	//   ....[0]....
.L_507:
        /*002c*/ 	.word	0x00000010


	//----- nvinfo : EIATTR_MAX_THREADS
	.align		4
.L_508:
        /*0030*/ 	.byte	0x04, 0x05
        /*0032*/ 	.short	(.L_510 - .L_509)
.L_509:
        /*0034*/ 	.word	0x00000100
        /*0038*/ 	.word	0x00000001
        /*003c*/ 	.word	0x00000001


	//----- nvinfo : EIATTR_CBANK_PARAM_SIZE
	.align		4
.L_510:
        /*0040*/ 	.byte	0x03, 0x19
        /*0042*/ 	.short	0x0438


	//----- nvinfo : EIATTR_PARAM_CBANK
	.align		4
        /*0044*/ 	.byte	0x04, 0x0a
        /*0046*/ 	.short	(.L_512 - .L_511)
	.align		4
.L_511:
        /*0048*/ 	.word	index@(.nv.constant0._ZN7cutlass13device_kernelIN5flash19enable_sm80_to_sm89INS1_16FlashAttnFwdSm80INS1_25CollectiveMainloopFwdSm80ILi8ELi1ELb0EN4cute5tupleIJNS5_1CILi128EEENS7_ILi64EEENS7_ILi192EEEEEELi192ENS_6half_tEfNS_4arch4Sm80ELb0ELb1ELb0ELb1ELb0ELb1ELb1ELb1EEENS1_21CollectiveEpilogueFwdINS6_IJS8_SA_S9_EEENS6_IJNS7_ILi1EEESI_SI_EEESC_SE_Li256ELb1ELb1ELb1ELb0EEENS1_36VarlenDynamicPersistentTileSchedulerILi128ELi64ELi256ELi256ELb1ELb1ELb0ELb1ELb0ELb1EEEEEEEEEvNT_6ParamsE)
        /*004c*/ 	.short	0x0380
        /*004e*/ 	.short	0x0438


	//----- nvinfo : EIATTR_SW_WAR
	.align		4
.L_512:
        /*0050*/ 	.byte	0x04, 0x36
        /*0052*/ 	.short	(.L_514 - .L_513)
.L_513:
        /*0054*/ 	.word	0x00000008
.L_514:


//--------------------- .nv.info._ZN7cutlass13device_kernelIN5flash19enable_sm80_to_sm89INS1_16FlashAttnFwdSm80INS1_25CollectiveMainloopFwdSm80ILi8ELi1ELb1EN4cute5tupleIJNS5_1CILi128EEENS7_ILi96EEENS7_ILi192EEEEEELi192ENS_6half_tEfNS_4arch4Sm80ELb1ELb0ELb0ELb0ELb0ELb0ELb1ELb1EEENS1_21CollectiveEpilogueFwdINS6_IJS8_SA_S9_EEENS6_IJNS7_ILi1EEESI_SI_EEESC_SE_Li256ELb0ELb1ELb1ELb0EEENS1_30DynamicPersistentTileSchedulerILi256ELi256ELb1ELb1ELb0EEEEEEEEEvNT_6ParamsE --------------------------
	.section	.nv.info._ZN7cutlass13device_kernelIN5flash19enable_sm80_to_sm89INS1_16FlashAttnFwdSm80INS1_25CollectiveMainloopFwdSm80ILi8ELi1ELb1EN4cute5tupleIJNS5_1CILi128EEENS7_ILi96EEENS7_ILi192EEEEEELi192ENS_6half_tEfNS_4arch4Sm80ELb1ELb0ELb0ELb0ELb0ELb0ELb1ELb1EEENS1_21CollectiveEpilogueFwdINS6_IJS8_SA_S9_EEENS6_IJNS7_ILi1EEESI_SI_EEESC_SE_Li256ELb0ELb1ELb1ELb0EEENS1_30DynamicPersistentTileSchedulerILi256ELi256ELb1ELb1ELb0EEEEEEEEEvNT_6ParamsE,"",@"SHT_CUDA_INFO"
	.sectionflags	@""
	.align	4


	//----- nvinfo : EIATTR_CUDA_API_VERSION
	.align		4
        /*0000*/ 	.byte	0x04, 0x37
        /*0002*/ 	.short	(.L_516 - .L_515)
.L_515:
        /*0004*/ 	.word	0x00000082


	//----- nvinfo : EIATTR_KPARAM_INFO
	.align		4
.L_516:
        /*0008*/ 	.byte	0x04, 0x17
        /*000a*/ 	.short	(.L_518 - .L_517)
.L_517:
        /*000c*/ 	.word	0x00000000
        /*0010*/ 	.short	0x0000
        /*0012*/ 	.short	0x0000
        /*0014*/ 	.byte	0x00, 0xf0, 0xa1, 0x10


	//----- nvinfo : EIATTR_SPARSE_MMA_MASK
	.align		4
.L_518:
        /*0018*/ 	.byte	0x03, 0x50
        /*001a*/ 	.short	0x0000


	//----- nvinfo : EIATTR_MAXREG_COUNT
	.align		4
        /*001c*/ 	.byte	0x03, 0x1b
        /*001e*/ 	.short	0x00ff


	//----- nvinfo : EIATTR_MERCURY_ISA_VERSION
	.align		4
        /*0020*/ 	.byte	0x03, 0x5f
        /*0022*/ 	.short	0x0101


	//----- nvinfo : EIATTR_VRC_CTA_INIT_COUNT
	.align		4
        /*0024*/ 	.byte	0x02, 0x4a
	.zero		1
	.zero		1


	//----- nvinfo : EIATTR_EXIT_INSTR_OFFSETS
	.align		4
        /*0028*/ 	.byte	0x04, 0x1c
        /*002a*/ 	.short	(.L_520 - .L_519)


	//   ....[0]....
.L_519:
        /*002c*/ 	.word	0x00000010


	//----- nvinfo : EIATTR_MAX_THREADS
	.align		4
.L_520:
        /*0030*/ 	.byte	0x04, 0x05
        /*0032*/ 	.short	(.L_522 - .L_521)
.L_521:
        /*0034*/ 	.word	0x00000100
        /*0038*/ 	.word	0x00000001
        /*003c*/ 	.word	0x00000001


	//----- nvinfo : EIATTR_CBANK_PARAM_SIZE
	.align		4
.L_522:
        /*0040*/ 	.byte	0x03, 0x19
        /*0042*/ 	.short	0x0428


	//----- nvinfo : EIATTR_PARAM_CBANK
	.align		4
        /*0044*/ 	.byte	0x04, 0x0a
        /*0046*/ 	.short	(.L_524 - .L_523)
	.align		4
.L_523:
        /*0048*/ 	.word	index@(.nv.constant0._ZN7cutlass13device_kernelIN5flash19enable_sm80_to_sm89INS1_16FlashAttnFwdSm80INS1_25CollectiveMainloopFwdSm80ILi8ELi1ELb1EN4cute5tupleIJNS5_1CILi128EEENS7_ILi96EEENS7_ILi192EEEEEELi192ENS_6half_tEfNS_4arch4Sm80ELb1ELb0ELb0ELb0ELb0ELb0ELb1ELb1EEENS1_21CollectiveEpilogueFwdINS6_IJS8_SA_S9_EEENS6_IJNS7_ILi1EEESI_SI_EEESC_SE_Li256ELb0ELb1ELb1ELb0EEENS1_30DynamicPersistentTileSchedulerILi256ELi256ELb1ELb1ELb0EEEEEEEEEvNT_6ParamsE)
        /*004c*/ 	.short	0x0380
        /*004e*/ 	.short	0x0428


	//----- nvinfo : EIATTR_SW_WAR
	.align		4
.L_524:
        /*0050*/ 	.byte	0x04, 0x36
        /*0052*/ 	.short	(.L_526 - .L_525)
.L_525:
        /*0054*/ 	.word	0x00000008
.L_526:


//--------------------- .nv.info._ZN7cutlass13device_kernelIN5flash19enable_sm80_to_sm89INS1_16FlashAttnFwdSm80INS1_25CollectiveMainloopFwdSm80ILi8ELi1ELb0EN4cute5tupleIJNS5_1CILi128EEENS7_ILi64EEENS7_ILi192EEEEEELi192ENS_6half_tEfNS_4arch4Sm80ELb1ELb0ELb0ELb1ELb0ELb0ELb1ELb1EEENS1_21CollectiveEpilogueFwdINS6_IJS8_SA_S9_EEENS6_IJNS7_ILi1EEESI_SI_EEESC_SE_Li256ELb1ELb1ELb1ELb0EEENS1_36VarlenDynamicPersistentTileSchedulerILi128ELi64ELi256ELi256ELb1ELb1ELb0ELb1ELb1ELb1EEEEEEEEEvNT_6ParamsE --------------------------
	.section	.nv.info._ZN7cutlass13device_kernelIN5flash19enable_sm80_to_sm89INS1_16FlashAttnFwdSm80INS1_25CollectiveMainloopFwdSm80ILi8ELi1ELb0EN4cute5tupleIJNS5_1CILi128EEENS7_ILi64EEENS7_ILi192EEEEEELi192ENS_6half_tEfNS_4arch4Sm80ELb1ELb0ELb0ELb1ELb0ELb0ELb1ELb1EEENS1_21CollectiveEpilogueFwdINS6_IJS8_SA_S9_EEENS6_IJNS7_ILi1EEESI_SI_EEESC_SE_Li256ELb1ELb1ELb1ELb0EEENS1_36VarlenDynamicPersistentTileSchedulerILi128ELi64ELi256ELi256ELb1ELb1ELb0ELb1ELb1ELb1EEEEEEEEEvNT_6ParamsE,"",@"SHT_CUDA_INFO"
	.sectionflags	@""
	.align	4


	//----- nvinfo : EIATTR_CUDA_API_VERSION
	.align		4
        /*0000*/ 	.byte	0x04, 0x37
        /*0002*/ 	.short	(.L_528 - .L_527)
.L_527:
        /*0004*/ 	.word	0x00000082


	//----- nvinfo : EIATTR_KPARAM_INFO
	.align		4
.L_528:
        /*0008*/ 	.byte	0x04, 0x17
        /*000a*/ 	.short	(.L_530 - .L_529)
.L_529:
        /*000c*/ 	.word	0x00000000
        /*0010*/ 	.short	0x0000
        /*0012*/ 	.short	0x0000
        /*0014*/ 	.byte	0x00, 0xf0, 0xe1, 0x10


	//----- nvinfo : EIATTR_SPARSE_MMA_MASK
	.align		4
.L_530:
        /*0018*/ 	.byte	0x03, 0x50
        /*001a*/ 	.short	0x0000


	//----- nvinfo : EIATTR_MAXREG_COUNT
	.align		4
        /*001c*/ 	.byte	0x03, 0x1b
        /*001e*/ 	.short	0x00ff


	//----- nvinfo : EIATTR_MERCURY_ISA_VERSION
	.align		4
        /*0020*/ 	.byte	0x03, 0x5f
        /*0022*/ 	.short	0x0101


	//----- nvinfo : EIATTR_VRC_CTA_INIT_COUNT
	.align		4
        /*0024*/ 	.byte	0x02, 0x4a
	.zero		1
	.zero		1


	//----- nvinfo : EIATTR_EXIT_INSTR_OFFSETS
	.align		4
        /*0028*/ 	.byte	0x04, 0x1c
        /*002a*/ 	.short	(.L_532 - .L_531)


	//   ....[0]....
.L_531:
        /*002c*/ 	.word	0x00000010


	//----- nvinfo : EIATTR_MAX_THREADS
	.align		4
.L_532:
        /*0030*/ 	.byte	0x04, 0x05
        /*0032*/ 	.short	(.L_534 - .L_533)
.L_533:
        /*0034*/ 	.word	0x00000100
        /*0038*/ 	.word	0x00000001
        /*003c*/ 	.word	0x00000001


	//----- nvinfo : EIATTR_CBANK_PARAM_SIZE
	.align		4
.L_534:
        /*0040*/ 	.byte	0x03, 0x19
        /*0042*/ 	.short	0x0438


	//----- nvinfo : EIATTR_PARAM_CBANK
	.align		4
        /*0044*/ 	.byte	0x04, 0x0a
        /*0046*/ 	.short	(.L_536 - .L_535)
	.align		4
.L_535:
        /*0048*/ 	.word	index@(.nv.constant0._ZN7cutlass13device_kernelIN5flash19enable_sm80_to_sm89INS1_16FlashAttnFwdSm80INS1_25CollectiveMainloopFwdSm80ILi8ELi1ELb0EN4cute5tupleIJNS5_1CILi128EEENS7_ILi64EEENS7_ILi192EEEEEELi192ENS_6half_tEfNS_4arch4Sm80ELb1ELb0ELb0ELb1ELb0ELb0ELb1ELb1EEENS1_21CollectiveEpilogueFwdINS6_IJS8_SA_S9_EEENS6_IJNS7_ILi1EEESI_SI_EEESC_SE_Li256ELb1ELb1ELb1ELb0EEENS1_36VarlenDynamicPersistentTileSchedulerILi128ELi64ELi256ELi256ELb1ELb1ELb0ELb1ELb1ELb1EEEEEEEEEvNT_6ParamsE)
        /*004c*/ 	.short	0x0380
        /*004e*/ 	.short	0x0438


	//----- nvinfo : EIATTR_SW_WAR
	.align		4
.L_536:
        /*0050*/ 	.byte	0x04, 0x36
        /*0052*/ 	.short	(.L_538 - .L_537)
.L_537:
        /*0054*/ 	.word	0x00000008
.L_538:


//--------------------- .nv.info._ZN7cutlass13device_kernelIN5flash19enable_sm80_to_sm89INS1_16FlashAttnFwdSm80INS1_25CollectiveMainloopFwdSm80ILi8ELi1ELb0EN4cute5tupleIJNS5_1CILi128EEENS7_ILi64EEENS7_ILi192EEEEEELi192ENS_6half_tEfNS_4arch4Sm80ELb1ELb0ELb0ELb1ELb0ELb1ELb1ELb1EEENS1_21CollectiveEpilogueFwdINS6_IJS8_SA_S9_EEENS6_IJNS7_ILi1EEESI_SI_EEESC_SE_Li256ELb1ELb1ELb1ELb0EEENS1_36VarlenDynamicPersistentTileSchedulerILi128ELi64ELi256ELi256ELb1ELb1ELb0ELb1ELb1ELb1EEEEEEEEEvNT_6ParamsE --------------------------
	.section	.nv.info._ZN7cutlass13device_kernelIN5flash19enable_sm80_to_sm89INS1_16FlashAttnFwdSm80INS1_25CollectiveMainloopFwdSm80ILi8ELi1ELb0EN4cute5tupleIJNS5_1CILi128EEENS7_ILi64EEENS7_ILi192EEEEEELi192ENS_6half_tEfNS_4arch4Sm80ELb1ELb0ELb0ELb1ELb0ELb1ELb1ELb1EEENS1_21CollectiveEpilogueFwdINS6_IJS8_SA_S9_EEENS6_IJNS7_ILi1EEESI_SI_EEESC_SE_Li256ELb1ELb1ELb1ELb0EEENS1_36VarlenDynamicPersistentTileSchedulerILi128ELi64ELi256ELi256ELb1ELb1ELb0ELb1ELb1ELb1EEEEEEEEEvNT_6ParamsE,"",@"SHT_CUDA_INFO"
	.sectionflags	@""
	.align	4


	//----- nvinfo : EIATTR_CUDA_API_VERSION
	.align		4
        /*0000*/ 	.byte	0x04, 0x37
        /*0002*/ 	.short	(.L_540 - .L_539)
.L_539:
        /*0004*/ 	.word	0x00000082


	//----- nvinfo : EIATTR_KPARAM_INFO
	.align		4
.L_540:
        /*0008*/ 	.byte	0x04, 0x17
        /*000a*/ 	.short	(.L_542 - .L_541)
.L_541:
        /*000c*/ 	.word	0x00000000
        /*0010*/ 	.short	0x0000
        /*0012*/ 	.short	0x0000
        /*0014*/ 	.byte	0x00, 0xf0, 0xe1, 0x10


	//----- nvinfo : EIATTR_SPARSE_MMA_MASK
	.align		4
.L_542:
        /*0018*/ 	.byte	0x03, 0x50
        /*001a*/ 	.short	0x0000


	//----- nvinfo : EIATTR_MAXREG_COUNT
	.align		4
        /*001c*/ 	.byte	0x03, 0x1b
        /*001e*/ 	.short	0x00ff


	//----- nvinfo : EIATTR_MERCURY_ISA_VERSION
	.align		4
        /*0020*/ 	.byte	0x03, 0x5f
        /*0022*/ 	.short	0x0101


	//----- nvinfo : EIATTR_VRC_CTA_INIT_COUNT
	.align		4
        /*0024*/ 	.byte	0x02, 0x4a
	.zero		1
	.zero		1


	//----- nvinfo : EIATTR_EXIT_INSTR_OFFSETS
	.align		4
        /*0028*/ 	.byte	0x04, 0x1c
        /*002a*/ 	.short	(.L_544 - .L_543)


	//   ....[0]....
.L_543:
        /*002c*/ 	.word	0x00000010


	//----- nvinfo : EIATTR_MAX_THREADS
	.align		4
.L_544:
        /*0030*/ 	.byte	0x04, 0x05
        /*0032*/ 	.short	(.L_546 - .L_545)
.L_545:
        /*0034*/ 	.word	0x00000100
        /*0038*/ 	.word	0x00000001
        /*003c*/ 	.word	0x00000001


	//----- nvinfo : EIATTR_CBANK_PARAM_SIZE
	.align		4
.L_546:
        /*0040*/ 	.byte	0x03, 0x19
        /*0042*/ 	.short	0x0438


	//----- nvinfo : EIATTR_PARAM_CBANK
	.align		4
        /*0044*/ 	.byte	0x04, 0x0a
        /*0046*/ 	.short	(.L_548 - .L_547)
	.align		4
.L_547:
        /*0048*/ 	.word	index@(.nv.constant0._ZN7cutlass13device_kernelIN5flash19enable_sm80_to_sm89INS1_16FlashAttnFwdSm80INS1_25CollectiveMainloopFwdSm80ILi8ELi1ELb0EN4cute5tupleIJNS5_1CILi128EEENS7_ILi64EEENS7_ILi192EEEEEELi192ENS_6half_tEfNS_4arch4Sm80ELb1ELb0ELb0ELb1ELb0ELb1ELb1ELb1EEENS1_21CollectiveEpilogueFwdINS6_IJS8_SA_S9_EEENS6_IJNS7_ILi1EEESI_SI_EEESC_SE_Li256ELb1ELb1ELb1ELb0EEENS1_36VarlenDynamicPersistentTileSchedulerILi128ELi64ELi256ELi256ELb1ELb1ELb0ELb1ELb1ELb1EEEEEEEEEvNT_6ParamsE)
        /*004c*/ 	.short	0x0380
        /*004e*/ 	.short	0x0438


	//----- nvinfo : EIATTR_SW_WAR
	.align		4
.L_548:
        /*0050*/ 	.byte	0x04, 0x36
        /*0052*/ 	.short	(.L_550 - .L_549)
.L_549:
        /*0054*/ 	.word	0x00000008
.L_550:


//--------------------- .nv.info._ZN7cutlass13device_kernelIN5flash19enable_sm80_to_sm89INS1_16FlashAttnFwdSm80INS1_25CollectiveMainloopFwdSm80ILi8ELi2ELb1EN4cute5tupleIJNS5_1CILi128EEENS7_ILi96EEENS7_ILi192EEEEEELi192ENS_6half_tEfNS_4arch4Sm80ELb0ELb0ELb0ELb0ELb0ELb0ELb1ELb1EEENS1_21CollectiveEpilogueFwdINS6_IJS8_SA_S9_EEENS6_IJNS7_ILi1EEESI_SI_EEESC_SE_Li256ELb0ELb1ELb1ELb0EEENS1_19SingleTileSchedulerILb0ELb1ELb1ELi128EEEEEEEEEvNT_6ParamsE --------------------------
	.section	.nv.info._ZN7cutlass13device_kernelIN5flash19enable_sm80_to_sm89INS1_16FlashAttnFwdSm80INS1_25CollectiveMainloopFwdSm80ILi8ELi2ELb1EN4cute5tupleIJNS5_1CILi128EEENS7_ILi96EEENS7_ILi192EEEEEELi192ENS_6half_tEfNS_4arch4Sm80ELb0ELb0ELb0ELb0ELb0ELb0ELb1ELb1EEENS1_21CollectiveEpilogueFwdINS6_IJS8_SA_S9_EEENS6_IJNS7_ILi1EEESI_SI_EEESC_SE_Li256ELb0ELb1ELb1ELb0EEENS1_19SingleTileSchedulerILb0ELb1ELb1ELi128EEEEEEEEEvNT_6ParamsE,"",@"SHT_CUDA_INFO"
	.sectionflags	@""
	.align	4


	//----- nvinfo : EIATTR_CUDA_API_VERSION
	.align		4
        /*0000*/ 	.byte	0x04, 0x37
        /*0002*/ 	.short	(.L_552 - .L_551)
.L_551:
        /*0004*/ 	.word	0x00000082


	//----- nvinfo : EIATTR_KPARAM_INFO
	.align		4
.L_552:
        /*0008*/ 	.byte	0x04, 0x17
        /*000a*/ 	.short	(.L_554 - .L_553)
.L_553:
        /*000c*/ 	.word	0x00000000
        /*0010*/ 	.short	0x0000
        /*0012*/ 	.short	0x0000
        /*0014*/ 	.byte	0x00, 0xf0, 0x61, 0x10


	//----- nvinfo : EIATTR_SPARSE_MMA_MASK
	.align		4
.L_554:
        /*0018*/ 	.byte	0x03, 0x50
        /*001a*/ 	.short	0x0000


	//----- nvinfo : EIATTR_MAXREG_COUNT
	.align		4
        /*001c*/ 	.byte	0x03, 0x1b
        /*001e*/ 	.short	0x00ff


	//----- nvinfo : EIATTR_MERCURY_ISA_VERSION
	.align		4
        /*0020*/ 	.byte	0x03, 0x5f
        /*0022*/ 	.short	0x0101


	//----- nvinfo : EIATTR_VRC_CTA_INIT_COUNT
	.align		4
        /*0024*/ 	.byte	0x02, 0x4a
	.zero		1
	.zero		1


	//----- nvinfo : EIATTR_EXIT_INSTR_OFFSETS
	.align		4
        /*0028*/ 	.byte	0x04, 0x1c
        /*002a*/ 	.short	(.L_556 - .L_555)


	//   ....[0]....
.L_555:
        /*002c*/ 	.word	0x00000010


	//----- nvinfo : EIATTR_MAX_THREADS
	.align		4
.L_556:
        /*0030*/ 	.byte	0x04, 0x05
        /*0032*/ 	.short	(.L_558 - .L_557)
.L_557:
        /*0034*/ 	.word	0x00000100
        /*0038*/ 	.word	0x00000001
        /*003c*/ 	.word	0x00000001


	//----- nvinfo : EIATTR_CBANK_PARAM_SIZE
	.align		4
.L_558:
        /*0040*/ 	.byte	0x03, 0x19
        /*0042*/ 	.short	0x0418


	//----- nvinfo : EIATTR_PARAM_CBANK
	.align		4
        /*0044*/ 	.byte	0x04, 0x0a
        /*0046*/ 	.short	(.L_560 - .L_559)
	.align		4
.L_559:
        /*0048*/ 	.word	index@(.nv.constant0._ZN7cutlass13device_kernelIN5flash19enable_sm80_to_sm89INS1_16FlashAttnFwdSm80INS1_25CollectiveMainloopFwdSm80ILi8ELi2ELb1EN4cute5tupleIJNS5_1CILi128EEENS7_ILi96EEENS7_ILi192EEEEEELi192ENS_6half_tEfNS_4arch4Sm80ELb0ELb0ELb0ELb0ELb0ELb0ELb1ELb1EEENS1_21CollectiveEpilogueFwdINS6_IJS8_SA_S9_EEENS6_IJNS7_ILi1EEESI_SI_EEESC_SE_Li256ELb0ELb1ELb1ELb0EEENS1_19SingleTileSchedulerILb0ELb1ELb1ELi128EEEEEEEEEvNT_6ParamsE)
        /*004c*/ 	.short	0x0380
        /*004e*/ 	.short	0x0418


	//----- nvinfo : EIATTR_SW_WAR
	.align		4
.L_560:
        /*0050*/ 	.byte	0x04, 0x36
        /*0052*/ 	.short	(.L_562 - .L_561)
.L_561:
        /*0054*/ 	.word	0x00000008
.L_562:


//--------------------- .nv.info._ZN7cutlass13device_kernelIN5flash19enable_sm80_to_sm89INS1_16FlashAttnFwdSm80INS1_25CollectiveMainloopFwdSm80ILi8ELi2ELb0EN4cute5tupleIJNS5_1CILi128EEENS7_ILi64EEENS7_ILi192EEEEEELi192ENS_6half_tEfNS_4arch4Sm80ELb0ELb0ELb0ELb1ELb0ELb0ELb1ELb1EEENS1_21CollectiveEpilogueFwdINS6_IJS8_SA_S9_EEENS6_IJNS7_ILi1EEESI_SI_EEESC_SE_Li256ELb1ELb1ELb1ELb0EEENS1_36VarlenDynamicPersistentTileSchedulerILi128ELi64ELi256ELi256ELb1ELb1ELb0ELb0ELb1ELb1EEEEEEEEEvNT_6ParamsE --------------------------
	.section	.nv.info._ZN7cutlass13device_kernelIN5flash19enable_sm80_to_sm89INS1_16FlashAttnFwdSm80INS1_25CollectiveMainloopFwdSm80ILi8ELi2ELb0EN4cute5tupleIJNS5_1CILi128EEENS7_ILi64EEENS7_ILi192EEEEEELi192ENS_6half_tEfNS_4arch4Sm80ELb0ELb0ELb0ELb1ELb0ELb0ELb1ELb1EEENS1_21CollectiveEpilogueFwdINS6_IJS8_SA_S9_EEENS6_IJNS7_ILi1EEESI_SI_EEESC_SE_Li256ELb1ELb1ELb1ELb0EEENS1_36VarlenDynamicPersistentTileSchedulerILi128ELi64ELi256ELi256ELb1ELb1ELb0ELb0ELb1ELb1EEEEEEEEEvNT_6ParamsE,"",@"SHT_CUDA_INFO"
	.sectionflags	@""
	.align	4


	//----- nvinfo : EIATTR_CUDA_API_VERSION
	.align		4
        /*0000*/ 	.byte	0x04, 0x37
        /*0002*/ 	.short	(.L_564 - .L_563)
.L_563:
        /*0004*/ 	.word	0x00000082


	//----- nvinfo : EIATTR_KPARAM_INFO
	.align		4
.L_564:
        /*0008*/ 	.byte	0x04, 0x17
        /*000a*/ 	.short	(.L_566 - .L_565)
.L_565:
        /*000c*/ 	.word	0x00000000
        /*0010*/ 	.short	0x0000
        /*0012*/ 	.short	0x0000
        /*0014*/ 	.byte	0x00, 0xf0, 0xe1, 0x10


	//----- nvinfo : EIATTR_SPARSE_MMA_MASK
	.align		4
.L_566:
        /*0018*/ 	.byte	0x03, 0x50
        /*001a*/ 	.short	0x0000


	//----- nvinfo : EIATTR_MAXREG_COUNT
	.align		4
        /*001c*/ 	.byte	0x03, 0x1b
        /*001e*/ 	.short	0x00ff


	//----- nvinfo : EIATTR_MERCURY_ISA_VERSION
	.align		4
        /*0020*/ 	.byte	0x03, 0x5f
        /*0022*/ 	.short	0x0101


	//----- nvinfo : EIATTR_VRC_CTA_INIT_COUNT
	.align		4
        /*0024*/ 	.byte	0x02, 0x4a
	.zero		1
	.zero		1


	//----- nvinfo : EIATTR_EXIT_INSTR_OFFSETS
	.align		4
        /*0028*/ 	.byte	0x04, 0x1c
        /*002a*/ 	.short	(.L_568 - .L_567)


	//   ....[0]....
.L_567:
        /*002c*/ 	.word	0x00000010


	//----- nvinfo : EIATTR_MAX_THREADS
	.align		4
.L_568:
        /*0030*/ 	.byte	0x04, 0x05
        /*0032*/ 	.short	(.L_570 - .L_569)
.L_569:
        /*0034*/ 	.word	0x00000100
        /*0038*/ 	.word	0x00000001
        /*003c*/ 	.word	0x00000001


	//----- nvinfo : EIATTR_CBANK_PARAM_SIZE
	.align		4
.L_570:
        /*0040*/ 	.byte	0x03, 0x19
        /*0042*/ 	.short	0x0438


	//----- nvinfo : EIATTR_PARAM_CBANK
	.align		4
        /*0044*/ 	.byte	0x04, 0x0a
        /*0046*/ 	.short	(.L_572 - .L_571)
	.align		4
.L_571:
        /*0048*/ 	.word	index@(.nv.constant0._ZN7cutlass13device_kernelIN5flash19enable_sm80_to_sm89INS1_16FlashAttnFwdSm80INS1_25CollectiveMainloopFwdSm80ILi8ELi2ELb0EN4cute5tupleIJNS5_1CILi128EEENS7_ILi64EEENS7_ILi192EEEEEELi192ENS_6half_tEfNS_4arch4Sm80ELb0ELb0ELb0ELb1ELb0ELb0ELb1ELb1EEENS1_21CollectiveEpilogueFwdINS6_IJS8_SA_S9_EEENS6_IJNS7_ILi1EEESI_SI_EEESC_SE_Li256ELb1ELb1ELb1ELb0EEENS1_36VarlenDynamicPersistentTileSchedulerILi128ELi64ELi256ELi256ELb1ELb1ELb0ELb0ELb1ELb1EEEEEEEEEvNT_6ParamsE)
        /*004c*/ 	.short	0x0380
        /*004e*/ 	.short	0x0438


	//----- nvinfo : EIATTR_SW_WAR
	.align		4
.L_572:
        /*0050*/ 	.byte	0x04, 0x36
        /*0052*/ 	.short	(.L_574 - .L_573)
.L_573:
        /*0054*/ 	.word	0x00000008
.L_574:


//--------------------- .nv.info._ZN7cutlass13device_kernelIN5flash19enable_sm80_to_sm89INS1_16FlashAttnFwdSm80INS1_25CollectiveMainloopFwdSm80ILi8ELi2ELb0EN4cute5tupleIJNS5_1CILi128EEENS7_ILi64EEENS7_ILi192EEEEEELi192ENS_6half_tEfNS_4arch4Sm80ELb0ELb0ELb0ELb1ELb0ELb1ELb1ELb1EEENS1_21CollectiveEpilogueFwdINS6_IJS8_SA_S9_EEENS6_IJNS7_ILi1EEESI_SI_EEESC_SE_Li256ELb1ELb1ELb1ELb0EEENS1_36VarlenDynamicPersistentTileSchedulerILi128ELi64ELi256ELi256ELb1ELb1ELb0ELb0ELb1ELb1EEEEEEEEEvNT_6ParamsE --------------------------
	.section	.nv.info._ZN7cutlass13device_kernelIN5flash19enable_sm80_to_sm89INS1_16FlashAttnFwdSm80INS1_25CollectiveMainloopFwdSm80ILi8ELi2ELb0EN4cute5tupleIJNS5_1CILi128EEENS7_ILi64EEENS7_ILi192EEEEEELi192ENS_6half_tEfNS_4arch4Sm80ELb0ELb0ELb0ELb1ELb0ELb1ELb1ELb1EEENS1_21CollectiveEpilogueFwdINS6_IJS8_SA_S9_EEENS6_IJNS7_ILi1EEESI_SI_EEESC_SE_Li256ELb1ELb1ELb1ELb0EEENS1_36VarlenDynamicPersistentTileSchedulerILi128ELi64ELi256ELi256ELb1ELb1ELb0ELb0ELb1ELb1EEEEEEEEEvNT_6ParamsE,"",@"SHT_CUDA_INFO"
	.sectionflags	@""
	.align	4


	//----- nvinfo : EIATTR_CUDA_API_VERSION
	.align		4
        /*0000*/ 	.byte	0x04, 0x37
        /*0002*/ 	.short	(.L_576 - .L_575)
.L_575:
        /*0004*/ 	.word	0x00000082


	//----- nvinfo : EIATTR_KPARAM_INFO
	.align		4
.L_576:
        /*0008*/ 	.byte	0x04, 0x17
        /*000a*/ 	.short	(.L_578 - .L_577)
.L_577:
        /*000c*/ 	.word	0x00000000
        /*0010*/ 	.short	0x0000
        /*0012*/ 	.short	0x0000
        /*0014*/ 	.byte	0x00, 0xf0, 0xe1, 0x10


	//----- nvinfo : EIATTR_SPARSE_MMA_MASK
	.align		4
.L_578:
        /*0018*/ 	.byte	0x03, 0x50
        /*001a*/ 	.short	0x0000


	//----- nvinfo : EIATTR_MAXREG_COUNT
	.align		4
        /*001c*/ 	.byte	0x03, 0x1b
        /*001e*/ 	.short	0x00ff


	//----- nvinfo : EIATTR_MERCURY_ISA_VERSION
	.align		4
        /*0020*/ 	.byte	0x03, 0x5f
        /*0022*/ 	.short	0x0101


	//----- nvinfo : EIATTR_VRC_CTA_INIT_COUNT
	.align		4
        /*0024*/ 	.byte	0x02, 0x4a
	.zero		1
	.zero		1


	//----- nvinfo : EIATTR_EXIT_INSTR_OFFSETS
	.align		4
        /*0028*/ 	.byte	0x04, 0x1c
        /*002a*/ 	.short	(.L_580 - .L_579)


	//   ....[0]....
.L_579:
        /*002c*/ 	.word	0x00000010


	//----- nvinfo : EIATTR_MAX_THREADS
	.align		4
.L_580:
        /*0030*/ 	.byte	0x04, 0x05
        /*0032*/ 	.short	(.L_582 - .L_581)
.L_581:
        /*0034*/ 	.word	0x00000100
        /*0038*/ 	.word	0x00000001
        /*003c*/ 	.word	0x00000001


	//----- nvinfo : EIATTR_CBANK_PARAM_SIZE
	.align		4
.L_582:
        /*0040*/ 	.byte	0x03, 0x19
        /*0042*/ 	.short	0x0438


	//----- nvinfo : EIATTR_PARAM_CBANK
	.align		4
        /*0044*/ 	.byte	0x04, 0x0a
        /*0046*/ 	.short	(.L_584 - .L_583)
	.align		4
.L_583:
        /*0048*/ 	.word	index@(.nv.constant0._ZN7cutlass13device_kernelIN5flash19enable_sm80_to_sm89INS1_16FlashAttnFwdSm80INS1_25CollectiveMainloopFwdSm80ILi8ELi2ELb0EN4cute5tupleIJNS5_1CILi128EEENS7_ILi64EEENS7_ILi192EEEEEELi192ENS_6half_tEfNS_4arch4Sm80ELb0ELb0ELb0ELb1ELb0ELb1ELb1ELb1EEENS1_21CollectiveEpilogueFwdINS6_IJS8_SA_S9_EEENS6_IJNS7_ILi1EEESI_SI_EEESC_SE_Li256ELb1ELb1ELb1ELb0EEENS1_36VarlenDynamicPersistentTileSchedulerILi128ELi64ELi256ELi256ELb1ELb1ELb0ELb0ELb1ELb1EEEEEEEEEvNT_6ParamsE)
        /*004c*/ 	.short	0x0380
        /*004e*/ 	.short	0x0438


	//----- nvinfo : EIATTR_SW_WAR
	.align		4
.L_584:
        /*0050*/ 	.byte	0x04, 0x36
        /*0052*/ 	.short	(.L_586 - .L_585)
.L_585:
        /*0054*/ 	.word	0x00000008
.L_586:


//--------------------- .nv.info._ZN7cutlass13device_kernelIN5flash19enable_sm80_to_sm89INS1_16FlashAttnFwdSm80INS1_25CollectiveMainloopFwdSm80ILi8ELi2ELb0EN4cute5tupleIJNS5_1CILi128EEENS7_ILi64EEENS7_ILi192EEEEEELi192ENS_6half_tEfNS_4arch4Sm80ELb0ELb1ELb0ELb0ELb0ELb0ELb1ELb1EEENS1_21CollectiveEpilogueFwdINS6_IJS8_SA_S9_EEENS6_IJNS7_ILi1EEESI_SI_EEESC_SE_Li256ELb0ELb1ELb1ELb0EEENS1_19SingleTileSchedulerILb0ELb1ELb1ELi128EEEEEEEEEvNT_6ParamsE --------------------------
	.section	.nv.info._ZN7cutlass13device_kernelIN5flash19enable_sm80_to_sm89INS1_16FlashAttnFwdSm80INS1_25CollectiveMainloopFwdSm80ILi8ELi2ELb0EN4cute5tupleIJNS5_1CILi128EEENS7_ILi64EEENS7_ILi192EEEEEELi192ENS_6half_tEfNS_4arch4Sm80ELb0ELb1ELb0ELb0ELb0ELb0ELb1ELb1EEENS1_21CollectiveEpilogueFwdINS6_IJS8_SA_S9_EEENS6_IJNS7_ILi1EEESI_SI_EEESC_SE_Li256ELb0ELb1ELb1ELb0EEENS1_19SingleTileSchedulerILb0ELb1ELb1ELi128EEEEEEEEEvNT_6ParamsE,"",@"SHT_CUDA_INFO"
	.sectionflags	@""
	.align	4


	//----- nvinfo : EIATTR_CUDA_API_VERSION
	.align		4
        /*0000*/ 	.byte	0x04, 0x37
        /*0002*/ 	.short	(.L_588 - .L_587)
.L_587:
        /*0004*/ 	.word	0x00000082


	//----- nvinfo : EIATTR_KPARAM_INFO
	.align		4
.L_588:
        /*0008*/ 	.byte	0x04, 0x17
        /*000a*/ 	.short	(.L_590 - .L_589)
.L_589:
        /*000c*/ 	.word	0x00000000
        /*0010*/ 	.short	0x0000
        /*0012*/ 	.short	0x0000
        /*0014*/ 	.byte	0x00, 0xf0, 0x61, 0x10


	//----- nvinfo : EIATTR_SPARSE_MMA_MASK
	.align		4
.L_590:
        /*0018*/ 	.byte	0x03, 0x50
        /*001a*/ 	.short	0x0000


	//----- nvinfo : EIATTR_MAXREG_COUNT
	.align		4
        /*001c*/ 	.byte	0x03, 0x1b
        /*001e*/ 	.short	0x00ff


	//----- nvinfo : EIATTR_MERCURY_ISA_VERSION
	.align		4
        /*0020*/ 	.byte	0x03, 0x5f
        /*0022*/ 	.short	0x0101


	//----- nvinfo : EIATTR_VRC_CTA_INIT_COUNT
	.align		4
        /*0024*/ 	.byte	0x02, 0x4a
	.zero		1
	.zero		1


	//----- nvinfo : EIATTR_EXIT_INSTR_OFFSETS
	.align		4
        /*0028*/ 	.byte	0x04, 0x1c
        /*002a*/ 	.short	(.L_592 - .L_591)


	//   ....[0]....
.L_591:
        /*002c*/ 	.word	0x00000010


	//----- nvinfo : EIATTR_MAX_THREADS
	.align		4
.L_592:
        /*0030*/ 	.byte	0x04, 0x05
        /*0032*/ 	.short	(.L_594 - .L_593)
.L_593:
        /*0034*/ 	.word	0x00000100
        /*0038*/ 	.word	0x00000001
        /*003c*/ 	.word	0x00000001


	//----- nvinfo : EIATTR_CBANK_PARAM_SIZE
	.align		4
.L_594:
        /*0040*/ 	.byte	0x03, 0x19
        /*0042*/ 	.short	0x0418


	//----- nvinfo : EIATTR_PARAM_CBANK
	.align		4
        /*0044*/ 	.byte	0x04, 0x0a
        /*0046*/ 	.short	(.L_596 - .L_595)
	.align		4
.L_595:
        /*0048*/ 	.word	index@(.nv.constant0._ZN7cutlass13device_kernelIN5flash19enable_sm80_to_sm89INS1_16FlashAttnFwdSm80INS1_25CollectiveMainloopFwdSm80ILi8ELi2ELb0EN4cute5tupleIJNS5_1CILi128EEENS7_ILi64EEENS7_ILi192EEEEEELi192ENS_6half_tEfNS_4arch4Sm80ELb0ELb1ELb0ELb0ELb0ELb0ELb1ELb1EEENS1_21CollectiveEpilogueFwdINS6_IJS8_SA_S9_EEENS6_IJNS7_ILi1EEESI_SI_EEESC_SE_Li256ELb0ELb1ELb1ELb0EEENS1_19SingleTileSchedulerILb0ELb1ELb1ELi128EEEEEEEEEvNT_6ParamsE)
        /*004c*/ 	.short	0x0380
        /*004e*/ 	.short	0x0418


	//----- nvinfo : EIATTR_SW_WAR
	.align		4
.L_596:
        /*0050*/ 	.byte	0x04, 0x36
        /*0052*/ 	.short	(.L_598 - .L_597)
.L_597:
        /*0054*/ 	.word	0x00000008
.L_598:


//--------------------- .nv.info._ZN7cutlass13device_kernelIN5flash19enable_sm80_to_sm89INS1_16FlashAttnFwdSm80INS1_25CollectiveMainloopFwdSm80ILi8ELi2ELb0EN4cute5tupleIJNS5_1CILi128EEENS7_ILi64EEENS7_ILi192EEEEEELi192ENS_6half_tEfNS_4arch4Sm80ELb0ELb1ELb0ELb1ELb0ELb0ELb1ELb1EEENS1_21CollectiveEpilogueFwdINS6_IJS8_SA_S9_EEENS6_IJNS7_ILi1EEESI_SI_EEESC_SE_Li256ELb1ELb1ELb1ELb0EEENS1_36VarlenDynamicPersistentTileSchedulerILi128ELi64ELi256ELi256ELb1ELb1ELb0ELb1ELb0ELb1EEEEEEEEEvNT_6ParamsE --------------------------
	.section	.nv.info._ZN7cutlass13device_kernelIN5flash19enable_sm80_to_sm89INS1_16FlashAttnFwdSm80INS1_25CollectiveMainloopFwdSm80ILi8ELi2ELb0EN4cute5tupleIJNS5_1CILi128EEENS7_ILi64EEENS7_ILi192EEEEEELi192ENS_6half_tEfNS_4arch4Sm80ELb0ELb1ELb0ELb1ELb0ELb0ELb1ELb1EEENS1_21CollectiveEpilogueFwdINS6_IJS8_SA_S9_EEENS6_IJNS7_ILi1EEESI_SI_EEESC_SE_Li256ELb1ELb1ELb1ELb0EEENS1_36VarlenDynamicPersistentTileSchedulerILi128ELi64ELi256ELi256ELb1ELb1ELb0ELb1ELb0ELb1EEEEEEEEEvNT_6ParamsE,"",@"SHT_CUDA_INFO"
	.sectionflags	@""
	.align	4


	//----- nvinfo : EIATTR_CUDA_API_VERSION
	.align		4
        /*0000*/ 	.byte	0x04, 0x37
        /*0002*/ 	.short	(.L_600 - .L_599)
.L_599:
        /*0004*/ 	.word	0x00000082


	//----- nvinfo : EIATTR_KPARAM_INFO
	.align		4
.L_600:
        /*0008*/ 	.byte	0x04, 0x17
        /*000a*/ 	.short	(.L_602 - .L_601)
.L_601:
        /*000c*/ 	.word	0x00000000
        /*0010*/ 	.short	0x0000
        /*0012*/ 	.short	0x0000
        /*0014*/ 	.byte	0x00, 0xf0, 0xe1, 0x10


	//----- nvinfo : EIATTR_SPARSE_MMA_MASK
	.align		4
.L_602:
        /*0018*/ 	.byte	0x03, 0x50
        /*001a*/ 	.short	0x0000


	//----- nvinfo : EIATTR_MAXREG_COUNT
	.align		4
        /*001c*/ 	.byte	0x03, 0x1b
        /*001e*/ 	.short	0x00ff


	//----- nvinfo : EIATTR_MERCURY_ISA_VERSION
	.align		4
        /*0020*/ 	.byte	0x03, 0x5f
        /*0022*/ 	.short	0x0101


	//----- nvinfo : EIATTR_VRC_CTA_INIT_COUNT
	.align		4
        /*0024*/ 	.byte	0x02, 0x4a
	.zero		1
	.zero		1


	//----- nvinfo : EIATTR_EXIT_INSTR_OFFSETS
	.align		4
        /*0028*/ 	.byte	0x04, 0x1c
        /*002a*/ 	.short	(.L_604 - .L_603)


	//   ....[0]....
.L_603:
        /*002c*/ 	.word	0x00000010


	//----- nvinfo : EIATTR_MAX_THREADS
	.align		4
.L_604:
        /*0030*/ 	.byte	0x04, 0x05
        /*0032*/ 	.short	(.L_606 - .L_605)
.L_605:
        /*0034*/ 	.word	0x00000100
        /*0038*/ 	.word	0x00000001
        /*003c*/ 	.word	0x00000001


	//----- nvinfo : EIATTR_CBANK_PARAM_SIZE
	.align		4
.L_606:
        /*0040*/ 	.byte	0x03, 0x19
        /*0042*/ 	.short	0x0438


	//----- nvinfo : EIATTR_PARAM_CBANK
	.align		4
        /*0044*/ 	.byte	0x04, 0x0a
        /*0046*/ 	.short	(.L_608 - .L_607)
	.align		4
.L_607:
        /*0048*/ 	.word	index@(.nv.constant0._ZN7cutlass13device_kernelIN5flash19enable_sm80_to_sm89INS1_16FlashAttnFwdSm80INS1_25CollectiveMainloopFwdSm80ILi8ELi2ELb0EN4cute5tupleIJNS5_1CILi128EEENS7_ILi64EEENS7_ILi192EEEEEELi192ENS_6half_tEfNS_4arch4Sm80ELb0ELb1ELb0ELb1ELb0ELb0ELb1ELb1EEENS1_21CollectiveEpilogueFwdINS6_IJS8_SA_S9_EEENS6_IJNS7_ILi1EEESI_SI_EEESC_SE_Li256ELb1ELb1ELb1ELb0EEENS1_36VarlenDynamicPersistentTileSchedulerILi128ELi64ELi256ELi256ELb1ELb1ELb0ELb1ELb0ELb1EEEEEEEEEvNT_6ParamsE)
        /*004c*/ 	.short	0x0380
        /*004e*/ 	.short	0x0438


	//----- nvinfo : EIATTR_SW_WAR
	.align		4
.L_608:
        /*0050*/ 	.byte	0x04, 0x36
        /*0052*/ 	.short	(.L_610 - .L_609)
.L_609:
        /*0054*/ 	.word	0x00000008
.L_610:


//--------------------- .nv.info._ZN7cutlass13device_kernelIN5flash19enable_sm80_to_sm89INS1_16FlashAttnFwdSm80INS1_25CollectiveMainloopFwdSm80ILi8ELi2ELb0EN4cute5tupleIJNS5_1CILi128EEENS7_ILi64EEENS7_ILi192EEEEEELi192ENS_6half_tEfNS_4arch4Sm80ELb0ELb1ELb0ELb1ELb0ELb1ELb1ELb1EEENS1_21CollectiveEpilogueFwdINS6_IJS8_SA_S9_EEENS6_IJNS7_ILi1EEESI_SI_EEESC_SE_Li256ELb1ELb1ELb1ELb0EEENS1_36VarlenDynamicPersistentTileSchedulerILi128ELi64ELi256ELi256ELb1ELb1ELb0ELb1ELb0ELb1EEEEEEEEEvNT_6ParamsE --------------------------
	.section	.nv.info._ZN7cutlass13device_kernelIN5flash19enable_sm80_to_sm89INS1_16FlashAttnFwdSm80INS1_25CollectiveMainloopFwdSm80ILi8ELi2ELb0EN4cute5tupleIJNS5_1CILi128EEENS7_ILi64EEENS7_ILi192EEEEEELi192ENS_6half_tEfNS_4arch4Sm80ELb0ELb1ELb0ELb1ELb0ELb1ELb1ELb1EEENS1_21CollectiveEpilogueFwdINS6_IJS8_SA_S9_EEENS6_IJNS7_ILi1EEESI_SI_EEESC_SE_Li256ELb1ELb1ELb1ELb0EEENS1_36VarlenDynamicPersistentTileSchedulerILi128ELi64ELi256ELi256ELb1ELb1ELb0ELb1ELb0ELb1EEEEEEEEEvNT_6ParamsE,"",@"SHT_CUDA_INFO"
	.sectionflags	@""
	.align	4


	//----- nvinfo : EIATTR_CUDA_API_VERSION
	.align		4
        /*0000*/ 	.byte	0x04, 0x37
        /*0002*/ 	.short	(.L_612 - .L_611)
.L_611:
        /*0004*/ 	.word	0x00000082


	//----- nvinfo : EIATTR_KPARAM_INFO
	.align		4
.L_612:
        /*0008*/ 	.byte	0x04, 0x17
        /*000a*/ 	.short	(.L_614 - .L_613)
.L_613:
        /*000c*/ 	.word	0x00000000
        /*0010*/ 	.short	0x0000
        /*0012*/ 	.short	0x0000
        /*0014*/ 	.byte	0x00, 0xf0, 0xe1, 0x10


	//----- nvinfo : EIATTR_SPARSE_MMA_MASK
	.align		4
.L_614:
        /*0018*/ 	.byte	0x03, 0x50
        /*001a*/ 	.short	0x0000


	//----- nvinfo : EIATTR_MAXREG_COUNT
	.align		4
        /*001c*/ 	.byte	0x03, 0x1b
        /*001e*/ 	.short	0x00ff


	//----- nvinfo : EIATTR_MERCURY_ISA_VERSION
	.align		4
        /*0020*/ 	.byte	0x03, 0x5f
        /*0022*/ 	.short	0x0101


	//----- nvinfo : EIATTR_VRC_CTA_INIT_COUNT
	.align		4
        /*0024*/ 	.byte	0x02, 0x4a
	.zero		1
	.zero		1


	//----- nvinfo : EIATTR_EXIT_INSTR_OFFSETS
	.align		4
        /*0028*/ 	.byte	0x04, 0x1c
        /*002a*/ 	.short	(.L_616 - .L_615)


	//   ....[0]....
.L_615:
        /*002c*/ 	.word	0x00000010


	//----- nvinfo : EIATTR_MAX_THREADS
	.align		4
.L_616:
        /*0030*/ 	.byte	0x04, 0x05
        /*0032*/ 	.short	(.L_618 - .L_617)
.L_617:
        /*0034*/ 	.word	0x00000100
        /*0038*/ 	.word	0x00000001
        /*003c*/ 	.word	0x00000001


	//----- nvinfo : EIATTR_CBANK_PARAM_SIZE
	.align		4
.L_618:
        /*0040*/ 	.byte	0x03, 0x19
        /*0042*/ 	.short	0x0438


	//----- nvinfo : EIATTR_PARAM_CBANK
	.align		4
        /*0044*/ 	.byte	0x04, 0x0a
        /*0046*/ 	.short	(.L_620 - .L_619)
	.align		4
.L_619:
        /*0048*/ 	.word	index@(.nv.constant0._ZN7cutlass13device_kernelIN5flash19enable_sm80_to_sm89INS1_16FlashAttnFwdSm80INS1_25CollectiveMainloopFwdSm80ILi8ELi2ELb0EN4cute5tupleIJNS5_1CILi128EEENS7_ILi64EEENS7_ILi192EEEEEELi192ENS_6half_tEfNS_4arch4Sm80ELb0ELb1ELb0ELb1ELb0ELb1ELb1ELb1EEENS1_21CollectiveEpilogueFwdINS6_IJS8_SA_S9_EEENS6_IJNS7_ILi1EEESI_SI_EEESC_SE_Li256ELb1ELb1ELb1ELb0EEENS1_36VarlenDynamicPersistentTileSchedulerILi128ELi64ELi256ELi256ELb1ELb1ELb0ELb1ELb0ELb1EEEEEEEEEvNT_6ParamsE)
        /*004c*/ 	.short	0x0380
        /*004e*/ 	.short	0x0438


	//----- nvinfo : EIATTR_SW_WAR
	.align		4
.L_620:
        /*0050*/ 	.byte	0x04, 0x36
        /*0052*/ 	.short	(.L_622 - .L_621)
.L_621:
        /*0054*/ 	.word	0x00000008
.L_622:


//--------------------- .nv.info._ZN7cutlass13device_kernelIN5flash19enable_sm80_to_sm89INS1_16FlashAttnFwdSm80INS1_25CollectiveMainloopFwdSm80ILi8ELi2ELb1EN4cute5tupleIJNS5_1CILi128EEENS7_ILi96EEENS7_ILi192EEEEEELi192ENS_6half_tEfNS_4arch4Sm80ELb1ELb0ELb0ELb0ELb0ELb0ELb1ELb1EEENS1_21CollectiveEpilogueFwdINS6_IJS8_SA_S9_EEENS6_IJNS7_ILi1EEESI_SI_EEESC_SE_Li256ELb0ELb1ELb1ELb0EEENS1_30DynamicPersistentTileSchedulerILi256ELi256ELb1ELb1ELb0EEEEEEEEEvNT_6ParamsE --------------------------
	.section	.nv.info._ZN7cutlass13device_kernelIN5flash19enable_sm80_to_sm89INS1_16FlashAttnFwdSm80INS1_25CollectiveMainloopFwdSm80ILi8ELi2ELb1EN4cute5tupleIJNS5_1CILi128EEENS7_ILi96EEENS7_ILi192EEEEEELi192ENS_6half_tEfNS_4arch4Sm80ELb1ELb0ELb0ELb0ELb0ELb0ELb1ELb1EEENS1_21CollectiveEpilogueFwdINS6_IJS8_SA_S9_EEENS6_IJNS7_ILi1EEESI_SI_EEESC_SE_Li256ELb0ELb1ELb1ELb0EEENS1_30DynamicPersistentTileSchedulerILi256ELi256ELb1ELb1ELb0EEEEEEEEEvNT_6ParamsE,"",@"SHT_CUDA_INFO"
	.sectionflags	@""
	.align	4


	//----- nvinfo : EIATTR_CUDA_API_VERSION
	.align		4
        /*0000*/ 	.byte	0x04, 0x37
        /*0002*/ 	.short	(.L_624 - .L_623)
.L_623:
        /*0004*/ 	.word	0x00000082


	//----- nvinfo : EIATTR_KPARAM_INFO
	.align		4
.L_624:
        /*0008*/ 	.byte	0x04, 0x17
        /*000a*/ 	.short	(.L_626 - .L_625)
.L_625:
        /*000c*/ 	.word	0x00000000
        /*0010*/ 	.short	0x0000
        /*0012*/ 	.short	0x0000
        /*0014*/ 	.byte	0x00, 0xf0, 0xa1, 0x10


	//----- nvinfo : EIATTR_SPARSE_MMA_MASK
	.align		4
.L_626:
        /*0018*/ 	.byte	0x03, 0x50
        /*001a*/ 	.short	0x0000


	//----- nvinfo : EIATTR_MAXREG_COUNT
	.align		4
        /*001c*/ 	.byte	0x03, 0x1b
        /*001e*/ 	.short	0x00ff


	//----- nvinfo : EIATTR_MERCURY_ISA_VERSION
	.align		4
        /*0020*/ 	.byte	0x03, 0x5f
        /*0022*/ 	.short	0x0101


	//----- nvinfo : EIATTR_VRC_CTA_INIT_COUNT
	.align		4
        /*0024*/ 	.byte	0x02, 0x4a
	.zero		1
	.zero		1


	//----- nvinfo : EIATTR_EXIT_INSTR_OFFSETS
	.align		4
        /*0028*/ 	.byte	0x04, 0x1c
        /*002a*/ 	.short	(.L_628 - .L_627)


	//   ....[0]....
.L_627:
        /*002c*/ 	.word	0x00000010


	//----- nvinfo : EIATTR_MAX_THREADS
	.align		4
.L_628:
        /*0030*/ 	.byte	0x04, 0x05
        /*0032*/ 	.short	(.L_630 - .L_629)
.L_629:
        /*0034*/ 	.word	0x00000100
        /*0038*/ 	.word	0x00000001
        /*003c*/ 	.word	0x00000001


	//----- nvinfo : EIATTR_CBANK_PARAM_SIZE
	.align		4
.L_630:
        /*0040*/ 	.byte	0x03, 0x19
        /*0042*/ 	.short	0x0428


	//----- nvinfo : EIATTR_PARAM_CBANK
	.align		4
        /*0044*/ 	.byte	0x04, 0x0a
        /*0046*/ 	.short	(.L_632 - .L_631)
	.align		4
.L_631:
        /*0048*/ 	.word	index@(.nv.constant0._ZN7cutlass13device_kernelIN5flash19enable_sm80_to_sm89INS1_16FlashAttnFwdSm80INS1_25CollectiveMainloopFwdSm80ILi8ELi2ELb1EN4cute5tupleIJNS5_1CILi128EEENS7_ILi96EEENS7_ILi192EEEEEELi192ENS_6half_tEfNS_4arch4Sm80ELb1ELb0ELb0ELb0ELb0ELb0ELb1ELb1EEENS1_21CollectiveEpilogueFwdINS6_IJS8_SA_S9_EEENS6_IJNS7_ILi1EEESI_SI_EEESC_SE_Li256ELb0ELb1ELb1ELb0EEENS1_30DynamicPersistentTileSchedulerILi256ELi256ELb1ELb1ELb0EEEEEEEEEvNT_6ParamsE)
        /*004c*/ 	.short	0x0380
        /*004e*/ 	.short	0x0428


	//----- nvinfo : EIATTR_SW_WAR
	.align		4
.L_632:
        /*0050*/ 	.byte	0x04, 0x36
        /*0052*/ 	.short	(.L_634 - .L_633)
.L_633:
        /*0054*/ 	.word	0x00000008
.L_634:


//--------------------- .nv.info._ZN7cutlass13device_kernelIN5flash19enable_sm80_to_sm89INS1_16FlashAttnFwdSm80INS1_25CollectiveMainloopFwdSm80ILi8ELi2ELb0EN4cute5tupleIJNS5_1CILi128EEENS7_ILi64EEENS7_ILi192EEEEEELi192ENS_6half_tEfNS_4arch4Sm80ELb1ELb0ELb0ELb1ELb0ELb0ELb1ELb1EEENS1_21CollectiveEpilogueFwdINS6_IJS8_SA_S9_EEENS6_IJNS7_ILi1EEESI_SI_EEESC_SE_Li256ELb1ELb1ELb1ELb0EEENS1_36VarlenDynamicPersistentTileSchedulerILi128ELi64ELi256ELi256ELb1ELb1ELb0ELb1ELb1ELb1EEEEEEEEEvNT_6ParamsE --------------------------
	.section	.nv.info._ZN7cutlass13device_kernelIN5flash19enable_sm80_to_sm89INS1_16FlashAttnFwdSm80INS1_25CollectiveMainloopFwdSm80ILi8ELi2ELb0EN4cute5tupleIJNS5_1CILi128EEENS7_ILi64EEENS7_ILi192EEEEEELi192ENS_6half_tEfNS_4arch4Sm80ELb1ELb0ELb0ELb1ELb0ELb0ELb1ELb1EEENS1_21CollectiveEpilogueFwdINS6_IJS8_SA_S9_EEENS6_IJNS7_ILi1EEESI_SI_EEESC_SE_Li256ELb1ELb1ELb1ELb0EEENS1_36VarlenDynamicPersistentTileSchedulerILi128ELi64ELi256ELi256ELb1ELb1ELb0ELb1ELb1ELb1EEEEEEEEEvNT_6ParamsE,"",@"SHT_CUDA_INFO"
	.sectionflags	@""
	.align	4


	//----- nvinfo : EIATTR_CUDA_API_VERSION
	.align		4
        /*0000*/ 	.byte	0x04, 0x37
        /*0002*/ 	.short	(.L_636 - .L_635)
.L_635:
        /*0004*/ 	.word	0x00000082


	//----- nvinfo : EIATTR_KPARAM_INFO
	.align		4
.L_636:
        /*0008*/ 	.byte	0x04, 0x17
        /*000a*/ 	.short	(.L_638 - .L_637)
.L_637:
        /*000c*/ 	.word	0x00000000
        /*0010*/ 	.short	0x0000
        /*0012*/ 	.short	0x0000
        /*0014*/ 	.byte	0x00, 0xf0, 0xe1, 0x10


	//----- nvinfo : EIATTR_SPARSE_MMA_MASK
	.align		4
.L_638:
        /*0018*/ 	.byte	0x03, 0x50
        /*001a*/ 	.short	0x0000


	//----- nvinfo : EIATTR_MAXREG_COUNT
	.align		4
        /*001c*/ 	.byte	0x03, 0x1b
        /*001e*/ 	.short	0x00ff


	//----- nvinfo : EIATTR_MERCURY_ISA_VERSION
	.align		4
        /*0020*/ 	.byte	0x03, 0x5f
        /*0022*/ 	.short	0x0101


	//----- nvinfo : EIATTR_VRC_CTA_INIT_COUNT
	.align		4
        /*0024*/ 	.byte	0x02, 0x4a
	.zero		1
	.zero		1


	//----- nvinfo : EIATTR_EXIT_INSTR_OFFSETS
	.align		4
        /*0028*/ 	.byte	0x04, 0x1c
        /*002a*/ 	.short	(.L_640 - .L_639)


	//   ....[0]....
.L_639:
        /*002c*/ 	.word	0x00000010


	//----- nvinfo : EIATTR_MAX_THREADS
	.align		4
.L_640:
        /*0030*/ 	.byte	0x04, 0x05
        /*0032*/ 	.short	(.L_642 - .L_641)
.L_641:
        /*0034*/ 	.word	0x00000100
        /*0038*/ 	.word	0x00000001
        /*003c*/ 	.word	0x00000001


	//----- nvinfo : EIATTR_CBANK_PARAM_SIZE
	.align		4
.L_642:
        /*0040*/ 	.byte	0x03, 0x19
        /*0042*/ 	.short	0x0438


	//----- nvinfo : EIATTR_PARAM_CBANK
	.align		4
        /*0044*/ 	.byte	0x04, 0x0a
        /*0046*/ 	.short	(.L_644 - .L_643)
	.align		4
.L_643:
        /*0048*/ 	.word	index@(.nv.constant0._ZN7cutlass13device_kernelIN5flash19enable_sm80_to_sm89INS1_16FlashAttnFwdSm80INS1_25CollectiveMainloopFwdSm80ILi8ELi2ELb0EN4cute5tupleIJNS5_1CILi128EEENS7_ILi64EEENS7_ILi192EEEEEELi192ENS_6half_tEfNS_4arch4Sm80ELb1ELb0ELb0ELb1ELb0ELb0ELb1ELb1EEENS1_21CollectiveEpilogueFwdINS6_IJS8_SA_S9_EEENS6_IJNS7_ILi1EEESI_SI_EEESC_SE_Li256ELb1ELb1ELb1ELb0EEENS1_36VarlenDynamicPersistentTileSchedulerILi128ELi64ELi256ELi256ELb1ELb1ELb0ELb1ELb1ELb1EEEEEEEEEvNT_6ParamsE)
        /*004c*/ 	.short	0x0380
        /*004e*/ 	.short	0x0438


	//----- nvinfo : EIATTR_SW_WAR
	.align		4
.L_644:
        /*0050*/ 	.byte	0x04, 0x36
        /*0052*/ 	.short	(.L_646 - .L_645)
.L_645:
        /*0054*/ 	.word	0x00000008
.L_646:


//--------------------- .nv.info._ZN7cutlass13device_kernelIN5flash19enable_sm80_to_sm89INS1_16FlashAttnFwdSm80INS1_25CollectiveMainloopFwdSm80ILi8ELi2ELb0EN4cute5tupleIJNS5_1CILi128EEENS7_ILi64EEENS7_ILi192EEEEEELi192ENS_6half_tEfNS_4arch4Sm80ELb1ELb0ELb0ELb1ELb0ELb1ELb1ELb1EEENS1_21CollectiveEpilogueFwdINS6_IJS8_SA_S9_EEENS6_IJNS7_ILi1EEESI_SI_EEESC_SE_Li256ELb1ELb1ELb1ELb0EEENS1_36VarlenDynamicPersistentTileSchedulerILi128ELi64ELi256ELi256ELb1ELb1ELb0ELb1ELb1ELb1EEEEEEEEEvNT_6ParamsE --------------------------
	.section	.nv.info._ZN7cutlass13device_kernelIN5flash19enable_sm80_to_sm89INS1_16FlashAttnFwdSm80INS1_25CollectiveMainloopFwdSm80ILi8ELi2ELb0EN4cute5tupleIJNS5_1CILi128EEENS7_ILi64EEENS7_ILi192EEEEEELi192ENS_6half_tEfNS_4arch4Sm80ELb1ELb0ELb0ELb1ELb0ELb1ELb1ELb1EEENS1_21CollectiveEpilogueFwdINS6_IJS8_SA_S9_EEENS6_IJNS7_ILi1EEESI_SI_EEESC_SE_Li256ELb1ELb1ELb1ELb0EEENS1_36VarlenDynamicPersistentTileSchedulerILi128ELi64ELi256ELi256ELb1ELb1ELb0ELb1ELb1ELb1EEEEEEEEEvNT_6ParamsE,"",@"SHT_CUDA_INFO"
	.sectionflags	@""
	.align	4


	//----- nvinfo : EIATTR_CUDA_API_VERSION
	.align		4
        /*0000*/ 	.byte	0x04, 0x37
        /*0002*/ 	.short	(.L_648 - .L_647)
.L_647:
        /*0004*/ 	.word	0x00000082


	//----- nvinfo : EIATTR_KPARAM_INFO
	.align		4
.L_648:
        /*0008*/ 	.byte	0x04, 0x17
        /*000a*/ 	.short	(.L_650 - .L_649)
.L_649:
        /*000c*/ 	.word	0x00000000
        /*0010*/ 	.short	0x0000
        /*0012*/ 	.short	0x0000
        /*0014*/ 	.byte	0x00, 0xf0, 0xe1, 0x10


	//----- nvinfo : EIATTR_SPARSE_MMA_MASK
	.align		4
.L_650:
        /*0018*/ 	.byte	0x03, 0x50
        /*001a*/ 	.short	0x0000


	//----- nvinfo : EIATTR_MAXREG_COUNT
	.align		4
        /*001c*/ 	.byte	0x03, 0x1b
        /*001e*/ 	.short	0x00ff


	//----- nvinfo : EIATTR_MERCURY_ISA_VERSION
	.align		4
        /*0020*/ 	.byte	0x03, 0x5f
        /*0022*/ 	.short	0x0101


	//----- nvinfo : EIATTR_VRC_CTA_INIT_COUNT
	.align		4
        /*0024*/ 	.byte	0x02, 0x4a
	.zero		1
	.zero		1


	//----- nvinfo : EIATTR_EXIT_INSTR_OFFSETS
	.align		4
        /*0028*/ 	.byte	0x04, 0x1c
        /*002a*/ 	.short	(.L_652 - .L_651)


	//   ....[0]....
.L_651:
        /*002c*/ 	.word	0x00000010


	//----- nvinfo : EIATTR_MAX_THREADS
	.align		4
.L_652:
        /*0030*/ 	.byte	0x04, 0x05
        /*0032*/ 	.short	(.L_654 - .L_653)
.L_653:
        /*0034*/ 	.word	0x00000100
        /*0038*/ 	.word	0x00000001
        /*003c*/ 	.word	0x00000001


	//----- nvinfo : EIATTR_CBANK_PARAM_SIZE
	.align		4
.L_654:
        /*0040*/ 	.byte	0x03, 0x19
        /*0042*/ 	.short	0x0438


	//----- nvinfo : EIATTR_PARAM_CBANK
	.align		4
        /*0044*/ 	.byte	0x04, 0x0a
        /*0046*/ 	.short	(.L_656 - .L_655)
	.align		4
.L_655:
        /*0048*/ 	.word	index@(.nv.constant0._ZN7cutlass13device_kernelIN5flash19enable_sm80_to_sm89INS1_16FlashAttnFwdSm80INS1_25CollectiveMainloopFwdSm80ILi8ELi2ELb0EN4cute5tupleIJNS5_1CILi128EEENS7_ILi64EEENS7_ILi192EEEEEELi192ENS_6half_tEfNS_4arch4Sm80ELb1ELb0ELb0ELb1ELb0ELb1ELb1ELb1EEENS1_21CollectiveEpilogueFwdINS6_IJS8_SA_S9_EEENS6_IJNS7_ILi1EEESI_SI_EEESC_SE_Li256ELb1ELb1ELb1ELb0EEENS1_36VarlenDynamicPersistentTileSchedulerILi128ELi64ELi256ELi256ELb1ELb1ELb0ELb1ELb1ELb1EEEEEEEEEvNT_6ParamsE)
        /*004c*/ 	.short	0x0380
        /*004e*/ 	.short	0x0438


	//----- nvinfo : EIATTR_SW_WAR
	.align		4
.L_656:
        /*0050*/ 	.byte	0x04, 0x36
        /*0052*/ 	.short	(.L_658 - .L_657)
.L_657:
        /*0054*/ 	.word	0x00000008
.L_658:


//--------------------- .nv.callgraph             --------------------------
	.section	.nv.callgraph,"",@"SHT_CUDA_CALLGRAPH"
	.align	4
	.sectionentsize	8
	.align		4
        /*0000*/ 	.word	0x00000000
	.align		4
        /*0004*/ 	.word	0xffffffff
	.align		4
        /*0008*/ 	.word	0x00000000
	.align		4
        /*000c*/ 	.word	0xfffffffe
	.align		4
        /*0010*/ 	.word	0x00000000
	.align		4
        /*0014*/ 	.word	0xfffffffd
	.align		4
        /*0018*/ 	.word	0x00000000
	.align		4
        /*001c*/ 	.word	0xfffffffc


//--------------------- .nv.constant4             --------------------------
	.section	.nv.constant4,"a",@progbits
	.align	8
	.align		8
.nv.constant4:
        /*0000*/ 	.dword	_ZN83_INTERNAL_91fcea5d_47_flash_fwd_hdim192_fp16_split_softcapall_sm80_cu_49158569_32374cuda3std3__45__cpo5beginE
	.align		8
        /*0008*/ 	.dword	_ZN83_INTERNAL_91fcea5d_47_flash_fwd_hdim192_fp16_split_softcapall_sm80_cu_49158569_32374cuda3std3__45__cpo3endE
	.align		8
        /*0010*/ 	.dword	_ZN83_INTERNAL_91fcea5d_47_flash_fwd_hdim192_fp16_split_softcapall_sm80_cu_49158569_32374cuda3std3__45__cpo6cbeginE
	.align		8
        /*0018*/ 	.dword	_ZN83_INTERNAL_91fcea5d_47_flash_fwd_hdim192_fp16_split_softcapall_sm80_cu_49158569_32374cuda3std3__45__cpo4cendE
	.align		8
        /*0020*/ 	.dword	_ZN83_INTERNAL_91fcea5d_47_flash_fwd_hdim192_fp16_split_softcapall_sm80_cu_49158569_32374cuda3std3__485_GLOBAL__N__91fcea5d_47_flash_fwd_hdim192_fp16_split_softcapall_sm80_cu_49158569_32376ignoreE
	.align		8
        /*0028*/ 	.dword	_ZN83_INTERNAL_91fcea5d_47_flash_fwd_hdim192_fp16_split_softcapall_sm80_cu_49158569_32374cuda3std3__419piecewise_constructE
	.align		8
        /*0030*/ 	.dword	_ZN83_INTERNAL_91fcea5d_47_flash_fwd_hdim192_fp16_split_softcapall_sm80_cu_49158569_32374cuda3std3__48in_placeE
	.align		8
        /*0038*/ 	.dword	_ZN83_INTERNAL_91fcea5d_47_flash_fwd_hdim192_fp16_split_softcapall_sm80_cu_49158569_32374cuda3std6ranges3__45__cpo4swapE
	.align		8
        /*0040*/ 	.dword	_ZN83_INTERNAL_91fcea5d_47_flash_fwd_hdim192_fp16_split_softcapall_sm80_cu_49158569_32374cuda3std6ranges3__45__cpo9iter_moveE
	.align		8
        /*0048*/ 	.dword	_ZN83_INTERNAL_91fcea5d_47_flash_fwd_hdim192_fp16_split_softcapall_sm80_cu_49158569_32374cute7productE
	.align		8
        /*0050*/ 	.dword	_ZN83_INTERNAL_91fcea5d_47_flash_fwd_hdim192_fp16_split_softcapall_sm80_cu_49158569_32374cute1_E


//--------------------- .text._ZN7cutlass13device_kernelIN5flash19enable_sm80_to_sm89INS1_16FlashAttnFwdSm80INS1_25CollectiveMainloopFwdSm80ILi8ELi1ELb1EN4cute5tupleIJNS5_1CILi128EEENS7_ILi96EEENS7_ILi192EEEEEELi192ENS_6half_tEfNS_4arch4Sm80ELb0ELb0ELb1ELb0ELb0ELb0ELb1ELb1EEENS1_21CollectiveEpilogueFwdINS6_IJS8_SA_S9_EEENS6_IJNS7_ILi1EEESI_SI_EEESC_SE_Li256ELb0ELb1ELb1ELb0EEENS1_19SingleTileSchedulerILb0ELb1ELb1ELi128EEEEEEEEEvNT_6ParamsE --------------------------
	.section	.text._ZN7cutlass13device_kernelIN5flash19enable_sm80_to_sm89INS1_16FlashAttnFwdSm80INS1_25CollectiveMainloopFwdSm80ILi8ELi1ELb1EN4cute5tupleIJNS5_1CILi128EEENS7_ILi96EEENS7_ILi192EEEEEELi192ENS_6half_tEfNS_4arch4Sm80ELb0ELb0ELb1ELb0ELb0ELb0ELb1ELb1EEENS1_21CollectiveEpilogueFwdINS6_IJS8_SA_S9_EEENS6_IJNS7_ILi1EEESI_SI_EEESC_SE_Li256ELb0ELb1ELb1ELb0EEENS1_19SingleTileSchedulerILb0ELb1ELb1ELi128EEEEEEEEEvNT_6ParamsE,"ax",@progbits
	.align	128
.text._ZN7cutlass13device_kernelIN5flash19enable_sm80_to_sm89INS1_16FlashAttnFwdSm80INS1_25CollectiveMainloopFwdSm80ILi8ELi1ELb1EN4cute5tupleIJNS5_1CILi128EEENS7_ILi96EEENS7_ILi192EEEEEELi192ENS_6half_tEfNS_4arch4Sm80ELb0ELb0ELb1ELb0ELb0ELb0ELb1ELb1EEENS1_21CollectiveEpilogueFwdINS6_IJS8_SA_S9_EEENS6_IJNS7_ILi1EEESI_SI_EEESC_SE_Li256ELb0ELb1ELb1ELb0EEENS1_19SingleTileSchedulerILb0ELb1ELb1ELi128EEEEEEEEEvNT_6ParamsE:
        .type           _ZN7cutlass13device_kernelIN5flash19enable_sm80_to_sm89INS1_16FlashAttnFwdSm80INS1_25CollectiveMainloopFwdSm80ILi8ELi1ELb1EN4cute5tupleIJNS5_1CILi128EEENS7_ILi96EEENS7_ILi192EEEEEELi192ENS_6half_tEfNS_4arch4Sm80ELb0ELb0ELb1ELb0ELb0ELb0ELb1ELb1EEENS1_21CollectiveEpilogueFwdINS6_IJS8_SA_S9_EEENS6_IJNS7_ILi1EEESI_SI_EEESC_SE_Li256ELb0ELb1ELb1ELb0EEENS1_19SingleTileSchedulerILb0ELb1ELb1ELi128EEEEEEEEEvNT_6ParamsE,@function
        .size           _ZN7cutlass13device_kernelIN5flash19enable_sm80_to_sm89INS1_16FlashAttnFwdSm80INS1_25CollectiveMainloopFwdSm80ILi8ELi1ELb1EN4cute5tupleIJNS5_1CILi128EEENS7_ILi96EEENS7_ILi192EEEEEELi192ENS_6half_tEfNS_4arch4Sm80ELb0ELb0ELb1ELb0ELb0ELb0ELb1ELb1EEENS1_21CollectiveEpilogueFwdINS6_IJS8_SA_S9_EEENS6_IJNS7_ILi1EEESI_SI_EEESC_SE_Li256ELb0ELb1ELb1ELb0EEENS1_19SingleTileSchedulerILb0ELb1ELb1ELi128EEEEEEEEEvNT_6ParamsE,(.L_x_36 - _ZN7cutlass13device_kernelIN5flash19enable_sm80_to_sm89INS1_16FlashAttnFwdSm80INS1_25CollectiveMainloopFwdSm80ILi8ELi1ELb1EN4cute5tupleIJNS5_1CILi128EEENS7_ILi96EEENS7_ILi192EEEEEELi192ENS_6half_tEfNS_4arch4Sm80ELb0ELb0ELb1ELb0ELb0ELb0ELb1ELb1EEENS1_21CollectiveEpilogueFwdINS6_IJS8_SA_S9_EEENS6_IJNS7_ILi1EEESI_SI_EEESC_SE_Li256ELb0ELb1ELb1ELb0EEENS1_19SingleTileSchedulerILb0ELb1ELb1ELi128EEEEEEEEEvNT_6ParamsE)
        .other          _ZN7cutlass13device_kernelIN5flash19enable_sm80_to_sm89INS1_16FlashAttnFwdSm80INS1_25CollectiveMainloopFwdSm80ILi8ELi1ELb1EN4cute5tupleIJNS5_1CILi128EEENS7_ILi96EEENS7_ILi192EEEEEELi192ENS_6half_tEfNS_4arch4Sm80ELb0ELb0ELb1ELb0ELb0ELb0ELb1ELb1EEENS1_21CollectiveEpilogueFwdINS6_IJS8_SA_S9_EEENS6_IJNS7_ILi1EEESI_SI_EEESC_SE_Li256ELb0ELb1ELb1ELb0EEENS1_19SingleTileSchedulerILb0ELb1ELb1ELi128EEEEEEEEEvNT_6ParamsE,@"STO_CUDA_ENTRY STV_DEFAULT"
_ZN7cutlass13device_kernelIN5flash19enable_sm80_to_sm89INS1_16FlashAttnFwdSm80INS1_25CollectiveMainloopFwdSm80ILi8ELi1ELb1EN4cute5tupleIJNS5_1CILi128EEENS7_ILi96EEENS7_ILi192EEEEEELi192ENS_6half_tEfNS_4arch4Sm80ELb0ELb0ELb1ELb0ELb0ELb0ELb1ELb1EEENS1_21CollectiveEpilogueFwdINS6_IJS8_SA_S9_EEENS6_IJNS7_ILi1EEESI_SI_EEESC_SE_Li256ELb0ELb1ELb1ELb0EEENS1_19SingleTileSchedulerILb0ELb1ELb1ELi128EEEEEEEEEvNT_6ParamsE:
[----:B------:R-:W-:Y:S01]  /*0000*/  LDC R1, c[0x0][0x37c] ;  /* 0x0000df00ff017b82 */ /* 0x000fe20000000800 */
[----:B------:R-:W-:Y:S05]  /*0010*/  EXIT ;  /* 0x000000000000794d */ /* 0x000fea0003800000 */
.L_x_0:
[----:B------:R-:W-:-:S00]  /*0020*/  BRA `(.L_x_0) ;  /* 0xfffffffc00fc7947 */ /* 0x000fc0000383ffff */
[----:B------:R-:W-:-:S00]  /*0030*/  NOP ;  /* 0x0000000000007918 */ /* 0x000fc00000000000 */
        /* <DEDUP_REMOVED lines=12> */
.L_x_36:


//--------------------- .text._ZN7cutlass13device_kernelIN5flash19enable_sm80_to_sm89INS1_16FlashAttnFwdSm80INS1_25CollectiveMainloopFwdSm80ILi8ELi1ELb0EN4cute5tupleIJNS5_1CILi128EEENS7_ILi64EEENS7_ILi192EEEEEELi192ENS_6half_tEfNS_4arch4Sm80ELb0ELb0ELb1ELb1ELb0ELb0ELb1ELb1EEENS1_21CollectiveEpilogueFwdINS6_IJS8_SA_S9_EEENS6_IJNS7_ILi1EEESI_SI_EEESC_SE_Li256ELb1ELb1ELb1ELb0EEENS1_36VarlenDynamicPersistentTileSchedulerILi128ELi64ELi256ELi256ELb1ELb1ELb0ELb0ELb1ELb1EEEEEEEEEvNT_6ParamsE --------------------------
	.section	.text._ZN7cutlass13device_kernelIN5flash19enable_sm80_to_sm89INS1_16FlashAttnFwdSm80INS1_25CollectiveMainloopFwdSm80ILi8ELi1ELb0EN4cute5tupleIJNS5_1CILi128EEENS7_ILi64EEENS7_ILi192EEEEEELi192ENS_6half_tEfNS_4arch4Sm80ELb0ELb0ELb1ELb1ELb0ELb0ELb1ELb1EEENS1_21CollectiveEpilogueFwdINS6_IJS8_SA_S9_EEENS6_IJNS7_ILi1EEESI_SI_EEESC_SE_Li256ELb1ELb1ELb1ELb0EEENS1_36VarlenDynamicPersistentTileSchedulerILi128ELi64ELi256ELi256ELb1ELb1ELb0ELb0ELb1ELb1EEEEEEEEEvNT_6ParamsE,"ax",@progbits
	.align	128
.text._ZN7cutlass13device_kernelIN5flash19enable_sm80_to_sm89INS1_16FlashAttnFwdSm80INS1_25CollectiveMainloopFwdSm80ILi8ELi1ELb0EN4cute5tupleIJNS5_1CILi128EEENS7_ILi64EEENS7_ILi192EEEEEELi192ENS_6half_tEfNS_4arch4Sm80ELb0ELb0ELb1ELb1ELb0ELb0ELb1ELb1EEENS1_21CollectiveEpilogueFwdINS6_IJS8_SA_S9_EEENS6_IJNS7_ILi1EEESI_SI_EEESC_SE_Li256ELb1ELb1ELb1ELb0EEENS1_36VarlenDynamicPersistentTileSchedulerILi128ELi64ELi256ELi256ELb1ELb1ELb0ELb0ELb1ELb1EEEEEEEEEvNT_6ParamsE:
        .type           _ZN7cutlass13device_kernelIN5flash19enable_sm80_to_sm89INS1_16FlashAttnFwdSm80INS1_25CollectiveMainloopFwdSm80ILi8ELi1ELb0EN4cute5tupleIJNS5_1CILi128EEENS7_ILi64EEENS7_ILi192EEEEEELi192ENS_6half_tEfNS_4arch4Sm80ELb0ELb0ELb1ELb1ELb0ELb0ELb1ELb1EEENS1_21CollectiveEpilogueFwdINS6_IJS8_SA_S9_EEENS6_IJNS7_ILi1EEESI_SI_EEESC_SE_Li256ELb1ELb1ELb1ELb0EEENS1_36VarlenDynamicPersistentTileSchedulerILi128ELi64ELi256ELi256ELb1ELb1ELb0ELb0ELb1ELb1EEEEEEEEEvNT_6ParamsE,@function
        .size           _ZN7cutlass13device_kernelIN5flash19enable_sm80_to_sm89INS1_16FlashAttnFwdSm80INS1_25CollectiveMainloopFwdSm80ILi8ELi1ELb0EN4cute5tupleIJNS5_1CILi128EEENS7_ILi64EEENS7_ILi192EEEEEELi192ENS_6half_tEfNS_4arch4Sm80ELb0ELb0ELb1ELb1ELb0ELb0ELb1ELb1EEENS1_21CollectiveEpilogueFwdINS6_IJS8_SA_S9_EEENS6_IJNS7_ILi1EEESI_SI_EEESC_SE_Li256ELb1ELb1ELb1ELb0EEENS1_36VarlenDynamicPersistentTileSchedulerILi128ELi64ELi256ELi256ELb1ELb1ELb0ELb0ELb1ELb1EEEEEEEEEvNT_6ParamsE,(.L_x_37 - _ZN7cutlass13device_kernelIN5flash19enable_sm80_to_sm89INS1_16FlashAttnFwdSm80INS1_25CollectiveMainloopFwdSm80ILi8ELi1ELb0EN4cute5tupleIJNS5_1CILi128EEENS7_ILi64EEENS7_ILi192EEEEEELi192ENS_6half_tEfNS_4arch4Sm80ELb0ELb0ELb1ELb1ELb0ELb0ELb1ELb1EEENS1_21CollectiveEpilogueFwdINS6_IJS8_SA_S9_EEENS6_IJNS7_ILi1EEESI_SI_EEESC_SE_Li256ELb1ELb1ELb1ELb0EEENS1_36VarlenDynamicPersistentTileSchedulerILi128ELi64ELi256ELi256ELb1ELb1ELb0ELb0ELb1ELb1EEEEEEEEEvNT_6ParamsE)
        .other          _ZN7cutlass13device_kernelIN5flash19enable_sm80_to_sm89INS1_16FlashAttnFwdSm80INS1_25CollectiveMainloopFwdSm80ILi8ELi1ELb0EN4cute5tupleIJNS5_1CILi128EEENS7_ILi64EEENS7_ILi192EEEEEELi192ENS_6half_tEfNS_4arch4Sm80ELb0ELb0ELb1ELb1ELb0ELb0ELb1ELb1EEENS1_21CollectiveEpilogueFwdINS6_IJS8_SA_S9_EEENS6_IJNS7_ILi1EEESI_SI_EEESC_SE_Li256ELb1ELb1ELb1ELb0EEENS1_36VarlenDynamicPersistentTileSchedulerILi128ELi64ELi256ELi256ELb1ELb1ELb0ELb0ELb1ELb1EEEEEEEEEvNT_6ParamsE,@"STO_CUDA_ENTRY STV_DEFAULT"
_ZN7cutlass13device_kernelIN5flash19enable_sm80_to_sm89INS1_16FlashAttnFwdSm80INS1_25CollectiveMainloopFwdSm80ILi8ELi1ELb0EN4cute5tupleIJNS5_1CILi128EEENS7_ILi64EEENS7_ILi192EEEEEELi192ENS_6half_tEfNS_4arch4Sm80ELb0ELb0ELb1ELb1ELb0ELb0ELb1ELb1EEENS1_21CollectiveEpilogueFwdINS6_IJS8_SA_S9_EEENS6_IJNS7_ILi1EEESI_SI_EEESC_SE_Li256ELb1ELb1ELb1ELb0EEENS1_36VarlenDynamicPersistentTileSchedulerILi128ELi64ELi256ELi256ELb1ELb1ELb0ELb0ELb1ELb1EEEEEEEEEvNT_6ParamsE:
[----:B------:R-:W-:Y:S01]  /*0000*/  LDC R1, c[0x0][0x37c] ;  /* 0x0000df00ff017b82 */ /* 0x000fe20000000800 */
[----:B------:R-:W-:Y:S05]  /*0010*/  EXIT ;  /* 0x000000000000794d */ /* 0x000fea0003800000 */
.L_x_1:
        /* <DEDUP_REMOVED lines=14> */
.L_x_37:


//--------------------- .text._ZN7cutlass13device_kernelIN5flash19enable_sm80_to_sm89INS1_16FlashAttnFwdSm80INS1_25CollectiveMainloopFwdSm80ILi8ELi1ELb0EN4cute5tupleIJNS5_1CILi128EEENS7_ILi64EEENS7_ILi192EEEEEELi192ENS_6half_tEfNS_4arch4Sm80ELb0ELb0ELb1ELb1ELb0ELb1ELb1ELb1EEENS1_21CollectiveEpilogueFwdINS6_IJS8_SA_S9_EEENS6_IJNS7_ILi1EEESI_SI_EEESC_SE_Li256ELb1ELb1ELb1ELb0EEENS1_36VarlenDynamicPersistentTileSchedulerILi128ELi64ELi256ELi256ELb1ELb1ELb0ELb0ELb1ELb1EEEEEEEEEvNT_6ParamsE --------------------------
	.section	.text._ZN7cutlass13device_kernelIN5flash19enable_sm80_to_sm89INS1_16FlashAttnFwdSm80INS1_25CollectiveMainloopFwdSm80ILi8ELi1ELb0EN4cute5tupleIJNS5_1CILi128EEENS7_ILi64EEENS7_ILi192EEEEEELi192ENS_6half_tEfNS_4arch4Sm80ELb0ELb0ELb1ELb1ELb0ELb1ELb1ELb1EEENS1_21CollectiveEpilogueFwdINS6_IJS8_SA_S9_EEENS6_IJNS7_ILi1EEESI_SI_EEESC_SE_Li256ELb1ELb1ELb1ELb0EEENS1_36VarlenDynamicPersistentTileSchedulerILi128ELi64ELi256ELi256ELb1ELb1ELb0ELb0ELb1ELb1EEEEEEEEEvNT_6ParamsE,"ax",@progbits
	.align	128
.text._ZN7cutlass13device_kernelIN5flash19enable_sm80_to_sm89INS1_16FlashAttnFwdSm80INS1_25CollectiveMainloopFwdSm80ILi8ELi1ELb0EN4cute5tupleIJNS5_1CILi128EEENS7_ILi64EEENS7_ILi192EEEEEELi192ENS_6half_tEfNS_4arch4Sm80ELb0ELb0ELb1ELb1ELb0ELb1ELb1ELb1EEENS1_21CollectiveEpilogueFwdINS6_IJS8_SA_S9_EEENS6_IJNS7_ILi1EEESI_SI_EEESC_SE_Li256ELb1ELb1ELb1ELb0EEENS1_36VarlenDynamicPersistentTileSchedulerILi128ELi64ELi256ELi256ELb1ELb1ELb0ELb0ELb1ELb1EEEEEEEEEvNT_6ParamsE:
        .type           _ZN7cutlass13device_kernelIN5flash19enable_sm80_to_sm89INS1_16FlashAttnFwdSm80INS1_25CollectiveMainloopFwdSm80ILi8ELi1ELb0EN4cute5tupleIJNS5_1CILi128EEENS7_ILi64EEENS7_ILi192EEEEEELi192ENS_6half_tEfNS_4arch4Sm80ELb0ELb0ELb1ELb1ELb0ELb1ELb1ELb1EEENS1_21CollectiveEpilogueFwdINS6_IJS8_SA_S9_EEENS6_IJNS7_ILi1EEESI_SI_EEESC_SE_Li256ELb1ELb1ELb1ELb0EEENS1_36VarlenDynamicPersistentTileSchedulerILi128ELi64ELi256ELi256ELb1ELb1ELb0ELb0ELb1ELb1EEEEEEEEEvNT_6ParamsE,@function
        .size           _ZN7cutlass13device_kernelIN5flash19enable_sm80_to_sm89INS1_16FlashAttnFwdSm80INS1_25CollectiveMainloopFwdSm80ILi8ELi1ELb0EN4cute5tupleIJNS5_1CILi128EEENS7_ILi64EEENS7_ILi192EEEEEELi192ENS_6half_tEfNS_4arch4Sm80ELb0ELb0ELb1ELb1ELb0ELb1ELb1ELb1EEENS1_21CollectiveEpilogueFwdINS6_IJS8_SA_S9_EEENS6_IJNS7_ILi1EEESI_SI_EEESC_SE_Li256ELb1ELb1ELb1ELb0EEENS1_36VarlenDynamicPersistentTileSchedulerILi128ELi64ELi256ELi256ELb1ELb1ELb0ELb0ELb1ELb1EEEEEEEEEvNT_6ParamsE,(.L_x_38 - _ZN7cutlass13device_kernelIN5flash19enable_sm80_to_sm89INS1_16FlashAttnFwdSm80INS1_25CollectiveMainloopFwdSm80ILi8ELi1ELb0EN4cute5tupleIJNS5_1CILi128EEENS7_ILi64EEENS7_ILi192EEEEEELi192ENS_6half_tEfNS_4arch4Sm80ELb0ELb0ELb1ELb1ELb0ELb1ELb1ELb1EEENS1_21CollectiveEpilogueFwdINS6_IJS8_SA_S9_EEENS6_IJNS7_ILi1EEESI_SI_EEESC_SE_Li256ELb1ELb1ELb1ELb0EEENS1_36VarlenDynamicPersistentTileSchedulerILi128ELi64ELi256ELi256ELb1ELb1ELb0ELb0ELb1ELb1EEEEEEEEEvNT_6ParamsE)
        .other          _ZN7cutlass13device_kernelIN5flash19enable_sm80_to_sm89INS1_16FlashAttnFwdSm80INS1_25CollectiveMainloopFwdSm80ILi8ELi1ELb0EN4cute5tupleIJNS5_1CILi128EEENS7_ILi64EEENS7_ILi192EEEEEELi192ENS_6half_tEfNS_4arch4Sm80ELb0ELb0ELb1ELb1ELb0ELb1ELb1ELb1EEENS1_21CollectiveEpilogueFwdINS6_IJS8_SA_S9_EEENS6_IJNS7_ILi1EEESI_SI_EEESC_SE_Li256ELb1ELb1ELb1ELb0EEENS1_36VarlenDynamicPersistentTileSchedulerILi128ELi64ELi256ELi256ELb1ELb1ELb0ELb0ELb1ELb1EEEEEEEEEvNT_6ParamsE,@"STO_CUDA_ENTRY STV_DEFAULT"
_ZN7cutlass13device_kernelIN5flash19enable_sm80_to_sm89INS1_16FlashAttnFwdSm80INS1_25CollectiveMainloopFwdSm80ILi8ELi1ELb0EN4cute5tupleIJNS5_1CILi128EEENS7_ILi64EEENS7_ILi192EEEEEELi192ENS_6half_tEfNS_4arch4Sm80ELb0ELb0ELb1ELb1ELb0ELb1ELb1ELb1EEENS1_21CollectiveEpilogueFwdINS6_IJS8_SA_S9_EEENS6_IJNS7_ILi1EEESI_SI_EEESC_SE_Li256ELb1ELb1ELb1ELb0EEENS1_36VarlenDynamicPersistentTileSchedulerILi128ELi64ELi256ELi256ELb1ELb1ELb0ELb0ELb1ELb1EEEEEEEEEvNT_6ParamsE:
[----:B------:R-:W-:Y:S01]  /*0000*/  LDC R1, c[0x0][0x37c] ;  /* 0x0000df00ff017b82 */ /* 0x000fe20000000800 */
[----:B------:R-:W-:Y:S05]  /*0010*/  EXIT ;  /* 0x000000000000794d */ /* 0x000fea0003800000 */
.L_x_2:
        /* <DEDUP_REMOVED lines=14> */
.L_x_38:


//--------------------- .text._ZN7cutlass13device_kernelIN5flash19enable_sm80_to_sm89INS1_16FlashAttnFwdSm80INS1_25CollectiveMainloopFwdSm80ILi8ELi1ELb0EN4cute5tupleIJNS5_1CILi128EEENS7_ILi64EEENS7_ILi192EEEEEELi192ENS_6half_tEfNS_4arch4Sm80ELb0ELb1ELb1ELb0ELb0ELb0ELb1ELb1EEENS1_21CollectiveEpilogueFwdINS6_IJS8_SA_S9_EEENS6_IJNS7_ILi1EEESI_SI_EEESC_SE_Li256ELb0ELb1ELb1ELb0EEENS1_19SingleTileSchedulerILb0ELb1ELb1ELi128EEEEEEEEEvNT_6ParamsE --------------------------
	.section	.text._ZN7cutlass13device_kernelIN5flash19enable_sm80_to_sm89INS1_16FlashAttnFwdSm80INS1_25CollectiveMainloopFwdSm80ILi8ELi1ELb0EN4cute5tupleIJNS5_1CILi128EEENS7_ILi64EEENS7_ILi192EEEEEELi192ENS_6half_tEfNS_4arch4Sm80ELb0ELb1ELb1ELb0ELb0ELb0ELb1ELb1EEENS1_21CollectiveEpilogueFwdINS6_IJS8_SA_S9_EEENS6_IJNS7_ILi1EEESI_SI_EEESC_SE_Li256ELb0ELb1ELb1ELb0EEENS1_19SingleTileSchedulerILb0ELb1ELb1ELi128EEEEEEEEEvNT_6ParamsE,"ax",@progbits
	.align	128
.text._ZN7cutlass13device_kernelIN5flash19enable_sm80_to_sm89INS1_16FlashAttnFwdSm80INS1_25CollectiveMainloopFwdSm80ILi8ELi1ELb0EN4cute5tupleIJNS5_1CILi128EEENS7_ILi64EEENS7_ILi192EEEEEELi192ENS_6half_tEfNS_4arch4Sm80ELb0ELb1ELb1ELb0ELb0ELb0ELb1ELb1EEENS1_21CollectiveEpilogueFwdINS6_IJS8_SA_S9_EEENS6_IJNS7_ILi1EEESI_SI_EEESC_SE_Li256ELb0ELb1ELb1ELb0EEENS1_19SingleTileSchedulerILb0ELb1ELb1ELi128EEEEEEEEEvNT_6ParamsE:
        .type           _ZN7cutlass13device_kernelIN5flash19enable_sm80_to_sm89INS1_16FlashAttnFwdSm80INS1_25CollectiveMainloopFwdSm80ILi8ELi1ELb0EN4cute5tupleIJNS5_1CILi128EEENS7_ILi64EEENS7_ILi192EEEEEELi192ENS_6half_tEfNS_4arch4Sm80ELb0ELb1ELb1ELb0ELb0ELb0ELb1ELb1EEENS1_21CollectiveEpilogueFwdINS6_IJS8_SA_S9_EEENS6_IJNS7_ILi1EEESI_SI_EEESC_SE_Li256ELb0ELb1ELb1ELb0EEENS1_19SingleTileSchedulerILb0ELb1ELb1ELi128EEEEEEEEEvNT_6ParamsE,@function
        .size           _ZN7cutlass13device_kernelIN5flash19enable_sm80_to_sm89INS1_16FlashAttnFwdSm80INS1_25CollectiveMainloopFwdSm80ILi8ELi1ELb0EN4cute5tupleIJNS5_1CILi128EEENS7_ILi64EEENS7_ILi192EEEEEELi192ENS_6half_tEfNS_4arch4Sm80ELb0ELb1ELb1ELb0ELb0ELb0ELb1ELb1EEENS1_21CollectiveEpilogueFwdINS6_IJS8_SA_S9_EEENS6_IJNS7_ILi1EEESI_SI_EEESC_SE_Li256ELb0ELb1ELb1ELb0EEENS1_19SingleTileSchedulerILb0ELb1ELb1ELi128EEEEEEEEEvNT_6ParamsE,(.L_x_39 - _ZN7cutlass13device_kernelIN5flash19enable_sm80_to_sm89INS1_16FlashAttnFwdSm80INS1_25CollectiveMainloopFwdSm80ILi8ELi1ELb0EN4cute5tupleIJNS5_1CILi128EEENS7_ILi64EEENS7_ILi192EEEEEELi192ENS_6half_tEfNS_4arch4Sm80ELb0ELb1ELb1ELb0ELb0ELb0ELb1ELb1EEENS1_21CollectiveEpilogueFwdINS6_IJS8_SA_S9_EEENS6_IJNS7_ILi1EEESI_SI_EEESC_SE_Li256ELb0ELb1ELb1ELb0EEENS1_19SingleTileSchedulerILb0ELb1ELb1ELi128EEEEEEEEEvNT_6ParamsE)
        .other          _ZN7cutlass13device_kernelIN5flash19enable_sm80_to_sm89INS1_16FlashAttnFwdSm80INS1_25CollectiveMainloopFwdSm80ILi8ELi1ELb0EN4cute5tupleIJNS5_1CILi128EEENS7_ILi64EEENS7_ILi192EEEEEELi192ENS_6half_tEfNS_4arch4Sm80ELb0ELb1ELb1ELb0ELb0ELb0ELb1ELb1EEENS1_21CollectiveEpilogueFwdINS6_IJS8_SA_S9_EEENS6_IJNS7_ILi1EEESI_SI_EEESC_SE_Li256ELb0ELb1ELb1ELb0EEENS1_19SingleTileSchedulerILb0ELb1ELb1ELi128EEEEEEEEEvNT_6ParamsE,@"STO_CUDA_ENTRY STV_DEFAULT"
_ZN7cutlass13device_kernelIN5flash19enable_sm80_to_sm89INS1_16FlashAttnFwdSm80INS1_25CollectiveMainloopFwdSm80ILi8ELi1ELb0EN4cute5tupleIJNS5_1CILi128EEENS7_ILi64EEENS7_ILi192EEEEEELi192ENS_6half_tEfNS_4arch4Sm80ELb0ELb1ELb1ELb0ELb0ELb0ELb1ELb1EEENS1_21CollectiveEpilogueFwdINS6_IJS8_SA_S9_EEENS6_IJNS7_ILi1EEESI_SI_EEESC_SE_Li256ELb0ELb1ELb1ELb0EEENS1_19SingleTileSchedulerILb0ELb1ELb1ELi128EEEEEEEEEvNT_6ParamsE:
[----:B------:R-:W-:Y:S01]  /*0000*/  LDC R1, c[0x0][0x37c] ;  /* 0x0000df00ff017b82 */ /* 0x000fe20000000800 */
[----:B------:R-:W-:Y:S05]  /*0010*/  EXIT ;  /* 0x000000000000794d */ /* 0x000fea0003800000 */
.L_x_3:
        /* <DEDUP_REMOVED lines=14> */
.L_x_39:


//--------------------- .text._ZN7cutlass13device_kernelIN5flash19enable_sm80_to_sm89INS1_16FlashAttnFwdSm80INS1_25CollectiveMainloopFwdSm80ILi8ELi1ELb0EN4cute5tupleIJNS5_1CILi128EEENS7_ILi64EEENS7_ILi192EEEEEELi192ENS_6half_tEfNS_4arch4Sm80ELb0ELb1ELb1ELb1ELb0ELb0ELb1ELb1EEENS1_21CollectiveEpilogueFwdINS6_IJS8_SA_S9_EEENS6_IJNS7_ILi1EEESI_SI_EEESC_SE_Li256ELb1ELb1ELb1ELb0EEENS1_36VarlenDynamicPersistentTileSchedulerILi128ELi64ELi256ELi256ELb1ELb1ELb0ELb1ELb0ELb1EEEEEEEEEvNT_6ParamsE --------------------------
	.section	.text._ZN7cutlass13device_kernelIN5flash19enable_sm80_to_sm89INS1_16FlashAttnFwdSm80INS1_25CollectiveMainloopFwdSm80ILi8ELi1ELb0EN4cute5tupleIJNS5_1CILi128EEENS7_ILi64EEENS7_ILi192EEEEEELi192ENS_6half_tEfNS_4arch4Sm80ELb0ELb1ELb1ELb1ELb0ELb0ELb1ELb1EEENS1_21CollectiveEpilogueFwdINS6_IJS8_SA_S9_EEENS6_IJNS7_ILi1EEESI_SI_EEESC_SE_Li256ELb1ELb1ELb1ELb0EEENS1_36VarlenDynamicPersistentTileSchedulerILi128ELi64ELi256ELi256ELb1ELb1ELb0ELb1ELb0ELb1EEEEEEEEEvNT_6ParamsE,"ax",@progbits
	.align	128
.text._ZN7cutlass13device_kernelIN5flash19enable_sm80_to_sm89INS1_16FlashAttnFwdSm80INS1_25CollectiveMainloopFwdSm80ILi8ELi1ELb0EN4cute5tupleIJNS5_1CILi128EEENS7_ILi64EEENS7_ILi192EEEEEELi192ENS_6half_tEfNS_4arch4Sm80ELb0ELb1ELb1ELb1ELb0ELb0ELb1ELb1EEENS1_21CollectiveEpilogueFwdINS6_IJS8_SA_S9_EEENS6_IJNS7_ILi1EEESI_SI_EEESC_SE_Li256ELb1ELb1ELb1ELb0EEENS1_36VarlenDynamicPersistentTileSchedulerILi128ELi64ELi256ELi256ELb1ELb1ELb0ELb1ELb0ELb1EEEEEEEEEvNT_6ParamsE:
        .type           _ZN7cutlass13device_kernelIN5flash19enable_sm80_to_sm89INS1_16FlashAttnFwdSm80INS1_25CollectiveMainloopFwdSm80ILi8ELi1ELb0EN4cute5tupleIJNS5_1CILi128EEENS7_ILi64EEENS7_ILi192EEEEEELi192ENS_6half_tEfNS_4arch4Sm80ELb0ELb1ELb1ELb1ELb0ELb0ELb1ELb1EEENS1_21CollectiveEpilogueFwdINS6_IJS8_SA_S9_EEENS6_IJNS7_ILi1EEESI_SI_EEESC_SE_Li256ELb1ELb1ELb1ELb0EEENS1_36VarlenDynamicPersistentTileSchedulerILi128ELi64ELi256ELi256ELb1ELb1ELb0ELb1ELb0ELb1EEEEEEEEEvNT_6ParamsE,@function
        .size           _ZN7cutlass13device_kernelIN5flash19enable_sm80_to_sm89INS1_16FlashAttnFwdSm80INS1_25CollectiveMainloopFwdSm80ILi8ELi1ELb0EN4cute5tupleIJNS5_1CILi128EEENS7_ILi64EEENS7_ILi192EEEEEELi192ENS_6half_tEfNS_4arch4Sm80ELb0ELb1ELb1ELb1ELb0ELb0ELb1ELb1EEENS1_21CollectiveEpilogueFwdINS6_IJS8_SA_S9_EEENS6_IJNS7_ILi1EEESI_SI_EEESC_SE_Li256ELb1ELb1ELb1ELb0EEENS1_36VarlenDynamicPersistentTileSchedulerILi128ELi64ELi256ELi256ELb1ELb1ELb0ELb1ELb0ELb1EEEEEEEEEvNT_6ParamsE,(.L_x_40 - _ZN7cutlass13device_kernelIN5flash19enable_sm80_to_sm89INS1_16FlashAttnFwdSm80INS1_25CollectiveMainloopFwdSm80ILi8ELi1ELb0EN4cute5tupleIJNS5_1CILi128EEENS7_ILi64EEENS7_ILi192EEEEEELi192ENS_6half_tEfNS_4arch4Sm80ELb0ELb1ELb1ELb1ELb0ELb0ELb1ELb1EEENS1_21CollectiveEpilogueFwdINS6_IJS8_SA_S9_EEENS6_IJNS7_ILi1EEESI_SI_EEESC_SE_Li256ELb1ELb1ELb1ELb0EEENS1_36VarlenDynamicPersistentTileSchedulerILi128ELi64ELi256ELi256ELb1ELb1ELb0ELb1ELb0ELb1EEEEEEEEEvNT_6ParamsE)
        .other          _ZN7cutlass13device_kernelIN5flash19enable_sm80_to_sm89INS1_16FlashAttnFwdSm80INS1_25CollectiveMainloopFwdSm80ILi8ELi1ELb0EN4cute5tupleIJNS5_1CILi128EEENS7_ILi64EEENS7_ILi192EEEEEELi192ENS_6half_tEfNS_4arch4Sm80ELb0ELb1ELb1ELb1ELb0ELb0ELb1ELb1EEENS1_21CollectiveEpilogueFwdINS6_IJS8_SA_S9_EEENS6_IJNS7_ILi1EEESI_SI_EEESC_SE_Li256ELb1ELb1ELb1ELb0EEENS1_36VarlenDynamicPersistentTileSchedulerILi128ELi64ELi256ELi256ELb1ELb1ELb0ELb1ELb0ELb1EEEEEEEEEvNT_6ParamsE,@"STO_CUDA_ENTRY STV_DEFAULT"
_ZN7cutlass13device_kernelIN5flash19enable_sm80_to_sm89INS1_16FlashAttnFwdSm80INS1_25CollectiveMainloopFwdSm80ILi8ELi1ELb0EN4cute5tupleIJNS5_1CILi128EEENS7_ILi64EEENS7_ILi192EEEEEELi192ENS_6half_tEfNS_4arch4Sm80ELb0ELb1ELb1ELb1ELb0ELb0ELb1ELb1EEENS1_21CollectiveEpilogueFwdINS6_IJS8_SA_S9_EEENS6_IJNS7_ILi1EEESI_SI_EEESC_SE_Li256ELb1ELb1ELb1ELb0EEENS1_36VarlenDynamicPersistentTileSchedulerILi128ELi64ELi256ELi256ELb1ELb1ELb0ELb1ELb0ELb1EEEEEEEEEvNT_6ParamsE:
[----:B------:R-:W-:Y:S01]  /*0000*/  LDC R1, c[0x0][0x37c] ;  /* 0x0000df00ff017b82 */ /* 0x000fe20000000800 */
[----:B------:R-:W-:Y:S05]  /*0010*/  EXIT ;  /* 0x000000000000794d */ /* 0x000fea0003800000 */
.L_x_4:
        /* <DEDUP_REMOVED lines=14> */
.L_x_40:


//--------------------- .text._ZN7cutlass13device_kernelIN5flash19enable_sm80_to_sm89INS1_16FlashAttnFwdSm80INS1_25CollectiveMainloopFwdSm80ILi8ELi1ELb0EN4cute5tupleIJNS5_1CILi128EEENS7_ILi64EEENS7_ILi192EEEEEELi192ENS_6half_tEfNS_4arch4Sm80ELb0ELb1ELb1ELb1ELb0ELb1ELb1ELb1EEENS1_21CollectiveEpilogueFwdINS6_IJS8_SA_S9_EEENS6_IJNS7_ILi1EEESI_SI_EEESC_SE_Li256ELb1ELb1ELb1ELb0EEENS1_36VarlenDynamicPersistentTileSchedulerILi128ELi64ELi256ELi256ELb1ELb1ELb0ELb1ELb0ELb1EEEEEEEEEvNT_6ParamsE --------------------------
	.section	.text._ZN7cutlass13device_kernelIN5flash19enable_sm80_to_sm89INS1_16FlashAttnFwdSm80INS1_25CollectiveMainloopFwdSm80ILi8ELi1ELb0EN4cute5tupleIJNS5_1CILi128EEENS7_ILi64EEENS7_ILi192EEEEEELi192ENS_6half_tEfNS_4arch4Sm80ELb0ELb1ELb1ELb1ELb0ELb1ELb1ELb1EEENS1_21CollectiveEpilogueFwdINS6_IJS8_SA_S9_EEENS6_IJNS7_ILi1EEESI_SI_EEESC_SE_Li256ELb1ELb1ELb1ELb0EEENS1_36VarlenDynamicPersistentTileSchedulerILi128ELi64ELi256ELi256ELb1ELb1ELb0ELb1ELb0ELb1EEEEEEEEEvNT_6ParamsE,"ax",@progbits
	.align	128
.text._ZN7cutlass13device_kernelIN5flash19enable_sm80_to_sm89INS1_16FlashAttnFwdSm80INS1_25CollectiveMainloopFwdSm80ILi8ELi1ELb0EN4cute5tupleIJNS5_1CILi128EEENS7_ILi64EEENS7_ILi192EEEEEELi192ENS_6half_tEfNS_4arch4Sm80ELb0ELb1ELb1ELb1ELb0ELb1ELb1ELb1EEENS1_21CollectiveEpilogueFwdINS6_IJS8_SA_S9_EEENS6_IJNS7_ILi1EEESI_SI_EEESC_SE_Li256ELb1ELb1ELb1ELb0EEENS1_36VarlenDynamicPersistentTileSchedulerILi128ELi64ELi256ELi256ELb1ELb1ELb0ELb1ELb0ELb1EEEEEEEEEvNT_6ParamsE:
        .type           _ZN7cutlass13device_kernelIN5flash19enable_sm80_to_sm89INS1_16FlashAttnFwdSm80INS1_25CollectiveMainloopFwdSm80ILi8ELi1ELb0EN4cute5tupleIJNS5_1CILi128EEENS7_ILi64EEENS7_ILi192EEEEEELi192ENS_6half_tEfNS_4arch4Sm80ELb0ELb1ELb1ELb1ELb0ELb1ELb1ELb1EEENS1_21CollectiveEpilogueFwdINS6_IJS8_SA_S9_EEENS6_IJNS7_ILi1EEESI_SI_EEESC_SE_Li256ELb1ELb1ELb1ELb0EEENS1_36VarlenDynamicPersistentTileSchedulerILi128ELi64ELi256ELi256ELb1ELb1ELb0ELb1ELb0ELb1EEEEEEEEEvNT_6ParamsE,@function
        .size           _ZN7cutlass13device_kernelIN5flash19enable_sm80_to_sm89INS1_16FlashAttnFwdSm80INS1_25CollectiveMainloopFwdSm80ILi8ELi1ELb0EN4cute5tupleIJNS5_1CILi128EEENS7_ILi64EEENS7_ILi192EEEEEELi192ENS_6half_tEfNS_4arch4Sm80ELb0ELb1ELb1ELb1ELb0ELb1ELb1ELb1EEENS1_21CollectiveEpilogueFwdINS6_IJS8_SA_S9_EEENS6_IJNS7_ILi1EEESI_SI_EEESC_SE_Li256ELb1ELb1ELb1ELb0EEENS1_36VarlenDynamicPersistentTileSchedulerILi128ELi64ELi256ELi256ELb1ELb1ELb0ELb1ELb0ELb1EEEEEEEEEvNT_6ParamsE,(.L_x_41 - _ZN7cutlass13device_kernelIN5flash19enable_sm80_to_sm89INS1_16FlashAttnFwdSm80INS1_25CollectiveMainloopFwdSm80ILi8ELi1ELb0EN4cute5tupleIJNS5_1CILi128EEENS7_ILi64EEENS7_ILi192EEEEEELi192ENS_6half_tEfNS_4arch4Sm80ELb0ELb1ELb1ELb1ELb0ELb1ELb1ELb1EEENS1_21CollectiveEpilogueFwdINS6_IJS8_SA_S9_EEENS6_IJNS7_ILi1EEESI_SI_EEESC_SE_Li256ELb1ELb1ELb1ELb0EEENS1_36VarlenDynamicPersistentTileSchedulerILi128ELi64ELi256ELi256ELb1ELb1ELb0ELb1ELb0ELb1EEEEEEEEEvNT_6ParamsE)
        .other          _ZN7cutlass13device_kernelIN5flash19enable_sm80_to_sm89INS1_16FlashAttnFwdSm80INS1_25CollectiveMainloopFwdSm80ILi8ELi1ELb0EN4cute5tupleIJNS5_1CILi128EEENS7_ILi64EEENS7_ILi192EEEEEELi192ENS_6half_tEfNS_4arch4Sm80ELb0ELb1ELb1ELb1ELb0ELb1ELb1ELb1EEENS1_21CollectiveEpilogueFwdINS6_IJS8_SA_S9_EEENS6_IJNS7_ILi1EEESI_SI_EEESC_SE_Li256ELb1ELb1ELb1ELb0EEENS1_36VarlenDynamicPersistentTileSchedulerILi128ELi64ELi256ELi256ELb1ELb1ELb0ELb1ELb0ELb1EEEEEEEEEvNT_6ParamsE,@"STO_CUDA_ENTRY STV_DEFAULT"
_ZN7cutlass13device_kernelIN5flash19enable_sm80_to_sm89INS1_16FlashAttnFwdSm80INS1_25CollectiveMainloopFwdSm80ILi8ELi1ELb0EN4cute5tupleIJNS5_1CILi128EEENS7_ILi64EEENS7_ILi192EEEEEELi192ENS_6half_tEfNS_4arch4Sm80ELb0ELb1ELb1ELb1ELb0ELb1ELb1ELb1EEENS1_21CollectiveEpilogueFwdINS6_IJS8_SA_S9_EEENS6_IJNS7_ILi1EEESI_SI_EEESC_SE_Li256ELb1ELb1ELb1ELb0EEENS1_36VarlenDynamicPersistentTileSchedulerILi128ELi64ELi256ELi256ELb1ELb1ELb0ELb1ELb0ELb1EEEEEEEEEvNT_6ParamsE:
[----:B------:R-:W-:Y:S01]  /*0000*/  LDC R1, c[0x0][0x37c] ;  /* 0x0000df00ff017b82 */ /* 0x000fe20000000800 */
[----:B------:R-:W-:Y:S05]  /*0010*/  EXIT ;  /* 0x000000000000794d */ /* 0x000fea0003800000 */
.L_x_5:
        /* <DEDUP_REMOVED lines=14> */
.L_x_41:


//--------------------- .text._ZN7cutlass13device_kernelIN5flash19enable_sm80_to_sm89INS1_16FlashAttnFwdSm80INS1_25CollectiveMainloopFwdSm80ILi8ELi1ELb1EN4cute5tupleIJNS5_1CILi128EEENS7_ILi96EEENS7_ILi192EEEEEELi192ENS_6half_tEfNS_4arch4Sm80ELb1ELb0ELb1ELb0ELb0ELb0ELb1ELb1EEENS1_21CollectiveEpilogueFwdINS6_IJS8_SA_S9_EEENS6_IJNS7_ILi1EEESI_SI_EEESC_SE_Li256ELb0ELb1ELb1ELb0EEENS1_30DynamicPersistentTileSchedulerILi256ELi256ELb1ELb1ELb0EEEEEEEEEvNT_6ParamsE --------------------------
	.section	.text._ZN7cutlass13device_kernelIN5flash19enable_sm80_to_sm89INS1_16FlashAttnFwdSm80INS1_25CollectiveMainloopFwdSm80ILi8ELi1ELb1EN4cute5tupleIJNS5_1CILi128EEENS7_ILi96EEENS7_ILi192EEEEEELi192ENS_6half_tEfNS_4arch4Sm80ELb1ELb0ELb1ELb0ELb0ELb0ELb1ELb1EEENS1_21CollectiveEpilogueFwdINS6_IJS8_SA_S9_EEENS6_IJNS7_ILi1EEESI_SI_EEESC_SE_Li256ELb0ELb1ELb1ELb0EEENS1_30DynamicPersistentTileSchedulerILi256ELi256ELb1ELb1ELb0EEEEEEEEEvNT_6ParamsE,"ax",@progbits
	.align	128
.text._ZN7cutlass13device_kernelIN5flash19enable_sm80_to_sm89INS1_16FlashAttnFwdSm80INS1_25CollectiveMainloopFwdSm80ILi8ELi1ELb1EN4cute5tupleIJNS5_1CILi128EEENS7_ILi96EEENS7_ILi192EEEEEELi192ENS_6half_tEfNS_4arch4Sm80ELb1ELb0ELb1ELb0ELb0ELb0ELb1ELb1EEENS1_21CollectiveEpilogueFwdINS6_IJS8_SA_S9_EEENS6_IJNS7_ILi1EEESI_SI_EEESC_SE_Li256ELb0ELb1ELb1ELb0EEENS1_30DynamicPersistentTileSchedulerILi256ELi256ELb1ELb1ELb0EEEEEEEEEvNT_6ParamsE:
        .type           _ZN7cutlass13device_kernelIN5flash19enable_sm80_to_sm89INS1_16FlashAttnFwdSm80INS1_25CollectiveMainloopFwdSm80ILi8ELi1ELb1EN4cute5tupleIJNS5_1CILi128EEENS7_ILi96EEENS7_ILi192EEEEEELi192ENS_6half_tEfNS_4arch4Sm80ELb1ELb0ELb1ELb0ELb0ELb0ELb1ELb1EEENS1_21CollectiveEpilogueFwdINS6_IJS8_SA_S9_EEENS6_IJNS7_ILi1EEESI_SI_EEESC_SE_Li256ELb0ELb1ELb1ELb0EEENS1_30DynamicPersistentTileSchedulerILi256ELi256ELb1ELb1ELb0EEEEEEEEEvNT_6ParamsE,@function
        .size           _ZN7cutlass13device_kernelIN5flash19enable_sm80_to_sm89INS1_16FlashAttnFwdSm80INS1_25CollectiveMainloopFwdSm80ILi8ELi1ELb1EN4cute5tupleIJNS5_1CILi128EEENS7_ILi96EEENS7_ILi192EEEEEELi192ENS_6half_tEfNS_4arch4Sm80ELb1ELb0ELb1ELb0ELb0ELb0ELb1ELb1EEENS1_21CollectiveEpilogueFwdINS6_IJS8_SA_S9_EEENS6_IJNS7_ILi1EEESI_SI_EEESC_SE_Li256ELb0ELb1ELb1ELb0EEENS1_30DynamicPersistentTileSchedulerILi256ELi256ELb1ELb1ELb0EEEEEEEEEvNT_6ParamsE,(.L_x_42 - _ZN7cutlass13device_kernelIN5flash19enable_sm80_to_sm89INS1_16FlashAttnFwdSm80INS1_25CollectiveMainloopFwdSm80ILi8ELi1ELb1EN4cute5tupleIJNS5_1CILi128EEENS7_ILi96EEENS7_ILi192EEEEEELi192ENS_6half_tEfNS_4arch4Sm80ELb1ELb0ELb1ELb0ELb0ELb0ELb1ELb1EEENS1_21CollectiveEpilogueFwdINS6_IJS8_SA_S9_EEENS6_IJNS7_ILi1EEESI_SI_EEESC_SE_Li256ELb0ELb1ELb1ELb0EEENS1_30DynamicPersistentTileSchedulerILi256ELi256ELb1ELb1ELb0EEEEEEEEEvNT_6ParamsE)
        .other          _ZN7cutlass13device_kernelIN5flash19enable_sm80_to_sm89INS1_16FlashAttnFwdSm80INS1_25CollectiveMainloopFwdSm80ILi8ELi1ELb1EN4cute5tupleIJNS5_1CILi128EEENS7_ILi96EEENS7_ILi192EEEEEELi192ENS_6half_tEfNS_4arch4Sm80ELb1ELb0ELb1ELb0ELb0ELb0ELb1ELb1EEENS1_21CollectiveEpilogueFwdINS6_IJS8_SA_S9_EEENS6_IJNS7_ILi1EEESI_SI_EEESC_SE_Li256ELb0ELb1ELb1ELb0EEENS1_30DynamicPersistentTileSchedulerILi256ELi256ELb1ELb1ELb0EEEEEEEEEvNT_6ParamsE,@"STO_CUDA_ENTRY STV_DEFAULT"
_ZN7cutlass13device_kernelIN5flash19enable_sm80_to_sm89INS1_16FlashAttnFwdSm80INS1_25CollectiveMainloopFwdSm80ILi8ELi1ELb1EN4cute5tupleIJNS5_1CILi128EEENS7_ILi96EEENS7_ILi192EEEEEELi192ENS_6half_tEfNS_4arch4Sm80ELb1ELb0ELb1ELb0ELb0ELb0ELb1ELb1EEENS1_21CollectiveEpilogueFwdINS6_IJS8_SA_S9_EEENS6_IJNS7_ILi1EEESI_SI_EEESC_SE_Li256ELb0ELb1ELb1ELb0EEENS1_30DynamicPersistentTileSchedulerILi256ELi256ELb1ELb1ELb0EEEEEEEEEvNT_6ParamsE:
[----:B------:R-:W-:Y:S01]  /*0000*/  LDC R1, c[0x0][0x37c] ;  /* 0x0000df00ff017b82 */ /* 0x000fe20000000800 */
[----:B------:R-:W-:Y:S05]  /*0010*/  EXIT ;  /* 0x000000000000794d */ /* 0x000fea0003800000 */
.L_x_6:
        /* <DEDUP_REMOVED lines=14> */
.L_x_42:


//--------------------- .text._ZN7cutlass13device_kernelIN5flash19enable_sm80_to_sm89INS1_16FlashAttnFwdSm80INS1_25CollectiveMainloopFwdSm80ILi8ELi1ELb0EN4cute5tupleIJNS5_1CILi128EEENS7_ILi64EEENS7_ILi192EEEEEELi192ENS_6half_tEfNS_4arch4Sm80ELb1ELb0ELb1ELb1ELb0ELb0ELb1ELb1EEENS1_21CollectiveEpilogueFwdINS6_IJS8_SA_S9_EEENS6_IJNS7_ILi1EEESI_SI_EEESC_SE_Li256ELb1ELb1ELb1ELb0EEENS1_36VarlenDynamicPersistentTileSchedulerILi128ELi64ELi256ELi256ELb1ELb1ELb0ELb1ELb1ELb1EEEEEEEEEvNT_6ParamsE --------------------------
	.section	.text._ZN7cutlass13device_kernelIN5flash19enable_sm80_to_sm89INS1_16FlashAttnFwdSm80INS1_25CollectiveMainloopFwdSm80ILi8ELi1ELb0EN4cute5tupleIJNS5_1CILi128EEENS7_ILi64EEENS7_ILi192EEEEEELi192ENS_6half_tEfNS_4arch4Sm80ELb1ELb0ELb1ELb1ELb0ELb0ELb1ELb1EEENS1_21CollectiveEpilogueFwdINS6_IJS8_SA_S9_EEENS6_IJNS7_ILi1EEESI_SI_EEESC_SE_Li256ELb1ELb1ELb1ELb0EEENS1_36VarlenDynamicPersistentTileSchedulerILi128ELi64ELi256ELi256ELb1ELb1ELb0ELb1ELb1ELb1EEEEEEEEEvNT_6ParamsE,"ax",@progbits
	.align	128
.text._ZN7cutlass13device_kernelIN5flash19enable_sm80_to_sm89INS1_16FlashAttnFwdSm80INS1_25CollectiveMainloopFwdSm80ILi8ELi1ELb0EN4cute5tupleIJNS5_1CILi128EEENS7_ILi64EEENS7_ILi192EEEEEELi192ENS_6half_tEfNS_4arch4Sm80ELb1ELb0ELb1ELb1ELb0ELb0ELb1ELb1EEENS1_21CollectiveEpilogueFwdINS6_IJS8_SA_S9_EEENS6_IJNS7_ILi1EEESI_SI_EEESC_SE_Li256ELb1ELb1ELb1ELb0EEENS1_36VarlenDynamicPersistentTileSchedulerILi128ELi64ELi256ELi256ELb1ELb1ELb0ELb1ELb1ELb1EEEEEEEEEvNT_6ParamsE:
        .type           _ZN7cutlass13device_kernelIN5flash19enable_sm80_to_sm89INS1_16FlashAttnFwdSm80INS1_25CollectiveMainloopFwdSm80ILi8ELi1ELb0EN4cute5tupleIJNS5_1CILi128EEENS7_ILi64EEENS7_ILi192EEEEEELi192ENS_6half_tEfNS_4arch4Sm80ELb1ELb0ELb1ELb1ELb0ELb0ELb1ELb1EEENS1_21CollectiveEpilogueFwdINS6_IJS8_SA_S9_EEENS6_IJNS7_ILi1EEESI_SI_EEESC_SE_Li256ELb1ELb1ELb1ELb0EEENS1_36VarlenDynamicPersistentTileSchedulerILi128ELi64ELi256ELi256ELb1ELb1ELb0ELb1ELb1ELb1EEEEEEEEEvNT_6ParamsE,@function
        .size           _ZN7cutlass13device_kernelIN5flash19enable_sm80_to_sm89INS1_16FlashAttnFwdSm80INS1_25CollectiveMainloopFwdSm80ILi8ELi1ELb0EN4cute5tupleIJNS5_1CILi128EEENS7_ILi64EEENS7_ILi192EEEEEELi192ENS_6half_tEfNS_4arch4Sm80ELb1ELb0ELb1ELb1ELb0ELb0ELb1ELb1EEENS1_21CollectiveEpilogueFwdINS6_IJS8_SA_S9_EEENS6_IJNS7_ILi1EEESI_SI_EEESC_SE_Li256ELb1ELb1ELb1ELb0EEENS1_36VarlenDynamicPersistentTileSchedulerILi128ELi64ELi256ELi256ELb1ELb1ELb0ELb1ELb1ELb1EEEEEEEEEvNT_6ParamsE,(.L_x_43 - _ZN7cutlass13device_kernelIN5flash19enable_sm80_to_sm89INS1_16FlashAttnFwdSm80INS1_25CollectiveMainloopFwdSm80ILi8ELi1ELb0EN4cute5tupleIJNS5_1CILi128EEENS7_ILi64EEENS7_ILi192EEEEEELi192ENS_6half_tEfNS_4arch4Sm80ELb1ELb0ELb1ELb1ELb0ELb0ELb1ELb1EEENS1_21CollectiveEpilogueFwdINS6_IJS8_SA_S9_EEENS6_IJNS7_ILi1EEESI_SI_EEESC_SE_Li256ELb1ELb1ELb1ELb0EEENS1_36VarlenDynamicPersistentTileSchedulerILi128ELi64ELi256ELi256ELb1ELb1ELb0ELb1ELb1ELb1EEEEEEEEEvNT_6ParamsE)
        .other          _ZN7cutlass13device_kernelIN5flash19enable_sm80_to_sm89INS1_16FlashAttnFwdSm80INS1_25CollectiveMainloopFwdSm80ILi8ELi1ELb0EN4cute5tupleIJNS5_1CILi128EEENS7_ILi64EEENS7_ILi192EEEEEELi192ENS_6half_tEfNS_4arch4Sm80ELb1ELb0ELb1ELb1ELb0ELb0ELb1ELb1EEENS1_21CollectiveEpilogueFwdINS6_IJS8_SA_S9_EEENS6_IJNS7_ILi1EEESI_SI_EEESC_SE_Li256ELb1ELb1ELb1ELb0EEENS1_36VarlenDynamicPersistentTileSchedulerILi128ELi64ELi256ELi256ELb1ELb1ELb0ELb1ELb1ELb1EEEEEEEEEvNT_6ParamsE,@"STO_CUDA_ENTRY STV_DEFAULT"
_ZN7cutlass13device_kernelIN5flash19enable_sm80_to_sm89INS1_16FlashAttnFwdSm80INS1_25CollectiveMainloopFwdSm80ILi8ELi1ELb0EN4cute5tupleIJNS5_1CILi128EEENS7_ILi64EEENS7_ILi192EEEEEELi192ENS_6half_tEfNS_4arch4Sm80ELb1ELb0ELb1ELb1ELb0ELb0ELb1ELb1EEENS1_21CollectiveEpilogueFwdINS6_IJS8_SA_S9_EEENS6_IJNS7_ILi1EEESI_SI_EEESC_SE_Li256ELb1ELb1ELb1ELb0EEENS1_36VarlenDynamicPersistentTileSchedulerILi128ELi64ELi256ELi256ELb1ELb1ELb0ELb1ELb1ELb1EEEEEEEEEvNT_6ParamsE:
[----:B------:R-:W-:Y:S01]  /*0000*/  LDC R1, c[0x0][0x37c] ;  /* 0x0000df00ff017b82 */ /* 0x000fe20000000800 */
[----:B------:R-:W-:Y:S05]  /*0010*/  EXIT ;  /* 0x000000000000794d */ /* 0x000fea0003800000 */
.L_x_7:
        /* <DEDUP_REMOVED lines=14> */
.L_x_43:


//--------------------- .text._ZN7cutlass13device_kernelIN5flash19enable_sm80_to_sm89INS1_16FlashAttnFwdSm80INS1_25CollectiveMainloopFwdSm80ILi8ELi1ELb0EN4cute5tupleIJNS5_1CILi128EEENS7_ILi64EEENS7_ILi192EEEEEELi192ENS_6half_tEfNS_4arch4Sm80ELb1ELb0ELb1ELb1ELb0ELb1ELb1ELb1EEENS1_21CollectiveEpilogueFwdINS6_IJS8_SA_S9_EEENS6_IJNS7_ILi1EEESI_SI_EEESC_SE_Li256ELb1ELb1ELb1ELb0EEENS1_36VarlenDynamicPersistentTileSchedulerILi128ELi64ELi256ELi256ELb1ELb1ELb0ELb1ELb1ELb1EEEEEEEEEvNT_6ParamsE --------------------------
	.section	.text._ZN7cutlass13device_kernelIN5flash19enable_sm80_to_sm89INS1_16FlashAttnFwdSm80INS1_25CollectiveMainloopFwdSm80ILi8ELi1ELb0EN4cute5tupleIJNS5_1CILi128EEENS7_ILi64EEENS7_ILi192EEEEEELi192ENS_6half_tEfNS_4arch4Sm80ELb1ELb0ELb1ELb1ELb0ELb1ELb1ELb1EEENS1_21CollectiveEpilogueFwdINS6_IJS8_SA_S9_EEENS6_IJNS7_ILi1EEESI_SI_EEESC_SE_Li256ELb1ELb1ELb1ELb0EEENS1_36VarlenDynamicPersistentTileSchedulerILi128ELi64ELi256ELi256ELb1ELb1ELb0ELb1ELb1ELb1EEEEEEEEEvNT_6ParamsE,"ax",@progbits
	.align	128
.text._ZN7cutlass13device_kernelIN5flash19enable_sm80_to_sm89INS1_16FlashAttnFwdSm80INS1_25CollectiveMainloopFwdSm80ILi8ELi1ELb0EN4cute5tupleIJNS5_1CILi128EEENS7_ILi64EEENS7_ILi192EEEEEELi192ENS_6half_tEfNS_4arch4Sm80ELb1ELb0ELb1ELb1ELb0ELb1ELb1ELb1EEENS1_21CollectiveEpilogueFwdINS6_IJS8_SA_S9_EEENS6_IJNS7_ILi1EEESI_SI_EEESC_SE_Li256ELb1ELb1ELb1ELb0EEENS1_36VarlenDynamicPersistentTileSchedulerILi128ELi64ELi256ELi256ELb1ELb1ELb0ELb1ELb1ELb1EEEEEEEEEvNT_6ParamsE:
        .type           _ZN7cutlass13device_kernelIN5flash19enable_sm80_to_sm89INS1_16FlashAttnFwdSm80INS1_25CollectiveMainloopFwdSm80ILi8ELi1ELb0EN4cute5tupleIJNS5_1CILi128EEENS7_ILi64EEENS7_ILi192EEEEEELi192ENS_6half_tEfNS_4arch4Sm80ELb1ELb0ELb1ELb1ELb0ELb1ELb1ELb1EEENS1_21CollectiveEpilogueFwdINS6_IJS8_SA_S9_EEENS6_IJNS7_ILi1EEESI_SI_EEESC_SE_Li256ELb1ELb1ELb1ELb0EEENS1_36VarlenDynamicPersistentTileSchedulerILi128ELi64ELi256ELi256ELb1ELb1ELb0ELb1ELb1ELb1EEEEEEEEEvNT_6ParamsE,@function
        .size           _ZN7cutlass13device_kernelIN5flash19enable_sm80_to_sm89INS1_16FlashAttnFwdSm80INS1_25CollectiveMainloopFwdSm80ILi8ELi1ELb0EN4cute5tupleIJNS5_1CILi128EEENS7_ILi64EEENS7_ILi192EEEEEELi192ENS_6half_tEfNS_4arch4Sm80ELb1ELb0ELb1ELb1ELb0ELb1ELb1ELb1EEENS1_21CollectiveEpilogueFwdINS6_IJS8_SA_S9_EEENS6_IJNS7_ILi1EEESI_SI_EEESC_SE_Li256ELb1ELb1ELb1ELb0EEENS1_36VarlenDynamicPersistentTileSchedulerILi128ELi64ELi256ELi256ELb1ELb1ELb0ELb1ELb1ELb1EEEEEEEEEvNT_6ParamsE,(.L_x_44 - _ZN7cutlass13device_kernelIN5flash19enable_sm80_to_sm89INS1_16FlashAttnFwdSm80INS1_25CollectiveMainloopFwdSm80ILi8ELi1ELb0EN4cute5tupleIJNS5_1CILi128EEENS7_ILi64EEENS7_ILi192EEEEEELi192ENS_6half_tEfNS_4arch4Sm80ELb1ELb0ELb1ELb1ELb0ELb1ELb1ELb1EEENS1_21CollectiveEpilogueFwdINS6_IJS8_SA_S9_EEENS6_IJNS7_ILi1EEESI_SI_EEESC_SE_Li256ELb1ELb1ELb1ELb0EEENS1_36VarlenDynamicPersistentTileSchedulerILi128ELi64ELi256ELi256ELb1ELb1ELb0ELb1ELb1ELb1EEEEEEEEEvNT_6ParamsE)
        .other          _ZN7cutlass13device_kernelIN5flash19enable_sm80_to_sm89INS1_16FlashAttnFwdSm80INS1_25CollectiveMainloopFwdSm80ILi8ELi1ELb0EN4cute5tupleIJNS5_1CILi128EEENS7_ILi64EEENS7_ILi192EEEEEELi192ENS_6half_tEfNS_4arch4Sm80ELb1ELb0ELb1ELb1ELb0ELb1ELb1ELb1EEENS1_21CollectiveEpilogueFwdINS6_IJS8_SA_S9_EEENS6_IJNS7_ILi1EEESI_SI_EEESC_SE_Li256ELb1ELb1ELb1ELb0EEENS1_36VarlenDynamicPersistentTileSchedulerILi128ELi64ELi256ELi256ELb1ELb1ELb0ELb1ELb1ELb1EEEEEEEEEvNT_6ParamsE,@"STO_CUDA_ENTRY STV_DEFAULT"
_ZN7cutlass13device_kernelIN5flash19enable_sm80_to_sm89INS1_16FlashAttnFwdSm80INS1_25CollectiveMainloopFwdSm80ILi8ELi1ELb0EN4cute5tupleIJNS5_1CILi128EEENS7_ILi64EEENS7_ILi192EEEEEELi192ENS_6half_tEfNS_4arch4Sm80ELb1ELb0ELb1ELb1ELb0ELb1ELb1ELb1EEENS1_21CollectiveEpilogueFwdINS6_IJS8_SA_S9_EEENS6_IJNS7_ILi1EEESI_SI_EEESC_SE_Li256ELb1ELb1ELb1ELb0EEENS1_36VarlenDynamicPersistentTileSchedulerILi128ELi64ELi256ELi256ELb1ELb1ELb0ELb1ELb1ELb1EEEEEEEEEvNT_6ParamsE:
[----:B------:R-:W-:Y:S01]  /*0000*/  LDC R1, c[0x0][0x37c] ;  /* 0x0000df00ff017b82 */ /* 0x000fe20000000800 */
[----:B------:R-:W-:Y:S05]  /*0010*/  EXIT ;  /* 0x000000000000794d */ /* 0x000fea0003800000 */
.L_x_8:
        /* <DEDUP_REMOVED lines=14> */
.L_x_44:


//--------------------- .text._ZN7cutlass13device_kernelIN5flash19enable_sm80_to_sm89INS1_16FlashAttnFwdSm80INS1_25CollectiveMainloopFwdSm80ILi8ELi2ELb1EN4cute5tupleIJNS5_1CILi128EEENS7_ILi96EEENS7_ILi192EEEEEELi192ENS_6half_tEfNS_4arch4Sm80ELb0ELb0ELb1ELb0ELb0ELb0ELb1ELb1EEENS1_21CollectiveEpilogueFwdINS6_IJS8_SA_S9_EEENS6_IJNS7_ILi1EEESI_SI_EEESC_SE_Li256ELb0ELb1ELb1ELb0EEENS1_19SingleTileSchedulerILb0ELb1ELb1ELi128EEEEEEEEEvNT_6ParamsE --------------------------
	.section	.text._ZN7cutlass13device_kernelIN5flash19enable_sm80_to_sm89INS1_16FlashAttnFwdSm80INS1_25CollectiveMainloopFwdSm80ILi8ELi2ELb1EN4cute5tupleIJNS5_1CILi128EEENS7_ILi96EEENS7_ILi192EEEEEELi192ENS_6half_tEfNS_4arch4Sm80ELb0ELb0ELb1ELb0ELb0ELb0ELb1ELb1EEENS1_21CollectiveEpilogueFwdINS6_IJS8_SA_S9_EEENS6_IJNS7_ILi1EEESI_SI_EEESC_SE_Li256ELb0ELb1ELb1ELb0EEENS1_19SingleTileSchedulerILb0ELb1ELb1ELi128EEEEEEEEEvNT_6ParamsE,"ax",@progbits
	.align	128
.text._ZN7cutlass13device_kernelIN5flash19enable_sm80_to_sm89INS1_16FlashAttnFwdSm80INS1_25CollectiveMainloopFwdSm80ILi8ELi2ELb1EN4cute5tupleIJNS5_1CILi128EEENS7_ILi96EEENS7_ILi192EEEEEELi192ENS_6half_tEfNS_4arch4Sm80ELb0ELb0ELb1ELb0ELb0ELb0ELb1ELb1EEENS1_21CollectiveEpilogueFwdINS6_IJS8_SA_S9_EEENS6_IJNS7_ILi1EEESI_SI_EEESC_SE_Li256ELb0ELb1ELb1ELb0EEENS1_19SingleTileSchedulerILb0ELb1ELb1ELi128EEEEEEEEEvNT_6ParamsE:
        .type           _ZN7cutlass13device_kernelIN5flash19enable_sm80_to_sm89INS1_16FlashAttnFwdSm80INS1_25CollectiveMainloopFwdSm80ILi8ELi2ELb1EN4cute5tupleIJNS5_1CILi128EEENS7_ILi96EEENS7_ILi192EEEEEELi192ENS_6half_tEfNS_4arch4Sm80ELb0ELb0ELb1ELb0ELb0ELb0ELb1ELb1EEENS1_21CollectiveEpilogueFwdINS6_IJS8_SA_S9_EEENS6_IJNS7_ILi1EEESI_SI_EEESC_SE_Li256ELb0ELb1ELb1ELb0EEENS1_19SingleTileSchedulerILb0ELb1ELb1ELi128EEEEEEEEEvNT_6ParamsE,@function
        .size           _ZN7cutlass13device_kernelIN5flash19enable_sm80_to_sm89INS1_16FlashAttnFwdSm80INS1_25CollectiveMainloopFwdSm80ILi8ELi2ELb1EN4cute5tupleIJNS5_1CILi128EEENS7_ILi96EEENS7_ILi192EEEEEELi192ENS_6half_tEfNS_4arch4Sm80ELb0ELb0ELb1ELb0ELb0ELb0ELb1ELb1EEENS1_21CollectiveEpilogueFwdINS6_IJS8_SA_S9_EEENS6_IJNS7_ILi1EEESI_SI_EEESC_SE_Li256ELb0ELb1ELb1ELb0EEENS1_19SingleTileSchedulerILb0ELb1ELb1ELi128EEEEEEEEEvNT_6ParamsE,(.L_x_45 - _ZN7cutlass13device_kernelIN5flash19enable_sm80_to_sm89INS1_16FlashAttnFwdSm80INS1_25CollectiveMainloopFwdSm80ILi8ELi2ELb1EN4cute5tupleIJNS5_1CILi128EEENS7_ILi96EEENS7_ILi192EEEEEELi192ENS_6half_tEfNS_4arch4Sm80ELb0ELb0ELb1ELb0ELb0ELb0ELb1ELb1EEENS1_21CollectiveEpilogueFwdINS6_IJS8_SA_S9_EEENS6_IJNS7_ILi1EEESI_SI_EEESC_SE_Li256ELb0ELb1ELb1ELb0EEENS1_19SingleTileSchedulerILb0ELb1ELb1ELi128EEEEEEEEEvNT_6ParamsE)
        .other          _ZN7cutlass13device_kernelIN5flash19enable_sm80_to_sm89INS1_16FlashAttnFwdSm80INS1_25CollectiveMainloopFwdSm80ILi8ELi2ELb1EN4cute5tupleIJNS5_1CILi128EEENS7_ILi96EEENS7_ILi192EEEEEELi192ENS_6half_tEfNS_4arch4Sm80ELb0ELb0ELb1ELb0ELb0ELb0ELb1ELb1EEENS1_21CollectiveEpilogueFwdINS6_IJS8_SA_S9_EEENS6_IJNS7_ILi1EEESI_SI_EEESC_SE_Li256ELb0ELb1ELb1ELb0EEENS1_19SingleTileSchedulerILb0ELb1ELb1ELi128EEEEEEEEEvNT_6ParamsE,@"STO_CUDA_ENTRY STV_DEFAULT"
_ZN7cutlass13device_kernelIN5flash19enable_sm80_to_sm89INS1_16FlashAttnFwdSm80INS1_25CollectiveMainloopFwdSm80ILi8ELi2ELb1EN4cute5tupleIJNS5_1CILi128EEENS7_ILi96EEENS7_ILi192EEEEEELi192ENS_6half_tEfNS_4arch4Sm80ELb0ELb0ELb1ELb0ELb0ELb0ELb1ELb1EEENS1_21CollectiveEpilogueFwdINS6_IJS8_SA_S9_EEENS6_IJNS7_ILi1EEESI_SI_EEESC_SE_Li256ELb0ELb1ELb1ELb0EEENS1_19SingleTileSchedulerILb0ELb1ELb1ELi128EEEEEEEEEvNT_6ParamsE:
[----:B------:R-:W-:Y:S01]  /*0000*/  LDC R1, c[0x0][0x37c] ;  /* 0x0000df00ff017b82 */ /* 0x000fe20000000800 */
[----:B------:R-:W-:Y:S05]  /*0010*/  EXIT ;  /* 0x000000000000794d */ /* 0x000fea0003800000 */
.L_x_9:
        /* <DEDUP_REMOVED lines=14> */
.L_x_45:


//--------------------- .text._ZN7cutlass13device_kernelIN5flash19enable_sm80_to_sm89INS1_16FlashAttnFwdSm80INS1_25CollectiveMainloopFwdSm80ILi8ELi2ELb0EN4cute5tupleIJNS5_1CILi128EEENS7_ILi64EEENS7_ILi192EEEEEELi192ENS_6half_tEfNS_4arch4Sm80ELb0ELb0ELb1ELb1ELb0ELb0ELb1ELb1EEENS1_21CollectiveEpilogueFwdINS6_IJS8_SA_S9_EEENS6_IJNS7_ILi1EEESI_SI_EEESC_SE_Li256ELb1ELb1ELb1ELb0EEENS1_36VarlenDynamicPersistentTileSchedulerILi128ELi64ELi256ELi256ELb1ELb1ELb0ELb0ELb1ELb1EEEEEEEEEvNT_6ParamsE --------------------------
	.section	.text._ZN7cutlass13device_kernelIN5flash19enable_sm80_to_sm89INS1_16FlashAttnFwdSm80INS1_25CollectiveMainloopFwdSm80ILi8ELi2ELb0EN4cute5tupleIJNS5_1CILi128EEENS7_ILi64EEENS7_ILi192EEEEEELi192ENS_6half_tEfNS_4arch4Sm80ELb0ELb0ELb1ELb1ELb0ELb0ELb1ELb1EEENS1_21CollectiveEpilogueFwdINS6_IJS8_SA_S9_EEENS6_IJNS7_ILi1EEESI_SI_EEESC_SE_Li256ELb1ELb1ELb1ELb0EEENS1_36VarlenDynamicPersistentTileSchedulerILi128ELi64ELi256ELi256ELb1ELb1ELb0ELb0ELb1ELb1EEEEEEEEEvNT_6ParamsE,"ax",@progbits
	.align	128
.text._ZN7cutlass13device_kernelIN5flash19enable_sm80_to_sm89INS1_16FlashAttnFwdSm80INS1_25CollectiveMainloopFwdSm80ILi8ELi2ELb0EN4cute5tupleIJNS5_1CILi128EEENS7_ILi64EEENS7_ILi192EEEEEELi192ENS_6half_tEfNS_4arch4Sm80ELb0ELb0ELb1ELb1ELb0ELb0ELb1ELb1EEENS1_21CollectiveEpilogueFwdINS6_IJS8_SA_S9_EEENS6_IJNS7_ILi1EEESI_SI_EEESC_SE_Li256ELb1ELb1ELb1ELb0EEENS1_36VarlenDynamicPersistentTileSchedulerILi128ELi64ELi256ELi256ELb1ELb1ELb0ELb0ELb1ELb1EEEEEEEEEvNT_6ParamsE:
        .type           _ZN7cutlass13device_kernelIN5flash19enable_sm80_to_sm89INS1_16FlashAttnFwdSm80INS1_25CollectiveMainloopFwdSm80ILi8ELi2ELb0EN4cute5tupleIJNS5_1CILi128EEENS7_ILi64EEENS7_ILi192EEEEEELi192ENS_6half_tEfNS_4arch4Sm80ELb0ELb0ELb1ELb1ELb0ELb0ELb1ELb1EEENS1_21CollectiveEpilogueFwdINS6_IJS8_SA_S9_EEENS6_IJNS7_ILi1EEESI_SI_EEESC_SE_Li256ELb1ELb1ELb1ELb0EEENS1_36VarlenDynamicPersistentTileSchedulerILi128ELi64ELi256ELi256ELb1ELb1ELb0ELb0ELb1ELb1EEEEEEEEEvNT_6ParamsE,@function
        .size           _ZN7cutlass13device_kernelIN5flash19enable_sm80_to_sm89INS1_16FlashAttnFwdSm80INS1_25CollectiveMainloopFwdSm80ILi8ELi2ELb0EN4cute5tupleIJNS5_1CILi128EEENS7_ILi64EEENS7_ILi192EEEEEELi192ENS_6half_tEfNS_4arch4Sm80ELb0ELb0ELb1ELb1ELb0ELb0ELb1ELb1EEENS1_21CollectiveEpilogueFwdINS6_IJS8_SA_S9_EEENS6_IJNS7_ILi1EEESI_SI_EEESC_SE_Li256ELb1ELb1ELb1ELb0EEENS1_36VarlenDynamicPersistentTileSchedulerILi128ELi64ELi256ELi256ELb1ELb1ELb0ELb0ELb1ELb1EEEEEEEEEvNT_6ParamsE,(.L_x_46 - _ZN7cutlass13device_kernelIN5flash19enable_sm80_to_sm89INS1_16FlashAttnFwdSm80INS1_25CollectiveMainloopFwdSm80ILi8ELi2ELb0EN4cute5tupleIJNS5_1CILi128EEENS7_ILi64EEENS7_ILi192EEEEEELi192ENS_6half_tEfNS_4arch4Sm80ELb0ELb0ELb1ELb1ELb0ELb0ELb1ELb1EEENS1_21CollectiveEpilogueFwdINS6_IJS8_SA_S9_EEENS6_IJNS7_ILi1EEESI_SI_EEESC_SE_Li256ELb1ELb1ELb1ELb0EEENS1_36VarlenDynamicPersistentTileSchedulerILi128ELi64ELi256ELi256ELb1ELb1ELb0ELb0ELb1ELb1EEEEEEEEEvNT_6ParamsE)
        .other          _ZN7cutlass13device_kernelIN5flash19enable_sm80_to_sm89INS1_16FlashAttnFwdSm80INS1_25CollectiveMainloopFwdSm80ILi8ELi2ELb0EN4cute5tupleIJNS5_1CILi128EEENS7_ILi64EEENS7_ILi192EEEEEELi192ENS_6half_tEfNS_4arch4Sm80ELb0ELb0ELb1ELb1ELb0ELb0ELb1ELb1EEENS1_21CollectiveEpilogueFwdINS6_IJS8_SA_S9_EEENS6_IJNS7_ILi1EEESI_SI_EEESC_SE_Li256ELb1ELb1ELb1ELb0EEENS1_36VarlenDynamicPersistentTileSchedulerILi128ELi64ELi256ELi256ELb1ELb1ELb0ELb0ELb1ELb1EEEEEEEEEvNT_6ParamsE,@"STO_CUDA_ENTRY STV_DEFAULT"
_ZN7cutlass13device_kernelIN5flash19enable_sm80_to_sm89INS1_16FlashAttnFwdSm80INS1_25CollectiveMainloopFwdSm80ILi8ELi2ELb0EN4cute5tupleIJNS5_1CILi128EEENS7_ILi64EEENS7_ILi192EEEEEELi192ENS_6half_tEfNS_4arch4Sm80ELb0ELb0ELb1ELb1ELb0ELb0ELb1ELb1EEENS1_21CollectiveEpilogueFwdINS6_IJS8_SA_S9_EEENS6_IJNS7_ILi1EEESI_SI_EEESC_SE_Li256ELb1ELb1ELb1ELb0EEENS1_36VarlenDynamicPersistentTileSchedulerILi128ELi64ELi256ELi256ELb1ELb1ELb0ELb0ELb1ELb1EEEEEEEEEvNT_6ParamsE:
[----:B------:R-:W-:Y:S01]  /*0000*/  LDC R1, c[0x0][0x37c] ;  /* 0x0000df00ff017b82 */ /* 0x000fe20000000800 */
[----:B------:R-:W-:Y:S05]  /*0010*/  EXIT ;  /* 0x000000000000794d */ /* 0x000fea0003800000 */
.L_x_10:
        /* <DEDUP_REMOVED lines=14> */
.L_x_46:


//--------------------- .text._ZN7cutlass13device_kernelIN5flash19enable_sm80_to_sm89INS1_16FlashAttnFwdSm80INS1_25CollectiveMainloopFwdSm80ILi8ELi2ELb0EN4cute5tupleIJNS5_1CILi128EEENS7_ILi64EEENS7_ILi192EEEEEELi192ENS_6half_tEfNS_4arch4Sm80ELb0ELb0ELb1ELb1ELb0ELb1ELb1ELb1EEENS1_21CollectiveEpilogueFwdINS6_IJS8_SA_S9_EEENS6_IJNS7_ILi1EEESI_SI_EEESC_SE_Li256ELb1ELb1ELb1ELb0EEENS1_36VarlenDynamicPersistentTileSchedulerILi128ELi64ELi256ELi256ELb1ELb1ELb0ELb0ELb1ELb1EEEEEEEEEvNT_6ParamsE --------------------------
	.section	.text._ZN7cutlass13device_kernelIN5flash19enable_sm80_to_sm89INS1_16FlashAttnFwdSm80INS1_25CollectiveMainloopFwdSm80ILi8ELi2ELb0EN4cute5tupleIJNS5_1CILi128EEENS7_ILi64EEENS7_ILi192EEEEEELi192ENS_6half_tEfNS_4arch4Sm80ELb0ELb0ELb1ELb1ELb0ELb1ELb1ELb1EEENS1_21CollectiveEpilogueFwdINS6_IJS8_SA_S9_EEENS6_IJNS7_ILi1EEESI_SI_EEESC_SE_Li256ELb1ELb1ELb1ELb0EEENS1_36VarlenDynamicPersistentTileSchedulerILi128ELi64ELi256ELi256ELb1ELb1ELb0ELb0ELb1ELb1EEEEEEEEEvNT_6ParamsE,"ax",@progbits
	.align	128
.text._ZN7cutlass13device_kernelIN5flash19enable_sm80_to_sm89INS1_16FlashAttnFwdSm80INS1_25CollectiveMainloopFwdSm80ILi8ELi2ELb0EN4cute5tupleIJNS5_1CILi128EEENS7_ILi64EEENS7_ILi192EEEEEELi192ENS_6half_tEfNS_4arch4Sm80ELb0ELb0ELb1ELb1ELb0ELb1ELb1ELb1EEENS1_21CollectiveEpilogueFwdINS6_IJS8_SA_S9_EEENS6_IJNS7_ILi1EEESI_SI_EEESC_SE_Li256ELb1ELb1ELb1ELb0EEENS1_36VarlenDynamicPersistentTileSchedulerILi128ELi64ELi256ELi256ELb1ELb1ELb0ELb0ELb1ELb1EEEEEEEEEvNT_6ParamsE:
        .type           _ZN7cutlass13device_kernelIN5flash19enable_sm80_to_sm89INS1_16FlashAttnFwdSm80INS1_25CollectiveMainloopFwdSm80ILi8ELi2ELb0EN4cute5tupleIJNS5_1CILi128EEENS7_ILi64EEENS7_ILi192EEEEEELi192ENS_6half_tEfNS_4arch4Sm80ELb0ELb0ELb1ELb1ELb0ELb1ELb1ELb1EEENS1_21CollectiveEpilogueFwdINS6_IJS8_SA_S9_EEENS6_IJNS7_ILi1EEESI_SI_EEESC_SE_Li256ELb1ELb1ELb1ELb0EEENS1_36VarlenDynamicPersistentTileSchedulerILi128ELi64ELi256ELi256ELb1ELb1ELb0ELb0ELb1ELb1EEEEEEEEEvNT_6ParamsE,@function
        .size           _ZN7cutlass13device_kernelIN5flash19enable_sm80_to_sm89INS1_16FlashAttnFwdSm80INS1_25CollectiveMainloopFwdSm80ILi8ELi2ELb0EN4cute5tupleIJNS5_1CILi128EEENS7_ILi64EEENS7_ILi192EEEEEELi192ENS_6half_tEfNS_4arch4Sm80ELb0ELb0ELb1ELb1ELb0ELb1ELb1ELb1EEENS1_21CollectiveEpilogueFwdINS6_IJS8_SA_S9_EEENS6_IJNS7_ILi1EEESI_SI_EEESC_SE_Li256ELb1ELb1ELb1ELb0EEENS1_36VarlenDynamicPersistentTileSchedulerILi128ELi64ELi256ELi256ELb1ELb1ELb0ELb0ELb1ELb1EEEEEEEEEvNT_6ParamsE,(.L_x_47 - _ZN7cutlass13device_kernelIN5flash19enable_sm80_to_sm89INS1_16FlashAttnFwdSm80INS1_25CollectiveMainloopFwdSm80ILi8ELi2ELb0EN4cute5tupleIJNS5_1CILi128EEENS7_ILi64EEENS7_ILi192EEEEEELi192ENS_6half_tEfNS_4arch4Sm80ELb0ELb0ELb1ELb1ELb0ELb1ELb1ELb1EEENS1_21CollectiveEpilogueFwdINS6_IJS8_SA_S9_EEENS6_IJNS7_ILi1EEESI_SI_EEESC_SE_Li256ELb1ELb1ELb1ELb0EEENS1_36VarlenDynamicPersistentTileSchedulerILi128ELi64ELi256ELi256ELb1ELb1ELb0ELb0ELb1ELb1EEEEEEEEEvNT_6ParamsE)
        .other          _ZN7cutlass13device_kernelIN5flash19enable_sm80_to_sm89INS1_16FlashAttnFwdSm80INS1_25CollectiveMainloopFwdSm80ILi8ELi2ELb0EN4cute5tupleIJNS5_1CILi128EEENS7_ILi64EEENS7_ILi192EEEEEELi192ENS_6half_tEfNS_4arch4Sm80ELb0ELb0ELb1ELb1ELb0ELb1ELb1ELb1EEENS1_21CollectiveEpilogueFwdINS6_IJS8_SA_S9_EEENS6_IJNS7_ILi1EEESI_SI_EEESC_SE_Li256ELb1ELb1ELb1ELb0EEENS1_36VarlenDynamicPersistentTileSchedulerILi128ELi64ELi256ELi256ELb1ELb1ELb0ELb0ELb1ELb1EEEEEEEEEvNT_6ParamsE,@"STO_CUDA_ENTRY STV_DEFAULT"
_ZN7cutlass13device_kernelIN5flash19enable_sm80_to_sm89INS1_16FlashAttnFwdSm80INS1_25CollectiveMainloopFwdSm80ILi8ELi2ELb0EN4cute5tupleIJNS5_1CILi128EEENS7_ILi64EEENS7_ILi192EEEEEELi192ENS_6half_tEfNS_4arch4Sm80ELb0ELb0ELb1ELb1ELb0ELb1ELb1ELb1EEENS1_21CollectiveEpilogueFwdINS6_IJS8_SA_S9_EEENS6_IJNS7_ILi1EEESI_SI_EEESC_SE_Li256ELb1ELb1ELb1ELb0EEENS1_36VarlenDynamicPersistentTileSchedulerILi128ELi64ELi256ELi256ELb1ELb1ELb0ELb0ELb1ELb1EEEEEEEEEvNT_6ParamsE:
[----:B------:R-:W-:Y:S01]  /*0000*/  LDC R1, c[0x0][0x37c] ;  /* 0x0000df00ff017b82 */ /* 0x000fe20000000800 */
[----:B------:R-:W-:Y:S05]  /*0010*/  EXIT ;  /* 0x000000000000794d */ /* 0x000fea0003800000 */
.L_x_11:
        /* <DEDUP_REMOVED lines=14> */
.L_x_47:


//--------------------- .text._ZN7cutlass13device_kernelIN5flash19enable_sm80_to_sm89INS1_16FlashAttnFwdSm80INS1_25CollectiveMainloopFwdSm80ILi8ELi2ELb0EN4cute5tupleIJNS5_1CILi128EEENS7_ILi64EEENS7_ILi192EEEEEELi192ENS_6half_tEfNS_4arch4Sm80ELb0ELb1ELb1ELb0ELb0ELb0ELb1ELb1EEENS1_21CollectiveEpilogueFwdINS6_IJS8_SA_S9_EEENS6_IJNS7_ILi1EEESI_SI_EEESC_SE_Li256ELb0ELb1ELb1ELb0EEENS1_19SingleTileSchedulerILb0ELb1ELb1ELi128EEEEEEEEEvNT_6ParamsE --------------------------
	.section	.text._ZN7cutlass13device_kernelIN5flash19enable_sm80_to_sm89INS1_16FlashAttnFwdSm80INS1_25CollectiveMainloopFwdSm80ILi8ELi2ELb0EN4cute5tupleIJNS5_1CILi128EEENS7_ILi64EEENS7_ILi192EEEEEELi192ENS_6half_tEfNS_4arch4Sm80ELb0ELb1ELb1ELb0ELb0ELb0ELb1ELb1EEENS1_21CollectiveEpilogueFwdINS6_IJS8_SA_S9_EEENS6_IJNS7_ILi1EEESI_SI_EEESC_SE_Li256ELb0ELb1ELb1ELb0EEENS1_19SingleTileSchedulerILb0ELb1ELb1ELi128EEEEEEEEEvNT_6ParamsE,"ax",@progbits
	.align	128
.text._ZN7cutlass13device_kernelIN5flash19enable_sm80_to_sm89INS1_16FlashAttnFwdSm80INS1_25CollectiveMainloopFwdSm80ILi8ELi2ELb0EN4cute5tupleIJNS5_1CILi128EEENS7_ILi64EEENS7_ILi192EEEEEELi192ENS_6half_tEfNS_4arch4Sm80ELb0ELb1ELb1ELb0ELb0ELb0ELb1ELb1EEENS1_21CollectiveEpilogueFwdINS6_IJS8_SA_S9_EEENS6_IJNS7_ILi1EEESI_SI_EEESC_SE_Li256ELb0ELb1ELb1ELb0EEENS1_19SingleTileSchedulerILb0ELb1ELb1ELi128EEEEEEEEEvNT_6ParamsE:
        .type           _ZN7cutlass13device_kernelIN5flash19enable_sm80_to_sm89INS1_16FlashAttnFwdSm80INS1_25CollectiveMainloopFwdSm80ILi8ELi2ELb0EN4cute5tupleIJNS5_1CILi128EEENS7_ILi64EEENS7_ILi192EEEEEELi192ENS_6half_tEfNS_4arch4Sm80ELb0ELb1ELb1ELb0ELb0ELb0ELb1ELb1EEENS1_21CollectiveEpilogueFwdINS6_IJS8_SA_S9_EEENS6_IJNS7_ILi1EEESI_SI_EEESC_SE_Li256ELb0ELb1ELb1ELb0EEENS1_19SingleTileSchedulerILb0ELb1ELb1ELi128EEEEEEEEEvNT_6ParamsE,@function
        .size           _ZN7cutlass13device_kernelIN5flash19enable_sm80_to_sm89INS1_16FlashAttnFwdSm80INS1_25CollectiveMainloopFwdSm80ILi8ELi2ELb0EN4cute5tupleIJNS5_1CILi128EEENS7_ILi64EEENS7_ILi192EEEEEELi192ENS_6half_tEfNS_4arch4Sm80ELb0ELb1ELb1ELb0ELb0ELb0ELb1ELb1EEENS1_21CollectiveEpilogueFwdINS6_IJS8_SA_S9_EEENS6_IJNS7_ILi1EEESI_SI_EEESC_SE_Li256ELb0ELb1ELb1ELb0EEENS1_19SingleTileSchedulerILb0ELb1ELb1ELi128EEEEEEEEEvNT_6ParamsE,(.L_x_48 - _ZN7cutlass13device_kernelIN5flash19enable_sm80_to_sm89INS1_16FlashAttnFwdSm80INS1_25CollectiveMainloopFwdSm80ILi8ELi2ELb0EN4cute5tupleIJNS5_1CILi128EEENS7_ILi64EEENS7_ILi192EEEEEELi192ENS_6half_tEfNS_4arch4Sm80ELb0ELb1ELb1ELb0ELb0ELb0ELb1ELb1EEENS1_21CollectiveEpilogueFwdINS6_IJS8_SA_S9_EEENS6_IJNS7_ILi1EEESI_SI_EEESC_SE_Li256ELb0ELb1ELb1ELb0EEENS1_19SingleTileSchedulerILb0ELb1ELb1ELi128EEEEEEEEEvNT_6ParamsE)
        .other          _ZN7cutlass13device_kernelIN5flash19enable_sm80_to_sm89INS1_16FlashAttnFwdSm80INS1_25CollectiveMainloopFwdSm80ILi8ELi2ELb0EN4cute5tupleIJNS5_1CILi128EEENS7_ILi64EEENS7_ILi192EEEEEELi192ENS_6half_tEfNS_4arch4Sm80ELb0ELb1ELb1ELb0ELb0ELb0ELb1ELb1EEENS1_21CollectiveEpilogueFwdINS6_IJS8_SA_S9_EEENS6_IJNS7_ILi1EEESI_SI_EEESC_SE_Li256ELb0ELb1ELb1ELb0EEENS1_19SingleTileSchedulerILb0ELb1ELb1ELi128EEEEEEEEEvNT_6ParamsE,@"STO_CUDA_ENTRY STV_DEFAULT"
_ZN7cutlass13device_kernelIN5flash19enable_sm80_to_sm89INS1_16FlashAttnFwdSm80INS1_25CollectiveMainloopFwdSm80ILi8ELi2ELb0EN4cute5tupleIJNS5_1CILi128EEENS7_ILi64EEENS7_ILi192EEEEEELi192ENS_6half_tEfNS_4arch4Sm80ELb0ELb1ELb1ELb0ELb0ELb0ELb1ELb1EEENS1_21CollectiveEpilogueFwdINS6_IJS8_SA_S9_EEENS6_IJNS7_ILi1EEESI_SI_EEESC_SE_Li256ELb0ELb1ELb1ELb0EEENS1_19SingleTileSchedulerILb0ELb1ELb1ELi128EEEEEEEEEvNT_6ParamsE:
[----:B------:R-:W-:Y:S01]  /*0000*/  LDC R1, c[0x0][0x37c] ;  /* 0x0000df00ff017b82 */ /* 0x000fe20000000800 */
[----:B------:R-:W-:Y:S05]  /*0010*/  EXIT ;  /* 0x000000000000794d */ /* 0x000fea0003800000 */
.L_x_12:
        /* <DEDUP_REMOVED lines=14> */
.L_x_48:


//--------------------- .text._ZN7cutlass13device_kernelIN5flash19enable_sm80_to_sm89INS1_16FlashAttnFwdSm80INS1_25CollectiveMainloopFwdSm80ILi8ELi2ELb0EN4cute5tupleIJNS5_1CILi128EEENS7_ILi64EEENS7_ILi192EEEEEELi192ENS_6half_tEfNS_4arch4Sm80ELb0ELb1ELb1ELb1ELb0ELb0ELb1ELb1EEENS1_21CollectiveEpilogueFwdINS6_IJS8_SA_S9_EEENS6_IJNS7_ILi1EEESI_SI_EEESC_SE_Li256ELb1ELb1ELb1ELb0EEENS1_36VarlenDynamicPersistentTileSchedulerILi128ELi64ELi256ELi256ELb1ELb1ELb0ELb1ELb0ELb1EEEEEEEEEvNT_6ParamsE --------------------------
	.section	.text._ZN7cutlass13device_kernelIN5flash19enable_sm80_to_sm89INS1_16FlashAttnFwdSm80INS1_25CollectiveMainloopFwdSm80ILi8ELi2ELb0EN4cute5tupleIJNS5_1CILi128EEENS7_ILi64EEENS7_ILi192EEEEEELi192ENS_6half_tEfNS_4arch4Sm80ELb0ELb1ELb1ELb1ELb0ELb0ELb1ELb1EEENS1_21CollectiveEpilogueFwdINS6_IJS8_SA_S9_EEENS6_IJNS7_ILi1EEESI_SI_EEESC_SE_Li256ELb1ELb1ELb1ELb0EEENS1_36VarlenDynamicPersistentTileSchedulerILi128ELi64ELi256ELi256ELb1ELb1ELb0ELb1ELb0ELb1EEEEEEEEEvNT_6ParamsE,"ax",@progbits
	.align	128
.text._ZN7cutlass13device_kernelIN5flash19enable_sm80_to_sm89INS1_16FlashAttnFwdSm80INS1_25CollectiveMainloopFwdSm80ILi8ELi2ELb0EN4cute5tupleIJNS5_1CILi128EEENS7_ILi64EEENS7_ILi192EEEEEELi192ENS_6half_tEfNS_4arch4Sm80ELb0ELb1ELb1ELb1ELb0ELb0ELb1ELb1EEENS1_21CollectiveEpilogueFwdINS6_IJS8_SA_S9_EEENS6_IJNS7_ILi1EEESI_SI_EEESC_SE_Li256ELb1ELb1ELb1ELb0EEENS1_36VarlenDynamicPersistentTileSchedulerILi128ELi64ELi256ELi256ELb1ELb1ELb0ELb1ELb0ELb1EEEEEEEEEvNT_6ParamsE:
        .type           _ZN7cutlass13device_kernelIN5flash19enable_sm80_to_sm89INS1_16FlashAttnFwdSm80INS1_25CollectiveMainloopFwdSm80ILi8ELi2ELb0EN4cute5tupleIJNS5_1CILi128EEENS7_ILi64EEENS7_ILi192EEEEEELi192ENS_6half_tEfNS_4arch4Sm80ELb0ELb1ELb1ELb1ELb0ELb0ELb1ELb1EEENS1_21CollectiveEpilogueFwdINS6_IJS8_SA_S9_EEENS6_IJNS7_ILi1EEESI_SI_EEESC_SE_Li256ELb1ELb1ELb1ELb0EEENS1_36VarlenDynamicPersistentTileSchedulerILi128ELi64ELi256ELi256ELb1ELb1ELb0ELb1ELb0ELb1EEEEEEEEEvNT_6ParamsE,@function
        .size           _ZN7cutlass13device_kernelIN5flash19enable_sm80_to_sm89INS1_16FlashAttnFwdSm80INS1_25CollectiveMainloopFwdSm80ILi8ELi2ELb0EN4cute5tupleIJNS5_1CILi128EEENS7_ILi64EEENS7_ILi192EEEEEELi192ENS_6half_tEfNS_4arch4Sm80ELb0ELb1ELb1ELb1ELb0ELb0ELb1ELb1EEENS1_21CollectiveEpilogueFwdINS6_IJS8_SA_S9_EEENS6_IJNS7_ILi1EEESI_SI_EEESC_SE_Li256ELb1ELb1ELb1ELb0EEENS1_36VarlenDynamicPersistentTileSchedulerILi128ELi64ELi256ELi256ELb1ELb1ELb0ELb1ELb0ELb1EEEEEEEEEvNT_6ParamsE,(.L_x_49 - _ZN7cutlass13device_kernelIN5flash19enable_sm80_to_sm89INS1_16FlashAttnFwdSm80INS1_25CollectiveMainloopFwdSm80ILi8ELi2ELb0EN4cute5tupleIJNS5_1CILi128EEENS7_ILi64EEENS7_ILi192EEEEEELi192ENS_6half_tEfNS_4arch4Sm80ELb0ELb1ELb1ELb1ELb0ELb0ELb1ELb1EEENS1_21CollectiveEpilogueFwdINS6_IJS8_SA_S9_EEENS6_IJNS7_ILi1EEESI_SI_EEESC_SE_Li256ELb1ELb1ELb1ELb0EEENS1_36VarlenDynamicPersistentTileSchedulerILi128ELi64ELi256ELi256ELb1ELb1ELb0ELb1ELb0ELb1EEEEEEEEEvNT_6ParamsE)
        .other          _ZN7cutlass13device_kernelIN5flash19enable_sm80_to_sm89INS1_16FlashAttnFwdSm80INS1_25CollectiveMainloopFwdSm80ILi8ELi2ELb0EN4cute5tupleIJNS5_1CILi128EEENS7_ILi64EEENS7_ILi192EEEEEELi192ENS_6half_tEfNS_4arch4Sm80ELb0ELb1ELb1ELb1ELb0ELb0ELb1ELb1EEENS1_21CollectiveEpilogueFwdINS6_IJS8_SA_S9_EEENS6_IJNS7_ILi1EEESI_SI_EEESC_SE_Li256ELb1ELb1ELb1ELb0EEENS1_36VarlenDynamicPersistentTileSchedulerILi128ELi64ELi256ELi256ELb1ELb1ELb0ELb1ELb0ELb1EEEEEEEEEvNT_6ParamsE,@"STO_CUDA_ENTRY STV_DEFAULT"
_ZN7cutlass13device_kernelIN5flash19enable_sm80_to_sm89INS1_16FlashAttnFwdSm80INS1_25CollectiveMainloopFwdSm80ILi8ELi2ELb0EN4cute5tupleIJNS5_1CILi128EEENS7_ILi64EEENS7_ILi192EEEEEELi192ENS_6half_tEfNS_4arch4Sm80ELb0ELb1ELb1ELb1ELb0ELb0ELb1ELb1EEENS1_21CollectiveEpilogueFwdINS6_IJS8_SA_S9_EEENS6_IJNS7_ILi1EEESI_SI_EEESC_SE_Li256ELb1ELb1ELb1ELb0EEENS1_36VarlenDynamicPersistentTileSchedulerILi128ELi64ELi256ELi256ELb1ELb1ELb0ELb1ELb0ELb1EEEEEEEEEvNT_6ParamsE:
[----:B------:R-:W-:Y:S01]  /*0000*/  LDC R1, c[0x0][0x37c] ;  /* 0x0000df00ff017b82 */ /* 0x000fe20000000800 */
[----:B------:R-:W-:Y:S05]  /*0010*/  EXIT ;  /* 0x000000000000794d */ /* 0x000fea0003800000 */
.L_x_13:
        /* <DEDUP_REMOVED lines=14> */
.L_x_49:


//--------------------- .text._ZN7cutlass13device_kernelIN5flash19enable_sm80_to_sm89INS1_16FlashAttnFwdSm80INS1_25CollectiveMainloopFwdSm80ILi8ELi2ELb0EN4cute5tupleIJNS5_1CILi128EEENS7_ILi64EEENS7_ILi192EEEEEELi192ENS_6half_tEfNS_4arch4Sm80ELb0ELb1ELb1ELb1ELb0ELb1ELb1ELb1EEENS1_21CollectiveEpilogueFwdINS6_IJS8_SA_S9_EEENS6_IJNS7_ILi1EEESI_SI_EEESC_SE_Li256ELb1ELb1ELb1ELb0EEENS1_36VarlenDynamicPersistentTileSchedulerILi128ELi64ELi256ELi256ELb1ELb1ELb0ELb1ELb0ELb1EEEEEEEEEvNT_6ParamsE --------------------------
	.section	.text._ZN7cutlass13device_kernelIN5flash19enable_sm80_to_sm89INS1_16FlashAttnFwdSm80INS1_25CollectiveMainloopFwdSm80ILi8ELi2ELb0EN4cute5tupleIJNS5_1CILi128EEENS7_ILi64EEENS7_ILi192EEEEEELi192ENS_6half_tEfNS_4arch4Sm80ELb0ELb1ELb1ELb1ELb0ELb1ELb1ELb1EEENS1_21CollectiveEpilogueFwdINS6_IJS8_SA_S9_EEENS6_IJNS7_ILi1EEESI_SI_EEESC_SE_Li256ELb1ELb1ELb1ELb0EEENS1_36VarlenDynamicPersistentTileSchedulerILi128ELi64ELi256ELi256ELb1ELb1ELb0ELb1ELb0ELb1EEEEEEEEEvNT_6ParamsE,"ax",@progbits
	.align	128
.text._ZN7cutlass13device_kernelIN5flash19enable_sm80_to_sm89INS1_16FlashAttnFwdSm80INS1_25CollectiveMainloopFwdSm80ILi8ELi2ELb0EN4cute5tupleIJNS5_1CILi128EEENS7_ILi64EEENS7_ILi192EEEEEELi192ENS_6half_tEfNS_4arch4Sm80ELb0ELb1ELb1ELb1ELb0ELb1ELb1ELb1EEENS1_21CollectiveEpilogueFwdINS6_IJS8_SA_S9_EEENS6_IJNS7_ILi1EEESI_SI_EEESC_SE_Li256ELb1ELb1ELb1ELb0EEENS1_36VarlenDynamicPersistentTileSchedulerILi128ELi64ELi256ELi256ELb1ELb1ELb0ELb1ELb0ELb1EEEEEEEEEvNT_6ParamsE:
        .type           _ZN7cutlass13device_kernelIN5flash19enable_sm80_to_sm89INS1_16FlashAttnFwdSm80INS1_25CollectiveMainloopFwdSm80ILi8ELi2ELb0EN4cute5tupleIJNS5_1CILi128EEENS7_ILi64EEENS7_ILi192EEEEEELi192ENS_6half_tEfNS_4arch4Sm80ELb0ELb1ELb1ELb1ELb0ELb1ELb1ELb1EEENS1_21CollectiveEpilogueFwdINS6_IJS8_SA_S9_EEENS6_IJNS7_ILi1EEESI_SI_EEESC_SE_Li256ELb1ELb1ELb1ELb0EEENS1_36VarlenDynamicPersistentTileSchedulerILi128ELi64ELi256ELi256ELb1ELb1ELb0ELb1ELb0ELb1EEEEEEEEEvNT_6ParamsE,@function
        .size           _ZN7cutlass13device_kernelIN5flash19enable_sm80_to_sm89INS1_16FlashAttnFwdSm80INS1_25CollectiveMainloopFwdSm80ILi8ELi2ELb0EN4cute5tupleIJNS5_1CILi128EEENS7_ILi64EEENS7_ILi192EEEEEELi192ENS_6half_tEfNS_4arch4Sm80ELb0ELb1ELb1ELb1ELb0ELb1ELb1ELb1EEENS1_21CollectiveEpilogueFwdINS6_IJS8_SA_S9_EEENS6_IJNS7_ILi1EEESI_SI_EEESC_SE_Li256ELb1ELb1ELb1ELb0EEENS1_36VarlenDynamicPersistentTileSchedulerILi128ELi64ELi256ELi256ELb1ELb1ELb0ELb1ELb0ELb1EEEEEEEEEvNT_6ParamsE,(.L_x_50 - _ZN7cutlass13device_kernelIN5flash19enable_sm80_to_sm89INS1_16FlashAttnFwdSm80INS1_25CollectiveMainloopFwdSm80ILi8ELi2ELb0EN4cute5tupleIJNS5_1CILi128EEENS7_ILi64EEENS7_ILi192EEEEEELi192ENS_6half_tEfNS_4arch4Sm80ELb0ELb1ELb1ELb1ELb0ELb1ELb1ELb1EEENS1_21CollectiveEpilogueFwdINS6_IJS8_SA_S9_EEENS6_IJNS7_ILi1EEESI_SI_EEESC_SE_Li256ELb1ELb1ELb1ELb0EEENS1_36VarlenDynamicPersistentTileSchedulerILi128ELi64ELi256ELi256ELb1ELb1ELb0ELb1ELb0ELb1EEEEEEEEEvNT_6ParamsE)
        .other          _ZN7cutlass13device_kernelIN5flash19enable_sm80_to_sm89INS1_16FlashAttnFwdSm80INS1_25CollectiveMainloopFwdSm80ILi8ELi2ELb0EN4cute5tupleIJNS5_1CILi128EEENS7_ILi64EEENS7_ILi192EEEEEELi192ENS_6half_tEfNS_4arch4Sm80ELb0ELb1ELb1ELb1ELb0ELb1ELb1ELb1EEENS1_21CollectiveEpilogueFwdINS6_IJS8_SA_S9_EEENS6_IJNS7_ILi1EEESI_SI_EEESC_SE_Li256ELb1ELb1ELb1ELb0EEENS1_36VarlenDynamicPersistentTileSchedulerILi128ELi64ELi256ELi256ELb1ELb1ELb0ELb1ELb0ELb1EEEEEEEEEvNT_6ParamsE,@"STO_CUDA_ENTRY STV_DEFAULT"
_ZN7cutlass13device_kernelIN5flash19enable_sm80_to_sm89INS1_16FlashAttnFwdSm80INS1_25CollectiveMainloopFwdSm80ILi8ELi2ELb0EN4cute5tupleIJNS5_1CILi128EEENS7_ILi64EEENS7_ILi192EEEEEELi192ENS_6half_tEfNS_4arch4Sm80ELb0ELb1ELb1ELb1ELb0ELb1ELb1ELb1EEENS1_21CollectiveEpilogueFwdINS6_IJS8_SA_S9_EEENS6_IJNS7_ILi1EEESI_SI_EEESC_SE_Li256ELb1ELb1ELb1ELb0EEENS1_36VarlenDynamicPersistentTileSchedulerILi128ELi64ELi256ELi256ELb1ELb1ELb0ELb1ELb0ELb1EEEEEEEEEvNT_6ParamsE:
[----:B------:R-:W-:Y:S01]  /*0000*/  LDC R1, c[0x0][0x37c] ;  /* 0x0000df00ff017b82 */ /* 0x000fe20000000800 */
[----:B------:R-:W-:Y:S05]  /*0010*/  EXIT ;  /* 0x000000000000794d */ /* 0x000fea0003800000 */
.L_x_14:
        /* <DEDUP_REMOVED lines=14> */
.L_x_50:


//--------------------- .text._ZN7cutlass13device_kernelIN5flash19enable_sm80_to_sm89INS1_16FlashAttnFwdSm80INS1_25CollectiveMainloopFwdSm80ILi8ELi2ELb1EN4cute5tupleIJNS5_1CILi128EEENS7_ILi96EEENS7_ILi192EEEEEELi192ENS_6half_tEfNS_4arch4Sm80ELb1ELb0ELb1ELb0ELb0ELb0ELb1ELb1EEENS1_21CollectiveEpilogueFwdINS6_IJS8_SA_S9_EEENS6_IJNS7_ILi1EEESI_SI_EEESC_SE_Li256ELb0ELb1ELb1ELb0EEENS1_30DynamicPersistentTileSchedulerILi256ELi256ELb1ELb1ELb0EEEEEEEEEvNT_6ParamsE --------------------------
	.section	.text._ZN7cutlass13device_kernelIN5flash19enable_sm80_to_sm89INS1_16FlashAttnFwdSm80INS1_25CollectiveMainloopFwdSm80ILi8ELi2ELb1EN4cute5tupleIJNS5_1CILi128EEENS7_ILi96EEENS7_ILi192EEEEEELi192ENS_6half_tEfNS_4arch4Sm80ELb1ELb0ELb1ELb0ELb0ELb0ELb1ELb1EEENS1_21CollectiveEpilogueFwdINS6_IJS8_SA_S9_EEENS6_IJNS7_ILi1EEESI_SI_EEESC_SE_Li256ELb0ELb1ELb1ELb0EEENS1_30DynamicPersistentTileSchedulerILi256ELi256ELb1ELb1ELb0EEEEEEEEEvNT_6ParamsE,"ax",@progbits
	.align	128
.text._ZN7cutlass13device_kernelIN5flash19enable_sm80_to_sm89INS1_16FlashAttnFwdSm80INS1_25CollectiveMainloopFwdSm80ILi8ELi2ELb1EN4cute5tupleIJNS5_1CILi128EEENS7_ILi96EEENS7_ILi192EEEEEELi192ENS_6half_tEfNS_4arch4Sm80ELb1ELb0ELb1ELb0ELb0ELb0ELb1ELb1EEENS1_21CollectiveEpilogueFwdINS6_IJS8_SA_S9_EEENS6_IJNS7_ILi1EEESI_SI_EEESC_SE_Li256ELb0ELb1ELb1ELb0EEENS1_30DynamicPersistentTileSchedulerILi256ELi256ELb1ELb1ELb0EEEEEEEEEvNT_6ParamsE:
        .type           _ZN7cutlass13device_kernelIN5flash19enable_sm80_to_sm89INS1_16FlashAttnFwdSm80INS1_25CollectiveMainloopFwdSm80ILi8ELi2ELb1EN4cute5tupleIJNS5_1CILi128EEENS7_ILi96EEENS7_ILi192EEEEEELi192ENS_6half_tEfNS_4arch4Sm80ELb1ELb0ELb1ELb0ELb0ELb0ELb1ELb1EEENS1_21CollectiveEpilogueFwdINS6_IJS8_SA_S9_EEENS6_IJNS7_ILi1EEESI_SI_EEESC_SE_Li256ELb0ELb1ELb1ELb0EEENS1_30DynamicPersistentTileSchedulerILi256ELi256ELb1ELb1ELb0EEEEEEEEEvNT_6ParamsE,@function
        .size           _ZN7cutlass13device_kernelIN5flash19enable_sm80_to_sm89INS1_16FlashAttnFwdSm80INS1_25CollectiveMainloopFwdSm80ILi8ELi2ELb1EN4cute5tupleIJNS5_1CILi128EEENS7_ILi96EEENS7_ILi192EEEEEELi192ENS_6half_tEfNS_4arch4Sm80ELb1ELb0ELb1ELb0ELb0ELb0ELb1ELb1EEENS1_21CollectiveEpilogueFwdINS6_IJS8_SA_S9_EEENS6_IJNS7_ILi1EEESI_SI_EEESC_SE_Li256ELb0ELb1ELb1ELb0EEENS1_30DynamicPersistentTileSchedulerILi256ELi256ELb1ELb1ELb0EEEEEEEEEvNT_6ParamsE,(.L_x_51 - _ZN7cutlass13device_kernelIN5flash19enable_sm80_to_sm89INS1_16FlashAttnFwdSm80INS1_25CollectiveMainloopFwdSm80ILi8ELi2ELb1EN4cute5tupleIJNS5_1CILi128EEENS7_ILi96EEENS7_ILi192EEEEEELi192ENS_6half_tEfNS_4arch4Sm80ELb1ELb0ELb1ELb0ELb0ELb0ELb1ELb1EEENS1_21CollectiveEpilogueFwdINS6_IJS8_SA_S9_EEENS6_IJNS7_ILi1EEESI_SI_EEESC_SE_Li256ELb0ELb1ELb1ELb0EEENS1_30DynamicPersistentTileSchedulerILi256ELi256ELb1ELb1ELb0EEEEEEEEEvNT_6ParamsE)
        .other          _ZN7cutlass13device_kernelIN5flash19enable_sm80_to_sm89INS1_16FlashAttnFwdSm80INS1_25CollectiveMainloopFwdSm80ILi8ELi2ELb1EN4cute5tupleIJNS5_1CILi128EEENS7_ILi96EEENS7_ILi192EEEEEELi192ENS_6half_tEfNS_4arch4Sm80ELb1ELb0ELb1ELb0ELb0ELb0ELb1ELb1EEENS1_21CollectiveEpilogueFwdINS6_IJS8_SA_S9_EEENS6_IJNS7_ILi1EEESI_SI_EEESC_SE_Li256ELb0ELb1ELb1ELb0EEENS1_30DynamicPersistentTileSchedulerILi256ELi256ELb1ELb1ELb0EEEEEEEEEvNT_6ParamsE,@"STO_CUDA_ENTRY STV_DEFAULT"
_ZN7cutlass13device_kernelIN5flash19enable_sm80_to_sm89INS1_16FlashAttnFwdSm80INS1_25CollectiveMainloopFwdSm80ILi8ELi2ELb1EN4cute5tupleIJNS5_1CILi128EEENS7_ILi96EEENS7_ILi192EEEEEELi192ENS_6half_tEfNS_4arch4Sm80ELb1ELb0ELb1ELb0ELb0ELb0ELb1ELb1EEENS1_21CollectiveEpilogueFwdINS6_IJS8_SA_S9_EEENS6_IJNS7_ILi1EEESI_SI_EEESC_SE_Li256ELb0ELb1ELb1ELb0EEENS1_30DynamicPersistentTileSchedulerILi256ELi256ELb1ELb1ELb0EEEEEEEEEvNT_6ParamsE:
[----:B------:R-:W-:Y:S01]  /*0000*/  LDC R1, c[0x0][0x37c] ;  /* 0x0000df00ff017b82 */ /* 0x000fe20000000800 */
[----:B------:R-:W-:Y:S05]  /*0010*/  EXIT ;  /* 0x000000000000794d */ /* 0x000fea0003800000 */
.L_x_15:
        /* <DEDUP_REMOVED lines=14> */
.L_x_51:


//--------------------- .text._ZN7cutlass13device_kernelIN5flash19enable_sm80_to_sm89INS1_16FlashAttnFwdSm80INS1_25CollectiveMainloopFwdSm80ILi8ELi2ELb0EN4cute5tupleIJNS5_1CILi128EEENS7_ILi64EEENS7_ILi192EEEEEELi192ENS_6half_tEfNS_4arch4Sm80ELb1ELb0ELb1ELb1ELb0ELb0ELb1ELb1EEENS1_21CollectiveEpilogueFwdINS6_IJS8_SA_S9_EEENS6_IJNS7_ILi1EEESI_SI_EEESC_SE_Li256ELb1ELb1ELb1ELb0EEENS1_36VarlenDynamicPersistentTileSchedulerILi128ELi64ELi256ELi256ELb1ELb1ELb0ELb1ELb1ELb1EEEEEEEEEvNT_6ParamsE --------------------------
	.section	.text._ZN7cutlass13device_kernelIN5flash19enable_sm80_to_sm89INS1_16FlashAttnFwdSm80INS1_25CollectiveMainloopFwdSm80ILi8ELi2ELb0EN4cute5tupleIJNS5_1CILi128EEENS7_ILi64EEENS7_ILi192EEEEEELi192ENS_6half_tEfNS_4arch4Sm80ELb1ELb0ELb1ELb1ELb0ELb0ELb1ELb1EEENS1_21CollectiveEpilogueFwdINS6_IJS8_SA_S9_EEENS6_IJNS7_ILi1EEESI_SI_EEESC_SE_Li256ELb1ELb1ELb1ELb0EEENS1_36VarlenDynamicPersistentTileSchedulerILi128ELi64ELi256ELi256ELb1ELb1ELb0ELb1ELb1ELb1EEEEEEEEEvNT_6ParamsE,"ax",@progbits
	.align	128
.text._ZN7cutlass13device_kernelIN5flash19enable_sm80_to_sm89INS1_16FlashAttnFwdSm80INS1_25CollectiveMainloopFwdSm80ILi8ELi2ELb0EN4cute5tupleIJNS5_1CILi128EEENS7_ILi64EEENS7_ILi192EEEEEELi192ENS_6half_tEfNS_4arch4Sm80ELb1ELb0ELb1ELb1ELb0ELb0ELb1ELb1EEENS1_21CollectiveEpilogueFwdINS6_IJS8_SA_S9_EEENS6_IJNS7_ILi1EEESI_SI_EEESC_SE_Li256ELb1ELb1ELb1ELb0EEENS1_36VarlenDynamicPersistentTileSchedulerILi128ELi64ELi256ELi256ELb1ELb1ELb0ELb1ELb1ELb1EEEEEEEEEvNT_6ParamsE:
        .type           _ZN7cutlass13device_kernelIN5flash19enable_sm80_to_sm89INS1_16FlashAttnFwdSm80INS1_25CollectiveMainloopFwdSm80ILi8ELi2ELb0EN4cute5tupleIJNS5_1CILi128EEENS7_ILi64EEENS7_ILi192EEEEEELi192ENS_6half_tEfNS_4arch4Sm80ELb1ELb0ELb1ELb1ELb0ELb0ELb1ELb1EEENS1_21CollectiveEpilogueFwdINS6_IJS8_SA_S9_EEENS6_IJNS7_ILi1EEESI_SI_EEESC_SE_Li256ELb1ELb1ELb1ELb0EEENS1_36VarlenDynamicPersistentTileSchedulerILi128ELi64ELi256ELi256ELb1ELb1ELb0ELb1ELb1ELb1EEEEEEEEEvNT_6ParamsE,@function
        .size           _ZN7cutlass13device_kernelIN5flash19enable_sm80_to_sm89INS1_16FlashAttnFwdSm80INS1_25CollectiveMainloopFwdSm80ILi8ELi2ELb0EN4cute5tupleIJNS5_1CILi128EEENS7_ILi64EEENS7_ILi192EEEEEELi192ENS_6half_tEfNS_4arch4Sm80ELb1ELb0ELb1ELb1ELb0ELb0ELb1ELb1EEENS1_21CollectiveEpilogueFwdINS6_IJS8_SA_S9_EEENS6_IJNS7_ILi1EEESI_SI_EEESC_SE_Li256ELb1ELb1ELb1ELb0EEENS1_36VarlenDynamicPersistentTileSchedulerILi128ELi64ELi256ELi256ELb1ELb1ELb0ELb1ELb1ELb1EEEEEEEEEvNT_6ParamsE,(.L_x_52 - _ZN7cutlass13device_kernelIN5flash19enable_sm80_to_sm89INS1_16FlashAttnFwdSm80INS1_25CollectiveMainloopFwdSm80ILi8ELi2ELb0EN4cute5tupleIJNS5_1CILi128EEENS7_ILi64EEENS7_ILi192EEEEEELi192ENS_6half_tEfNS_4arch4Sm80ELb1ELb0ELb1ELb1ELb0ELb0ELb1ELb1EEENS1_21CollectiveEpilogueFwdINS6_IJS8_SA_S9_EEENS6_IJNS7_ILi1EEESI_SI_EEESC_SE_Li256ELb1ELb1ELb1ELb0EEENS1_36VarlenDynamicPersistentTileSchedulerILi128ELi64ELi256ELi256ELb1ELb1ELb0ELb1ELb1ELb1EEEEEEEEEvNT_6ParamsE)
        .other          _ZN7cutlass13device_kernelIN5flash19enable_sm80_to_sm89INS1_16FlashAttnFwdSm80INS1_25CollectiveMainloopFwdSm80ILi8ELi2ELb0EN4cute5tupleIJNS5_1CILi128EEENS7_ILi64EEENS7_ILi192EEEEEELi192ENS_6half_tEfNS_4arch4Sm80ELb1ELb0ELb1ELb1ELb0ELb0ELb1ELb1EEENS1_21CollectiveEpilogueFwdINS6_IJS8_SA_S9_EEENS6_IJNS7_ILi1EEESI_SI_EEESC_SE_Li256ELb1ELb1ELb1ELb0EEENS1_36VarlenDynamicPersistentTileSchedulerILi128ELi64ELi256ELi256ELb1ELb1ELb0ELb1ELb1ELb1EEEEEEEEEvNT_6ParamsE,@"STO_CUDA_ENTRY STV_DEFAULT"
_ZN7cutlass13device_kernelIN5flash19enable_sm80_to_sm89INS1_16FlashAttnFwdSm80INS1_25CollectiveMainloopFwdSm80ILi8ELi2ELb0EN4cute5tupleIJNS5_1CILi128EEENS7_ILi64EEENS7_ILi192EEEEEELi192ENS_6half_tEfNS_4arch4Sm80ELb1ELb0ELb1ELb1ELb0ELb0ELb1ELb1EEENS1_21CollectiveEpilogueFwdINS6_IJS8_SA_S9_EEENS6_IJNS7_ILi1EEESI_SI_EEESC_SE_Li256ELb1ELb1ELb1ELb0EEENS1_36VarlenDynamicPersistentTileSchedulerILi128ELi64ELi256ELi256ELb1ELb1ELb0ELb1ELb1ELb1EEEEEEEEEvNT_6ParamsE:
[----:B------:R-:W-:Y:S01]  /*0000*/  LDC R1, c[0x0][0x37c] ;  /* 0x0000df00ff017b82 */ /* 0x000fe20000000800 */
[----:B------:R-:W-:Y:S05]  /*0010*/  EXIT ;  /* 0x000000000000794d */ /* 0x000fea0003800000 */
.L_x_16:
        /* <DEDUP_REMOVED lines=14> */
.L_x_52:


//--------------------- .text._ZN7cutlass13device_kernelIN5flash19enable_sm80_to_sm89INS1_16FlashAttnFwdSm80INS1_25CollectiveMainloopFwdSm80ILi8ELi2ELb0EN4cute5tupleIJNS5_1CILi128EEENS7_ILi64EEENS7_ILi192EEEEEELi192ENS_6half_tEfNS_4arch4Sm80ELb1ELb0ELb1ELb1ELb0ELb1ELb1ELb1EEENS1_21CollectiveEpilogueFwdINS6_IJS8_SA_S9_EEENS6_IJNS7_ILi1EEESI_SI_EEESC_SE_Li256ELb1ELb1ELb1ELb0EEENS1_36VarlenDynamicPersistentTileSchedulerILi128ELi64ELi256ELi256ELb1ELb1ELb0ELb1ELb1ELb1EEEEEEEEEvNT_6ParamsE --------------------------
	.section	.text._ZN7cutlass13device_kernelIN5flash19enable_sm80_to_sm89INS1_16FlashAttnFwdSm80INS1_25CollectiveMainloopFwdSm80ILi8ELi2ELb0EN4cute5tupleIJNS5_1CILi128EEENS7_ILi64EEENS7_ILi192EEEEEELi192ENS_6half_tEfNS_4arch4Sm80ELb1ELb0ELb1ELb1ELb0ELb1ELb1ELb1EEENS1_21CollectiveEpilogueFwdINS6_IJS8_SA_S9_EEENS6_IJNS7_ILi1EEESI_SI_EEESC_SE_Li256ELb1ELb1ELb1ELb0EEENS1_36VarlenDynamicPersistentTileSchedulerILi128ELi64ELi256ELi256ELb1ELb1ELb0ELb1ELb1ELb1EEEEEEEEEvNT_6ParamsE,"ax",@progbits
	.align	128
.text._ZN7cutlass13device_kernelIN5flash19enable_sm80_to_sm89INS1_16FlashAttnFwdSm80INS1_25CollectiveMainloopFwdSm80ILi8ELi2ELb0EN4cute5tupleIJNS5_1CILi128EEENS7_ILi64EEENS7_ILi192EEEEEELi192ENS_6half_tEfNS_4arch4Sm80ELb1ELb0ELb1ELb1ELb0ELb1ELb1ELb1EEENS1_21CollectiveEpilogueFwdINS6_IJS8_SA_S9_EEENS6_IJNS7_ILi1EEESI_SI_EEESC_SE_Li256ELb1ELb1ELb1ELb0EEENS1_36VarlenDynamicPersistentTileSchedulerILi128ELi64ELi256ELi256ELb1ELb1ELb0ELb1ELb1ELb1EEEEEEEEEvNT_6ParamsE:
        .type           _ZN7cutlass13device_kernelIN5flash19enable_sm80_to_sm89INS1_16FlashAttnFwdSm80INS1_25CollectiveMainloopFwdSm80ILi8ELi2ELb0EN4cute5tupleIJNS5_1CILi128EEENS7_ILi64EEENS7_ILi192EEEEEELi192ENS_6half_tEfNS_4arch4Sm80ELb1ELb0ELb1ELb1ELb0ELb1ELb1ELb1EEENS1_21CollectiveEpilogueFwdINS6_IJS8_SA_S9_EEENS6_IJNS7_ILi1EEESI_SI_EEESC_SE_Li256ELb1ELb1ELb1ELb0EEENS1_36VarlenDynamicPersistentTileSchedulerILi128ELi64ELi256ELi256ELb1ELb1ELb0ELb1ELb1ELb1EEEEEEEEEvNT_6ParamsE,@function
        .size           _ZN7cutlass13device_kernelIN5flash19enable_sm80_to_sm89INS1_16FlashAttnFwdSm80INS1_25CollectiveMainloopFwdSm80ILi8ELi2ELb0EN4cute5tupleIJNS5_1CILi128EEENS7_ILi64EEENS7_ILi192EEEEEELi192ENS_6half_tEfNS_4arch4Sm80ELb1ELb0ELb1ELb1ELb0ELb1ELb1ELb1EEENS1_21CollectiveEpilogueFwdINS6_IJS8_SA_S9_EEENS6_IJNS7_ILi1EEESI_SI_EEESC_SE_Li256ELb1ELb1ELb1ELb0EEENS1_36VarlenDynamicPersistentTileSchedulerILi128ELi64ELi256ELi256ELb1ELb1ELb0ELb1ELb1ELb1EEEEEEEEEvNT_6ParamsE,(.L_x_53 - _ZN7cutlass13device_kernelIN5flash19enable_sm80_to_sm89INS1_16FlashAttnFwdSm80INS1_25CollectiveMainloopFwdSm80ILi8ELi2ELb0EN4cute5tupleIJNS5_1CILi128EEENS7_ILi64EEENS7_ILi192EEEEEELi192ENS_6half_tEfNS_4arch4Sm80ELb1ELb0ELb1ELb1ELb0ELb1ELb1ELb1EEENS1_21CollectiveEpilogueFwdINS6_IJS8_SA_S9_EEENS6_IJNS7_ILi1EEESI_SI_EEESC_SE_Li256ELb1ELb1ELb1ELb0EEENS1_36VarlenDynamicPersistentTileSchedulerILi128ELi64ELi256ELi256ELb1ELb1ELb0ELb1ELb1ELb1EEEEEEEEEvNT_6ParamsE)
        .other          _ZN7cutlass13device_kernelIN5flash19enable_sm80_to_sm89INS1_16FlashAttnFwdSm80INS1_25CollectiveMainloopFwdSm80ILi8ELi2ELb0EN4cute5tupleIJNS5_1CILi128EEENS7_ILi64EEENS7_ILi192EEEEEELi192ENS_6half_tEfNS_4arch4Sm80ELb1ELb0ELb1ELb1ELb0ELb1ELb1ELb1EEENS1_21CollectiveEpilogueFwdINS6_IJS8_SA_S9_EEENS6_IJNS7_ILi1EEESI_SI_EEESC_SE_Li256ELb1ELb1ELb1ELb0EEENS1_36VarlenDynamicPersistentTileSchedulerILi128ELi64ELi256ELi256ELb1ELb1ELb0ELb1ELb1ELb1EEEEEEEEEvNT_6ParamsE,@"STO_CUDA_ENTRY STV_DEFAULT"
_ZN7cutlass13device_kernelIN5flash19enable_sm80_to_sm89INS1_16FlashAttnFwdSm80INS1_25CollectiveMainloopFwdSm80ILi8ELi2ELb0EN4cute5tupleIJNS5_1CILi128EEENS7_ILi64EEENS7_ILi192EEEEEELi192ENS_6half_tEfNS_4arch4Sm80ELb1ELb0ELb1ELb1ELb0ELb1ELb1ELb1EEENS1_21CollectiveEpilogueFwdINS6_IJS8_SA_S9_EEENS6_IJNS7_ILi1EEESI_SI_EEESC_SE_Li256ELb1ELb1ELb1ELb0EEENS1_36VarlenDynamicPersistentTileSchedulerILi128ELi64ELi256ELi256ELb1ELb1ELb0ELb1ELb1ELb1EEEEEEEEEvNT_6ParamsE:
[----:B------:R-:W-:Y:S01]  /*0000*/  LDC R1, c[0x0][0x37c] ;  /* 0x0000df00ff017b82 */ /* 0x000fe20000000800 */
[----:B------:R-:W-:Y:S05]  /*0010*/  EXIT ;  /* 0x000000000000794d */ /* 0x000fea0003800000 */
.L_x_17:
        /* <DEDUP_REMOVED lines=14> */
.L_x_53:


//--------------------- .text._ZN7cutlass13device_kernelIN5flash19enable_sm80_to_sm89INS1_16FlashAttnFwdSm80INS1_25CollectiveMainloopFwdSm80ILi8ELi1ELb1EN4cute5tupleIJNS5_1CILi128EEENS7_ILi96EEENS7_ILi192EEEEEELi192ENS_6half_tEfNS_4arch4Sm80ELb0ELb0ELb0ELb0ELb0ELb0ELb1ELb1EEENS1_21CollectiveEpilogueFwdINS6_IJS8_SA_S9_EEENS6_IJNS7_ILi1EEESI_SI_EEESC_SE_Li256ELb0ELb1ELb1ELb0EEENS1_19SingleTileSchedulerILb0ELb1ELb1ELi128EEEEEEEEEvNT_6ParamsE --------------------------
	.section	.text._ZN7cutlass13device_kernelIN5flash19enable_sm80_to_sm89INS1_16FlashAttnFwdSm80INS1_25CollectiveMainloopFwdSm80ILi8ELi1ELb1EN4cute5tupleIJNS5_1CILi128EEENS7_ILi96EEENS7_ILi192EEEEEELi192ENS_6half_tEfNS_4arch4Sm80ELb0ELb0ELb0ELb0ELb0ELb0ELb1ELb1EEENS1_21CollectiveEpilogueFwdINS6_IJS8_SA_S9_EEENS6_IJNS7_ILi1EEESI_SI_EEESC_SE_Li256ELb0ELb1ELb1ELb0EEENS1_19SingleTileSchedulerILb0ELb1ELb1ELi128EEEEEEEEEvNT_6ParamsE,"ax",@progbits
	.align	128
.text._ZN7cutlass13device_kernelIN5flash19enable_sm80_to_sm89INS1_16FlashAttnFwdSm80INS1_25CollectiveMainloopFwdSm80ILi8ELi1ELb1EN4cute5tupleIJNS5_1CILi128EEENS7_ILi96EEENS7_ILi192EEEEEELi192ENS_6half_tEfNS_4arch4Sm80ELb0ELb0ELb0ELb0ELb0ELb0ELb1ELb1EEENS1_21CollectiveEpilogueFwdINS6_IJS8_SA_S9_EEENS6_IJNS7_ILi1EEESI_SI_EEESC_SE_Li256ELb0ELb1ELb1ELb0EEENS1_19SingleTileSchedulerILb0ELb1ELb1ELi128EEEEEEEEEvNT_6ParamsE:
        .type           _ZN7cutlass13device_kernelIN5flash19enable_sm80_to_sm89INS1_16FlashAttnFwdSm80INS1_25CollectiveMainloopFwdSm80ILi8ELi1ELb1EN4cute5tupleIJNS5_1CILi128EEENS7_ILi96EEENS7_ILi192EEEEEELi192ENS_6half_tEfNS_4arch4Sm80ELb0ELb0ELb0ELb0ELb0ELb0ELb1ELb1EEENS1_21CollectiveEpilogueFwdINS6_IJS8_SA_S9_EEENS6_IJNS7_ILi1EEESI_SI_EEESC_SE_Li256ELb0ELb1ELb1ELb0EEENS1_19SingleTileSchedulerILb0ELb1ELb1ELi128EEEEEEEEEvNT_6ParamsE,@function
        .size           _ZN7cutlass13device_kernelIN5flash19enable_sm80_to_sm89INS1_16FlashAttnFwdSm80INS1_25CollectiveMainloopFwdSm80ILi8ELi1ELb1EN4cute5tupleIJNS5_1CILi128EEENS7_ILi96EEENS7_ILi192EEEEEELi192ENS_6half_tEfNS_4arch4Sm80ELb0ELb0ELb0ELb0ELb0ELb0ELb1ELb1EEENS1_21CollectiveEpilogueFwdINS6_IJS8_SA_S9_EEENS6_IJNS7_ILi1EEESI_SI_EEESC_SE_Li256ELb0ELb1ELb1ELb0EEENS1_19SingleTileSchedulerILb0ELb1ELb1ELi128EEEEEEEEEvNT_6ParamsE,(.L_x_54 - _ZN7cutlass13device_kernelIN5flash19enable_sm80_to_sm89INS1_16FlashAttnFwdSm80INS1_25CollectiveMainloopFwdSm80ILi8ELi1ELb1EN4cute5tupleIJNS5_1CILi128EEENS7_ILi96EEENS7_ILi192EEEEEELi192ENS_6half_tEfNS_4arch4Sm80ELb0ELb0ELb0ELb0ELb0ELb0ELb1ELb1EEENS1_21CollectiveEpilogueFwdINS6_IJS8_SA_S9_EEENS6_IJNS7_ILi1EEESI_SI_EEESC_SE_Li256ELb0ELb1ELb1ELb0EEENS1_19SingleTileSchedulerILb0ELb1ELb1ELi128EEEEEEEEEvNT_6ParamsE)
        .other          _ZN7cutlass13device_kernelIN5flash19enable_sm80_to_sm89INS1_16FlashAttnFwdSm80INS1_25CollectiveMainloopFwdSm80ILi8ELi1ELb1EN4cute5tupleIJNS5_1CILi128EEENS7_ILi96EEENS7_ILi192EEEEEELi192ENS_6half_tEfNS_4arch4Sm80ELb0ELb0ELb0ELb0ELb0ELb0ELb1ELb1EEENS1_21CollectiveEpilogueFwdINS6_IJS8_SA_S9_EEENS6_IJNS7_ILi1EEESI_SI_EEESC_SE_Li256ELb0ELb1ELb1ELb0EEENS1_19SingleTileSchedulerILb0ELb1ELb1ELi128EEEEEEEEEvNT_6ParamsE,@"STO_CUDA_ENTRY STV_DEFAULT"
_ZN7cutlass13device_kernelIN5flash19enable_sm80_to_sm89INS1_16FlashAttnFwdSm80INS1_25CollectiveMainloopFwdSm80ILi8ELi1ELb1EN4cute5tupleIJNS5_1CILi128EEENS7_ILi96EEENS7_ILi192EEEEEELi192ENS_6half_tEfNS_4arch4Sm80ELb0ELb0ELb0ELb0ELb0ELb0ELb1ELb1EEENS1_21CollectiveEpilogueFwdINS6_IJS8_SA_S9_EEENS6_IJNS7_ILi1EEESI_SI_EEESC_SE_Li256ELb0ELb1ELb1ELb0EEENS1_19SingleTileSchedulerILb0ELb1ELb1ELi128EEEEEEEEEvNT_6ParamsE:
[----:B------:R-:W-:Y:S01]  /*0000*/  LDC R1, c[0x0][0x37c] ;  /* 0x0000df00ff017b82 */ /* 0x000fe20000000800 */
[----:B------:R-:W-:Y:S05]  /*0010*/  EXIT ;  /* 0x000000000000794d */ /* 0x000fea0003800000 */
.L_x_18:
        /* <DEDUP_REMOVED lines=14> */
.L_x_54:


//--------------------- .text._ZN7cutlass13device_kernelIN5flash19enable_sm80_to_sm89INS1_16FlashAttnFwdSm80INS1_25CollectiveMainloopFwdSm80ILi8ELi1ELb0EN4cute5tupleIJNS5_1CILi128EEENS7_ILi64EEENS7_ILi192EEEEEELi192ENS_6half_tEfNS_4arch4Sm80ELb0ELb0ELb0ELb1ELb0ELb0ELb1ELb1EEENS1_21CollectiveEpilogueFwdINS6_IJS8_SA_S9_EEENS6_IJNS7_ILi1EEESI_SI_EEESC_SE_Li256ELb1ELb1ELb1ELb0EEENS1_36VarlenDynamicPersistentTileSchedulerILi128ELi64ELi256ELi256ELb1ELb1ELb0ELb0ELb1ELb1EEEEEEEEEvNT_6ParamsE --------------------------
	.section	.text._ZN7cutlass13device_kernelIN5flash19enable_sm80_to_sm89INS1_16FlashAttnFwdSm80INS1_25CollectiveMainloopFwdSm80ILi8ELi1ELb0EN4cute5tupleIJNS5_1CILi128EEENS7_ILi64EEENS7_ILi192EEEEEELi192ENS_6half_tEfNS_4arch4Sm80ELb0ELb0ELb0ELb1ELb0ELb0ELb1ELb1EEENS1_21CollectiveEpilogueFwdINS6_IJS8_SA_S9_EEENS6_IJNS7_ILi1EEESI_SI_EEESC_SE_Li256ELb1ELb1ELb1ELb0EEENS1_36VarlenDynamicPersistentTileSchedulerILi128ELi64ELi256ELi256ELb1ELb1ELb0ELb0ELb1ELb1EEEEEEEEEvNT_6ParamsE,"ax",@progbits
	.align	128
.text._ZN7cutlass13device_kernelIN5flash19enable_sm80_to_sm89INS1_16FlashAttnFwdSm80INS1_25CollectiveMainloopFwdSm80ILi8ELi1ELb0EN4cute5tupleIJNS5_1CILi128EEENS7_ILi64EEENS7_ILi192EEEEEELi192ENS_6half_tEfNS_4arch4Sm80ELb0ELb0ELb0ELb1ELb0ELb0ELb1ELb1EEENS1_21CollectiveEpilogueFwdINS6_IJS8_SA_S9_EEENS6_IJNS7_ILi1EEESI_SI_EEESC_SE_Li256ELb1ELb1ELb1ELb0EEENS1_36VarlenDynamicPersistentTileSchedulerILi128ELi64ELi256ELi256ELb1ELb1ELb0ELb0ELb1ELb1EEEEEEEEEvNT_6ParamsE:
        .type           _ZN7cutlass13device_kernelIN5flash19enable_sm80_to_sm89INS1_16FlashAttnFwdSm80INS1_25CollectiveMainloopFwdSm80ILi8ELi1ELb0EN4cute5tupleIJNS5_1CILi128EEENS7_ILi64EEENS7_ILi192EEEEEELi192ENS_6half_tEfNS_4arch4Sm80ELb0ELb0ELb0ELb1ELb0ELb0ELb1ELb1EEENS1_21CollectiveEpilogueFwdINS6_IJS8_SA_S9_EEENS6_IJNS7_ILi1EEESI_SI_EEESC_SE_Li256ELb1ELb1ELb1ELb0EEENS1_36VarlenDynamicPersistentTileSchedulerILi128ELi64ELi256ELi256ELb1ELb1ELb0ELb0ELb1ELb1EEEEEEEEEvNT_6ParamsE,@function
        .size           _ZN7cutlass13device_kernelIN5flash19enable_sm80_to_sm89INS1_16FlashAttnFwdSm80INS1_25CollectiveMainloopFwdSm80ILi8ELi1ELb0EN4cute5tupleIJNS5_1CILi128EEENS7_ILi64EEENS7_ILi192EEEEEELi192ENS_6half_tEfNS_4arch4Sm80ELb0ELb0ELb0ELb1ELb0ELb0ELb1ELb1EEENS1_21CollectiveEpilogueFwdINS6_IJS8_SA_S9_EEENS6_IJNS7_ILi1EEESI_SI_EEESC_SE_Li256ELb1ELb1ELb1ELb0EEENS1_36VarlenDynamicPersistentTileSchedulerILi128ELi64ELi256ELi256ELb1ELb1ELb0ELb0ELb1ELb1EEEEEEEEEvNT_6ParamsE,(.L_x_55 - _ZN7cutlass13device_kernelIN5flash19enable_sm80_to_sm89INS1_16FlashAttnFwdSm80INS1_25CollectiveMainloopFwdSm80ILi8ELi1ELb0EN4cute5tupleIJNS5_1CILi128EEENS7_ILi64EEENS7_ILi192EEEEEELi192ENS_6half_tEfNS_4arch4Sm80ELb0ELb0ELb0ELb1ELb0ELb0ELb1ELb1EEENS1_21CollectiveEpilogueFwdINS6_IJS8_SA_S9_EEENS6_IJNS7_ILi1EEESI_SI_EEESC_SE_Li256ELb1ELb1ELb1ELb0EEENS1_36VarlenDynamicPersistentTileSchedulerILi128ELi64ELi256ELi256ELb1ELb1ELb0ELb0ELb1ELb1EEEEEEEEEvNT_6ParamsE)
        .other          _ZN7cutlass13device_kernelIN5flash19enable_sm80_to_sm89INS1_16FlashAttnFwdSm80INS1_25CollectiveMainloopFwdSm80ILi8ELi1ELb0EN4cute5tupleIJNS5_1CILi128EEENS7_ILi64EEENS7_ILi192EEEEEELi192ENS_6half_tEfNS_4arch4Sm80ELb0ELb0ELb0ELb1ELb0ELb0ELb1ELb1EEENS1_21CollectiveEpilogueFwdINS6_IJS8_SA_S9_EEENS6_IJNS7_ILi1EEESI_SI_EEESC_SE_Li256ELb1ELb1ELb1ELb0EEENS1_36VarlenDynamicPersistentTileSchedulerILi128ELi64ELi256ELi256ELb1ELb1ELb0ELb0ELb1ELb1EEEEEEEEEvNT_6ParamsE,@"STO_CUDA_ENTRY STV_DEFAULT"
_ZN7cutlass13device_kernelIN5flash19enable_sm80_to_sm89INS1_16FlashAttnFwdSm80INS1_25CollectiveMainloopFwdSm80ILi8ELi1ELb0EN4cute5tupleIJNS5_1CILi128EEENS7_ILi64EEENS7_ILi192EEEEEELi192ENS_6half_tEfNS_4arch4Sm80ELb0ELb0ELb0ELb1ELb0ELb0ELb1ELb1EEENS1_21CollectiveEpilogueFwdINS6_IJS8_SA_S9_EEENS6_IJNS7_ILi1EEESI_SI_EEESC_SE_Li256ELb1ELb1ELb1ELb0EEENS1_36VarlenDynamicPersistentTileSchedulerILi128ELi64ELi256ELi256ELb1ELb1ELb0ELb0ELb1ELb1EEEEEEEEEvNT_6ParamsE:
[----:B------:R-:W-:Y:S01]  /*0000*/  LDC R1, c[0x0][0x37c] ;  /* 0x0000df00ff017b82 */ /* 0x000fe20000000800 */
[----:B------:R-:W-:Y:S05]  /*0010*/  EXIT ;  /* 0x000000000000794d */ /* 0x000fea0003800000 */
.L_x_19:
        /* <DEDUP_REMOVED lines=14> */
.L_x_55:


//--------------------- .text._ZN7cutlass13device_kernelIN5flash19enable_sm80_to_sm89INS1_16FlashAttnFwdSm80INS1_25CollectiveMainloopFwdSm80ILi8ELi1ELb0EN4cute5tupleIJNS5_1CILi128EEENS7_ILi64EEENS7_ILi192EEEEEELi192ENS_6half_tEfNS_4arch4Sm80ELb0ELb0ELb0ELb1ELb0ELb1ELb1ELb1EEENS1_21CollectiveEpilogueFwdINS6_IJS8_SA_S9_EEENS6_IJNS7_ILi1EEESI_SI_EEESC_SE_Li256ELb1ELb1ELb1ELb0EEENS1_36VarlenDynamicPersistentTileSchedulerILi128ELi64ELi256ELi256ELb1ELb1ELb0ELb0ELb1ELb1EEEEEEEEEvNT_6ParamsE --------------------------
	.section	.text._ZN7cutlass13device_kernelIN5flash19enable_sm80_to_sm89INS1_16FlashAttnFwdSm80INS1_25CollectiveMainloopFwdSm80ILi8ELi1ELb0EN4cute5tupleIJNS5_1CILi128EEENS7_ILi64EEENS7_ILi192EEEEEELi192ENS_6half_tEfNS_4arch4Sm80ELb0ELb0ELb0ELb1ELb0ELb1ELb1ELb1EEENS1_21CollectiveEpilogueFwdINS6_IJS8_SA_S9_EEENS6_IJNS7_ILi1EEESI_SI_EEESC_SE_Li256ELb1ELb1ELb1ELb0EEENS1_36VarlenDynamicPersistentTileSchedulerILi128ELi64ELi256ELi256ELb1ELb1ELb0ELb0ELb1ELb1EEEEEEEEEvNT_6ParamsE,"ax",@progbits
	.align	128
.text._ZN7cutlass13device_kernelIN5flash19enable_sm80_to_sm89INS1_16FlashAttnFwdSm80INS1_25CollectiveMainloopFwdSm80ILi8ELi1ELb0EN4cute5tupleIJNS5_1CILi128EEENS7_ILi64EEENS7_ILi192EEEEEELi192ENS_6half_tEfNS_4arch4Sm80ELb0ELb0ELb0ELb1ELb0ELb1ELb1ELb1EEENS1_21CollectiveEpilogueFwdINS6_IJS8_SA_S9_EEENS6_IJNS7_ILi1EEESI_SI_EEESC_SE_Li256ELb1ELb1ELb1ELb0EEENS1_36VarlenDynamicPersistentTileSchedulerILi128ELi64ELi256ELi256ELb1ELb1ELb0ELb0ELb1ELb1EEEEEEEEEvNT_6ParamsE:
        .type           _ZN7cutlass13device_kernelIN5flash19enable_sm80_to_sm89INS1_16FlashAttnFwdSm80INS1_25CollectiveMainloopFwdSm80ILi8ELi1ELb0EN4cute5tupleIJNS5_1CILi128EEENS7_ILi64EEENS7_ILi192EEEEEELi192ENS_6half_tEfNS_4arch4Sm80ELb0ELb0ELb0ELb1ELb0ELb1ELb1ELb1EEENS1_21CollectiveEpilogueFwdINS6_IJS8_SA_S9_EEENS6_IJNS7_ILi1EEESI_SI_EEESC_SE_Li256ELb1ELb1ELb1ELb0EEENS1_36VarlenDynamicPersistentTileSchedulerILi128ELi64ELi256ELi256ELb1ELb1ELb0ELb0ELb1ELb1EEEEEEEEEvNT_6ParamsE,@function
        .size           _ZN7cutlass13device_kernelIN5flash19enable_sm80_to_sm89INS1_16FlashAttnFwdSm80INS1_25CollectiveMainloopFwdSm80ILi8ELi1ELb0EN4cute5tupleIJNS5_1CILi128EEENS7_ILi64EEENS7_ILi192EEEEEELi192ENS_6half_tEfNS_4arch4Sm80ELb0ELb0ELb0ELb1ELb0ELb1ELb1ELb1EEENS1_21CollectiveEpilogueFwdINS6_IJS8_SA_S9_EEENS6_IJNS7_ILi1EEESI_SI_EEESC_SE_Li256ELb1ELb1ELb1ELb0EEENS1_36VarlenDynamicPersistentTileSchedulerILi128ELi64ELi256ELi256ELb1ELb1ELb0ELb0ELb1ELb1EEEEEEEEEvNT_6ParamsE,(.L_x_56 - _ZN7cutlass13device_kernelIN5flash19enable_sm80_to_sm89INS1_16FlashAttnFwdSm80INS1_25CollectiveMainloopFwdSm80ILi8ELi1ELb0EN4cute5tupleIJNS5_1CILi128EEENS7_ILi64EEENS7_ILi192EEEEEELi192ENS_6half_tEfNS_4arch4Sm80ELb0ELb0ELb0ELb1ELb0ELb1ELb1ELb1EEENS1_21CollectiveEpilogueFwdINS6_IJS8_SA_S9_EEENS6_IJNS7_ILi1EEESI_SI_EEESC_SE_Li256ELb1ELb1ELb1ELb0EEENS1_36VarlenDynamicPersistentTileSchedulerILi128ELi64ELi256ELi256ELb1ELb1ELb0ELb0ELb1ELb1EEEEEEEEEvNT_6ParamsE)
        .other          _ZN7cutlass13device_kernelIN5flash19enable_sm80_to_sm89INS1_16FlashAttnFwdSm80INS1_25CollectiveMainloopFwdSm80ILi8ELi1ELb0EN4cute5tupleIJNS5_1CILi128EEENS7_ILi64EEENS7_ILi192EEEEEELi192ENS_6half_tEfNS_4arch4Sm80ELb0ELb0ELb0ELb1ELb0ELb1ELb1ELb1EEENS1_21CollectiveEpilogueFwdINS6_IJS8_SA_S9_EEENS6_IJNS7_ILi1EEESI_SI_EEESC_SE_Li256ELb1ELb1ELb1ELb0EEENS1_36VarlenDynamicPersistentTileSchedulerILi128ELi64ELi256ELi256ELb1ELb1ELb0ELb0ELb1ELb1EEEEEEEEEvNT_6ParamsE,@"STO_CUDA_ENTRY STV_DEFAULT"
_ZN7cutlass13device_kernelIN5flash19enable_sm80_to_sm89INS1_16FlashAttnFwdSm80INS1_25CollectiveMainloopFwdSm80ILi8ELi1ELb0EN4cute5tupleIJNS5_1CILi128EEENS7_ILi64EEENS7_ILi192EEEEEELi192ENS_6half_tEfNS_4arch4Sm80ELb0ELb0ELb0ELb1ELb0ELb1ELb1ELb1EEENS1_21CollectiveEpilogueFwdINS6_IJS8_SA_S9_EEENS6_IJNS7_ILi1EEESI_SI_EEESC_SE_Li256ELb1ELb1ELb1ELb0EEENS1_36VarlenDynamicPersistentTileSchedulerILi128ELi64ELi256ELi256ELb1ELb1ELb0ELb0ELb1ELb1EEEEEEEEEvNT_6ParamsE:
[----:B------:R-:W-:Y:S01]  /*0000*/  LDC R1, c[0x0][0x37c] ;  /* 0x0000df00ff017b82 */ /* 0x000fe20000000800 */
[----:B------:R-:W-:Y:S05]  /*0010*/  EXIT ;  /* 0x000000000000794d */ /* 0x000fea0003800000 */
.L_x_20:
        /* <DEDUP_REMOVED lines=14> */
.L_x_56:


//--------------------- .text._ZN7cutlass13device_kernelIN5flash19enable_sm80_to_sm89INS1_16FlashAttnFwdSm80INS1_25CollectiveMainloopFwdSm80ILi8ELi1ELb0EN4cute5tupleIJNS5_1CILi128EEENS7_ILi64EEENS7_ILi192EEEEEELi192ENS_6half_tEfNS_4arch4Sm80ELb0ELb1ELb0ELb0ELb0ELb0ELb1ELb1EEENS1_21CollectiveEpilogueFwdINS6_IJS8_SA_S9_EEENS6_IJNS7_ILi1EEESI_SI_EEESC_SE_Li256ELb0ELb1ELb1ELb0EEENS1_19SingleTileSchedulerILb0ELb1ELb1ELi128EEEEEEEEEvNT_6ParamsE --------------------------
	.section	.text._ZN7cutlass13device_kernelIN5flash19enable_sm80_to_sm89INS1_16FlashAttnFwdSm80INS1_25CollectiveMainloopFwdSm80ILi8ELi1ELb0EN4cute5tupleIJNS5_1CILi128EEENS7_ILi64EEENS7_ILi192EEEEEELi192ENS_6half_tEfNS_4arch4Sm80ELb0ELb1ELb0ELb0ELb0ELb0ELb1ELb1EEENS1_21CollectiveEpilogueFwdINS6_IJS8_SA_S9_EEENS6_IJNS7_ILi1EEESI_SI_EEESC_SE_Li256ELb0ELb1ELb1ELb0EEENS1_19SingleTileSchedulerILb0ELb1ELb1ELi128EEEEEEEEEvNT_6ParamsE,"ax",@progbits
	.align	128
.text._ZN7cutlass13device_kernelIN5flash19enable_sm80_to_sm89INS1_16FlashAttnFwdSm80INS1_25CollectiveMainloopFwdSm80ILi8ELi1ELb0EN4cute5tupleIJNS5_1CILi128EEENS7_ILi64EEENS7_ILi192EEEEEELi192ENS_6half_tEfNS_4arch4Sm80ELb0ELb1ELb0ELb0ELb0ELb0ELb1ELb1EEENS1_21CollectiveEpilogueFwdINS6_IJS8_SA_S9_EEENS6_IJNS7_ILi1EEESI_SI_EEESC_SE_Li256ELb0ELb1ELb1ELb0EEENS1_19SingleTileSchedulerILb0ELb1ELb1ELi128EEEEEEEEEvNT_6ParamsE:
        .type           _ZN7cutlass13device_kernelIN5flash19enable_sm80_to_sm89INS1_16FlashAttnFwdSm80INS1_25CollectiveMainloopFwdSm80ILi8ELi1ELb0EN4cute5tupleIJNS5_1CILi128EEENS7_ILi64EEENS7_ILi192EEEEEELi192ENS_6half_tEfNS_4arch4Sm80ELb0ELb1ELb0ELb0ELb0ELb0ELb1ELb1EEENS1_21CollectiveEpilogueFwdINS6_IJS8_SA_S9_EEENS6_IJNS7_ILi1EEESI_SI_EEESC_SE_Li256ELb0ELb1ELb1ELb0EEENS1_19SingleTileSchedulerILb0ELb1ELb1ELi128EEEEEEEEEvNT_6ParamsE,@function
        .size           _ZN7cutlass13device_kernelIN5flash19enable_sm80_to_sm89INS1_16FlashAttnFwdSm80INS1_25CollectiveMainloopFwdSm80ILi8ELi1ELb0EN4cute5tupleIJNS5_1CILi128EEENS7_ILi64EEENS7_ILi192EEEEEELi192ENS_6half_tEfNS_4arch4Sm80ELb0ELb1ELb0ELb0ELb0ELb0ELb1ELb1EEENS1_21CollectiveEpilogueFwdINS6_IJS8_SA_S9_EEENS6_IJNS7_ILi1EEESI_SI_EEESC_SE_Li256ELb0ELb1ELb1ELb0EEENS1_19SingleTileSchedulerILb0ELb1ELb1ELi128EEEEEEEEEvNT_6ParamsE,(.L_x_57 - _ZN7cutlass13device_kernelIN5flash19enable_sm80_to_sm89INS1_16FlashAttnFwdSm80INS1_25CollectiveMainloopFwdSm80ILi8ELi1ELb0EN4cute5tupleIJNS5_1CILi128EEENS7_ILi64EEENS7_ILi192EEEEEELi192ENS_6half_tEfNS_4arch4Sm80ELb0ELb1ELb0ELb0ELb0ELb0ELb1ELb1EEENS1_21CollectiveEpilogueFwdINS6_IJS8_SA_S9_EEENS6_IJNS7_ILi1EEESI_SI_EEESC_SE_Li256ELb0ELb1ELb1ELb0EEENS1_19SingleTileSchedulerILb0ELb1ELb1ELi128EEEEEEEEEvNT_6ParamsE)
        .other          _ZN7cutlass13device_kernelIN5flash19enable_sm80_to_sm89INS1_16FlashAttnFwdSm80INS1_25CollectiveMainloopFwdSm80ILi8ELi1ELb0EN4cute5tupleIJNS5_1CILi128EEENS7_ILi64EEENS7_ILi192EEEEEELi192ENS_6half_tEfNS_4arch4Sm80ELb0ELb1ELb0ELb0ELb0ELb0ELb1ELb1EEENS1_21CollectiveEpilogueFwdINS6_IJS8_SA_S9_EEENS6_IJNS7_ILi1EEESI_SI_EEESC_SE_Li256ELb0ELb1ELb1ELb0EEENS1_19SingleTileSchedulerILb0ELb1ELb1ELi128EEEEEEEEEvNT_6ParamsE,@"STO_CUDA_ENTRY STV_DEFAULT"
_ZN7cutlass13device_kernelIN5flash19enable_sm80_to_sm89INS1_16FlashAttnFwdSm80INS1_25CollectiveMainloopFwdSm80ILi8ELi1ELb0EN4cute5tupleIJNS5_1CILi128EEENS7_ILi64EEENS7_ILi192EEEEEELi192ENS_6half_tEfNS_4arch4Sm80ELb0ELb1ELb0ELb0ELb0ELb0ELb1ELb1EEENS1_21CollectiveEpilogueFwdINS6_IJS8_SA_S9_EEENS6_IJNS7_ILi1EEESI_SI_EEESC_SE_Li256ELb0ELb1ELb1ELb0EEENS1_19SingleTileSchedulerILb0ELb1ELb1ELi128EEEEEEEEEvNT_6ParamsE:
[----:B------:R-:W-:Y:S01]  /*0000*/  LDC R1, c[0x0][0x37c] ;  /* 0x0000df00ff017b82 */ /* 0x000fe20000000800 */
[----:B------:R-:W-:Y:S05]  /*0010*/  EXIT ;  /* 0x000000000000794d */ /* 0x000fea0003800000 */
.L_x_21:
        /* <DEDUP_REMOVED lines=14> */
.L_x_57:


//--------------------- .text._ZN7cutlass13device_kernelIN5flash19enable_sm80_to_sm89INS1_16FlashAttnFwdSm80INS1_25CollectiveMainloopFwdSm80ILi8ELi1ELb0EN4cute5tupleIJNS5_1CILi128EEENS7_ILi64EEENS7_ILi192EEEEEELi192ENS_6half_tEfNS_4arch4Sm80ELb0ELb1ELb0ELb1ELb0ELb0ELb1ELb1EEENS1_21CollectiveEpilogueFwdINS6_IJS8_SA_S9_EEENS6_IJNS7_ILi1EEESI_SI_EEESC_SE_Li256ELb1ELb1ELb1ELb0EEENS1_36VarlenDynamicPersistentTileSchedulerILi128ELi64ELi256ELi256ELb1ELb1ELb0ELb1ELb0ELb1EEEEEEEEEvNT_6ParamsE --------------------------
	.section	.text._ZN7cutlass13device_kernelIN5flash19enable_sm80_to_sm89INS1_16FlashAttnFwdSm80INS1_25CollectiveMainloopFwdSm80ILi8ELi1ELb0EN4cute5tupleIJNS5_1CILi128EEENS7_ILi64EEENS7_ILi192EEEEEELi192ENS_6half_tEfNS_4arch4Sm80ELb0ELb1ELb0ELb1ELb0ELb0ELb1ELb1EEENS1_21CollectiveEpilogueFwdINS6_IJS8_SA_S9_EEENS6_IJNS7_ILi1EEESI_SI_EEESC_SE_Li256ELb1ELb1ELb1ELb0EEENS1_36VarlenDynamicPersistentTileSchedulerILi128ELi64ELi256ELi256ELb1ELb1ELb0ELb1ELb0ELb1EEEEEEEEEvNT_6ParamsE,"ax",@progbits
	.align	128
.text._ZN7cutlass13device_kernelIN5flash19enable_sm80_to_sm89INS1_16FlashAttnFwdSm80INS1_25CollectiveMainloopFwdSm80ILi8ELi1ELb0EN4cute5tupleIJNS5_1CILi128EEENS7_ILi64EEENS7_ILi192EEEEEELi192ENS_6half_tEfNS_4arch4Sm80ELb0ELb1ELb0ELb1ELb0ELb0ELb1ELb1EEENS1_21CollectiveEpilogueFwdINS6_IJS8_SA_S9_EEENS6_IJNS7_ILi1EEESI_SI_EEESC_SE_Li256ELb1ELb1ELb1ELb0EEENS1_36VarlenDynamicPersistentTileSchedulerILi128ELi64ELi256ELi256ELb1ELb1ELb0ELb1ELb0ELb1EEEEEEEEEvNT_6ParamsE:
        .type           _ZN7cutlass13device_kernelIN5flash19enable_sm80_to_sm89INS1_16FlashAttnFwdSm80INS1_25CollectiveMainloopFwdSm80ILi8ELi1ELb0EN4cute5tupleIJNS5_1CILi128EEENS7_ILi64EEENS7_ILi192EEEEEELi192ENS_6half_tEfNS_4arch4Sm80ELb0ELb1ELb0ELb1ELb0ELb0ELb1ELb1EEENS1_21CollectiveEpilogueFwdINS6_IJS8_SA_S9_EEENS6_IJNS7_ILi1EEESI_SI_EEESC_SE_Li256ELb1ELb1ELb1ELb0EEENS1_36VarlenDynamicPersistentTileSchedulerILi128ELi64ELi256ELi256ELb1ELb1ELb0ELb1ELb0ELb1EEEEEEEEEvNT_6ParamsE,@function
        .size           _ZN7cutlass13device_kernelIN5flash19enable_sm80_to_sm89INS1_16FlashAttnFwdSm80INS1_25CollectiveMainloopFwdSm80ILi8ELi1ELb0EN4cute5tupleIJNS5_1CILi128EEENS7_ILi64EEENS7_ILi192EEEEEELi192ENS_6half_tEfNS_4arch4Sm80ELb0ELb1ELb0ELb1ELb0ELb0ELb1ELb1EEENS1_21CollectiveEpilogueFwdINS6_IJS8_SA_S9_EEENS6_IJNS7_ILi1EEESI_SI_EEESC_SE_Li256ELb1ELb1ELb1ELb0EEENS1_36VarlenDynamicPersistentTileSchedulerILi128ELi64ELi256ELi256ELb1ELb1ELb0ELb1ELb0ELb1EEEEEEEEEvNT_6ParamsE,(.L_x_58 - _ZN7cutlass13device_kernelIN5flash19enable_sm80_to_sm89INS1_16FlashAttnFwdSm80INS1_25CollectiveMainloopFwdSm80ILi8ELi1ELb0EN4cute5tupleIJNS5_1CILi128EEENS7_ILi64EEENS7_ILi192EEEEEELi192ENS_6half_tEfNS_4arch4Sm80ELb0ELb1ELb0ELb1ELb0ELb0ELb1ELb1EEENS1_21CollectiveEpilogueFwdINS6_IJS8_SA_S9_EEENS6_IJNS7_ILi1EEESI_SI_EEESC_SE_Li256ELb1ELb1ELb1ELb0EEENS1_36VarlenDynamicPersistentTileSchedulerILi128ELi64ELi256ELi256ELb1ELb1ELb0ELb1ELb0ELb1EEEEEEEEEvNT_6ParamsE)
        .other          _ZN7cutlass13device_kernelIN5flash19enable_sm80_to_sm89INS1_16FlashAttnFwdSm80INS1_25CollectiveMainloopFwdSm80ILi8ELi1ELb0EN4cute5tupleIJNS5_1CILi128EEENS7_ILi64EEENS7_ILi192EEEEEELi192ENS_6half_tEfNS_4arch4Sm80ELb0ELb1ELb0ELb1ELb0ELb0ELb1ELb1EEENS1_21CollectiveEpilogueFwdINS6_IJS8_SA_S9_EEENS6_IJNS7_ILi1EEESI_SI_EEESC_SE_Li256ELb1ELb1ELb1ELb0EEENS1_36VarlenDynamicPersistentTileSchedulerILi128ELi64ELi256ELi256ELb1ELb1ELb0ELb1ELb0ELb1EEEEEEEEEvNT_6ParamsE,@"STO_CUDA_ENTRY STV_DEFAULT"
_ZN7cutlass13device_kernelIN5flash19enable_sm80_to_sm89INS1_16FlashAttnFwdSm80INS1_25CollectiveMainloopFwdSm80ILi8ELi1ELb0EN4cute5tupleIJNS5_1CILi128EEENS7_ILi64EEENS7_ILi192EEEEEELi192ENS_6half_tEfNS_4arch4Sm80ELb0ELb1ELb0ELb1ELb0ELb0ELb1ELb1EEENS1_21CollectiveEpilogueFwdINS6_IJS8_SA_S9_EEENS6_IJNS7_ILi1EEESI_SI_EEESC_SE_Li256ELb1ELb1ELb1ELb0EEENS1_36VarlenDynamicPersistentTileSchedulerILi128ELi64ELi256ELi256ELb1ELb1ELb0ELb1ELb0ELb1EEEEEEEEEvNT_6ParamsE:
[----:B------:R-:W-:Y:S01]  /*0000*/  LDC R1, c[0x0][0x37c] ;  /* 0x0000df00ff017b82 */ /* 0x000fe20000000800 */
[----:B------:R-:W-:Y:S05]  /*0010*/  EXIT ;  /* 0x000000000000794d */ /* 0x000fea0003800000 */
.L_x_22:
        /* <DEDUP_REMOVED lines=14> */
.L_x_58:


//--------------------- .text._ZN7cutlass13device_kernelIN5flash19enable_sm80_to_sm89INS1_16FlashAttnFwdSm80INS1_25CollectiveMainloopFwdSm80ILi8ELi1ELb0EN4cute5tupleIJNS5_1CILi128EEENS7_ILi64EEENS7_ILi192EEEEEELi192ENS_6half_tEfNS_4arch4Sm80ELb0ELb1ELb0ELb1ELb0ELb1ELb1ELb1EEENS1_21CollectiveEpilogueFwdINS6_IJS8_SA_S9_EEENS6_IJNS7_ILi1EEESI_SI_EEESC_SE_Li256ELb1ELb1ELb1ELb0EEENS1_36VarlenDynamicPersistentTileSchedulerILi128ELi64ELi256ELi256ELb1ELb1ELb0ELb1ELb0ELb1EEEEEEEEEvNT_6ParamsE --------------------------
	.section	.text._ZN7cutlass13device_kernelIN5flash19enable_sm80_to_sm89INS1_16FlashAttnFwdSm80INS1_25CollectiveMainloopFwdSm80ILi8ELi1ELb0EN4cute5tupleIJNS5_1CILi128EEENS7_ILi64EEENS7_ILi192EEEEEELi192ENS_6half_tEfNS_4arch4Sm80ELb0ELb1ELb0ELb1ELb0ELb1ELb1ELb1EEENS1_21CollectiveEpilogueFwdINS6_IJS8_SA_S9_EEENS6_IJNS7_ILi1EEESI_SI_EEESC_SE_Li256ELb1ELb1ELb1ELb0EEENS1_36VarlenDynamicPersistentTileSchedulerILi128ELi64ELi256ELi256ELb1ELb1ELb0ELb1ELb0ELb1EEEEEEEEEvNT_6ParamsE,"ax",@progbits
	.align	128
.text._ZN7cutlass13device_kernelIN5flash19enable_sm80_to_sm89INS1_16FlashAttnFwdSm80INS1_25CollectiveMainloopFwdSm80ILi8ELi1ELb0EN4cute5tupleIJNS5_1CILi128EEENS7_ILi64EEENS7_ILi192EEEEEELi192ENS_6half_tEfNS_4arch4Sm80ELb0ELb1ELb0ELb1ELb0ELb1ELb1ELb1EEENS1_21CollectiveEpilogueFwdINS6_IJS8_SA_S9_EEENS6_IJNS7_ILi1EEESI_SI_EEESC_SE_Li256ELb1ELb1ELb1ELb0EEENS1_36VarlenDynamicPersistentTileSchedulerILi128ELi64ELi256ELi256ELb1ELb1ELb0ELb1ELb0ELb1EEEEEEEEEvNT_6ParamsE:
        .type           _ZN7cutlass13device_kernelIN5flash19enable_sm80_to_sm89INS1_16FlashAttnFwdSm80INS1_25CollectiveMainloopFwdSm80ILi8ELi1ELb0EN4cute5tupleIJNS5_1CILi128EEENS7_ILi64EEENS7_ILi192EEEEEELi192ENS_6half_tEfNS_4arch4Sm80ELb0ELb1ELb0ELb1ELb0ELb1ELb1ELb1EEENS1_21CollectiveEpilogueFwdINS6_IJS8_SA_S9_EEENS6_IJNS7_ILi1EEESI_SI_EEESC_SE_Li256ELb1ELb1ELb1ELb0EEENS1_36VarlenDynamicPersistentTileSchedulerILi128ELi64ELi256ELi256ELb1ELb1ELb0ELb1ELb0ELb1EEEEEEEEEvNT_6ParamsE,@function
        .size           _ZN7cutlass13device_kernelIN5flash19enable_sm80_to_sm89INS1_16FlashAttnFwdSm80INS1_25CollectiveMainloopFwdSm80ILi8ELi1ELb0EN4cute5tupleIJNS5_1CILi128EEENS7_ILi64EEENS7_ILi192EEEEEELi192ENS_6half_tEfNS_4arch4Sm80ELb0ELb1ELb0ELb1ELb0ELb1ELb1ELb1EEENS1_21CollectiveEpilogueFwdINS6_IJS8_SA_S9_EEENS6_IJNS7_ILi1EEESI_SI_EEESC_SE_Li256ELb1ELb1ELb1ELb0EEENS1_36VarlenDynamicPersistentTileSchedulerILi128ELi64ELi256ELi256ELb1ELb1ELb0ELb1ELb0ELb1EEEEEEEEEvNT_6ParamsE,(.L_x_59 - _ZN7cutlass13device_kernelIN5flash19enable_sm80_to_sm89INS1_16FlashAttnFwdSm80INS1_25CollectiveMainloopFwdSm80ILi8ELi1ELb0EN4cute5tupleIJNS5_1CILi128EEENS7_ILi64EEENS7_ILi192EEEEEELi192ENS_6half_tEfNS_4arch4Sm80ELb0ELb1ELb0ELb1ELb0ELb1ELb1ELb1EEENS1_21CollectiveEpilogueFwdINS6_IJS8_SA_S9_EEENS6_IJNS7_ILi1EEESI_SI_EEESC_SE_Li256ELb1ELb1ELb1ELb0EEENS1_36VarlenDynamicPersistentTileSchedulerILi128ELi64ELi256ELi256ELb1ELb1ELb0ELb1ELb0ELb1EEEEEEEEEvNT_6ParamsE)
        .other          _ZN7cutlass13device_kernelIN5flash19enable_sm80_to_sm89INS1_16FlashAttnFwdSm80INS1_25CollectiveMainloopFwdSm80ILi8ELi1ELb0EN4cute5tupleIJNS5_1CILi128EEENS7_ILi64EEENS7_ILi192EEEEEELi192ENS_6half_tEfNS_4arch4Sm80ELb0ELb1ELb0ELb1ELb0ELb1ELb1ELb1EEENS1_21CollectiveEpilogueFwdINS6_IJS8_SA_S9_EEENS6_IJNS7_ILi1EEESI_SI_EEESC_SE_Li256ELb1ELb1ELb1ELb0EEENS1_36VarlenDynamicPersistentTileSchedulerILi128ELi64ELi256ELi256ELb1ELb1ELb0ELb1ELb0ELb1EEEEEEEEEvNT_6ParamsE,@"STO_CUDA_ENTRY STV_DEFAULT"
_ZN7cutlass13device_kernelIN5flash19enable_sm80_to_sm89INS1_16FlashAttnFwdSm80INS1_25CollectiveMainloopFwdSm80ILi8ELi1ELb0EN4cute5tupleIJNS5_1CILi128EEENS7_ILi64EEENS7_ILi192EEEEEELi192ENS_6half_tEfNS_4arch4Sm80ELb0ELb1ELb0ELb1ELb0ELb1ELb1ELb1EEENS1_21CollectiveEpilogueFwdINS6_IJS8_SA_S9_EEENS6_IJNS7_ILi1EEESI_SI_EEESC_SE_Li256ELb1ELb1ELb1ELb0EEENS1_36VarlenDynamicPersistentTileSchedulerILi128ELi64ELi256ELi256ELb1ELb1ELb0ELb1ELb0ELb1EEEEEEEEEvNT_6ParamsE:
[----:B------:R-:W-:Y:S01]  /*0000*/  LDC R1, c[0x0][0x37c] ;  /* 0x0000df00ff017b82 */ /* 0x000fe20000000800 */
[----:B------:R-:W-:Y:S05]  /*0010*/  EXIT ;  /* 0x000000000000794d */ /* 0x000fea0003800000 */
.L_x_23:
        /* <DEDUP_REMOVED lines=14> */
.L_x_59:


//--------------------- .text._ZN7cutlass13device_kernelIN5flash19enable_sm80_to_sm89INS1_16FlashAttnFwdSm80INS1_25CollectiveMainloopFwdSm80ILi8ELi1ELb1EN4cute5tupleIJNS5_1CILi128EEENS7_ILi96EEENS7_ILi192EEEEEELi192ENS_6half_tEfNS_4arch4Sm80ELb1ELb0ELb0ELb0ELb0ELb0ELb1ELb1EEENS1_21CollectiveEpilogueFwdINS6_IJS8_SA_S9_EEENS6_IJNS7_ILi1EEESI_SI_EEESC_SE_Li256ELb0ELb1ELb1ELb0EEENS1_30DynamicPersistentTileSchedulerILi256ELi256ELb1ELb1ELb0EEEEEEEEEvNT_6ParamsE --------------------------
	.section	.text._ZN7cutlass13device_kernelIN5flash19enable_sm80_to_sm89INS1_16FlashAttnFwdSm80INS1_25CollectiveMainloopFwdSm80ILi8ELi1ELb1EN4cute5tupleIJNS5_1CILi128EEENS7_ILi96EEENS7_ILi192EEEEEELi192ENS_6half_tEfNS_4arch4Sm80ELb1ELb0ELb0ELb0ELb0ELb0ELb1ELb1EEENS1_21CollectiveEpilogueFwdINS6_IJS8_SA_S9_EEENS6_IJNS7_ILi1EEESI_SI_EEESC_SE_Li256ELb0ELb1ELb1ELb0EEENS1_30DynamicPersistentTileSchedulerILi256ELi256ELb1ELb1ELb0EEEEEEEEEvNT_6ParamsE,"ax",@progbits
	.align	128
.text._ZN7cutlass13device_kernelIN5flash19enable_sm80_to_sm89INS1_16FlashAttnFwdSm80INS1_25CollectiveMainloopFwdSm80ILi8ELi1ELb1EN4cute5tupleIJNS5_1CILi128EEENS7_ILi96EEENS7_ILi192EEEEEELi192ENS_6half_tEfNS_4arch4Sm80ELb1ELb0ELb0ELb0ELb0ELb0ELb1ELb1EEENS1_21CollectiveEpilogueFwdINS6_IJS8_SA_S9_EEENS6_IJNS7_ILi1EEESI_SI_EEESC_SE_Li256ELb0ELb1ELb1ELb0EEENS1_30DynamicPersistentTileSchedulerILi256ELi256ELb1ELb1ELb0EEEEEEEEEvNT_6ParamsE:
        .type           _ZN7cutlass13device_kernelIN5flash19enable_sm80_to_sm89INS1_16FlashAttnFwdSm80INS1_25CollectiveMainloopFwdSm80ILi8ELi1ELb1EN4cute5tupleIJNS5_1CILi128EEENS7_ILi96EEENS7_ILi192EEEEEELi192ENS_6half_tEfNS_4arch4Sm80ELb1ELb0ELb0ELb0ELb0ELb0ELb1ELb1EEENS1_21CollectiveEpilogueFwdINS6_IJS8_SA_S9_EEENS6_IJNS7_ILi1EEESI_SI_EEESC_SE_Li256ELb0ELb1ELb1ELb0EEENS1_30DynamicPersistentTileSchedulerILi256ELi256ELb1ELb1ELb0EEEEEEEEEvNT_6ParamsE,@function
        .size           _ZN7cutlass13device_kernelIN5flash19enable_sm80_to_sm89INS1_16FlashAttnFwdSm80INS1_25CollectiveMainloopFwdSm80ILi8ELi1ELb1EN4cute5tupleIJNS5_1CILi128EEENS7_ILi96EEENS7_ILi192EEEEEELi192ENS_6half_tEfNS_4arch4Sm80ELb1ELb0ELb0ELb0ELb0ELb0ELb1ELb1EEENS1_21CollectiveEpilogueFwdINS6_IJS8_SA_S9_EEENS6_IJNS7_ILi1EEESI_SI_EEESC_SE_Li256ELb0ELb1ELb1ELb0EEENS1_30DynamicPersistentTileSchedulerILi256ELi256ELb1ELb1ELb0EEEEEEEEEvNT_6ParamsE,(.L_x_60 - _ZN7cutlass13device_kernelIN5flash19enable_sm80_to_sm89INS1_16FlashAttnFwdSm80INS1_25CollectiveMainloopFwdSm80ILi8ELi1ELb1EN4cute5tupleIJNS5_1CILi128EEENS7_ILi96EEENS7_ILi192EEEEEELi192ENS_6half_tEfNS_4arch4Sm80ELb1ELb0ELb0ELb0ELb0ELb0ELb1ELb1EEENS1_21CollectiveEpilogueFwdINS6_IJS8_SA_S9_EEENS6_IJNS7_ILi1EEESI_SI_EEESC_SE_Li256ELb0ELb1ELb1ELb0EEENS1_30DynamicPersistentTileSchedulerILi256ELi256ELb1ELb1ELb0EEEEEEEEEvNT_6ParamsE)
        .other          _ZN7cutlass13device_kernelIN5flash19enable_sm80_to_sm89INS1_16FlashAttnFwdSm80INS1_25CollectiveMainloopFwdSm80ILi8ELi1ELb1EN4cute5tupleIJNS5_1CILi128EEENS7_ILi96EEENS7_ILi192EEEEEELi192ENS_6half_tEfNS_4arch4Sm80ELb1ELb0ELb0ELb0ELb0ELb0ELb1ELb1EEENS1_21CollectiveEpilogueFwdINS6_IJS8_SA_S9_EEENS6_IJNS7_ILi1EEESI_SI_EEESC_SE_Li256ELb0ELb1ELb1ELb0EEENS1_30DynamicPersistentTileSchedulerILi256ELi256ELb1ELb1ELb0EEEEEEEEEvNT_6ParamsE,@"STO_CUDA_ENTRY STV_DEFAULT"
_ZN7cutlass13device_kernelIN5flash19enable_sm80_to_sm89INS1_16FlashAttnFwdSm80INS1_25CollectiveMainloopFwdSm80ILi8ELi1ELb1EN4cute5tupleIJNS5_1CILi128EEENS7_ILi96EEENS7_ILi192EEEEEELi192ENS_6half_tEfNS_4arch4Sm80ELb1ELb0ELb0ELb0ELb0ELb0ELb1ELb1EEENS1_21CollectiveEpilogueFwdINS6_IJS8_SA_S9_EEENS6_IJNS7_ILi1EEESI_SI_EEESC_SE_Li256ELb0ELb1ELb1ELb0EEENS1_30DynamicPersistentTileSchedulerILi256ELi256ELb1ELb1ELb0EEEEEEEEEvNT_6ParamsE:
[----:B------:R-:W-:Y:S01]  /*0000*/  LDC R1, c[0x0][0x37c] ;  /* 0x0000df00ff017b82 */ /* 0x000fe20000000800 */
[----:B------:R-:W-:Y:S05]  /*0010*/  EXIT ;  /* 0x000000000000794d */ /* 0x000fea0003800000 */
.L_x_24:
        /* <DEDUP_REMOVED lines=14> */
.L_x_60:


//--------------------- .text._ZN7cutlass13device_kernelIN5flash19enable_sm80_to_sm89INS1_16FlashAttnFwdSm80INS1_25CollectiveMainloopFwdSm80ILi8ELi1ELb0EN4cute5tupleIJNS5_1CILi128EEENS7_ILi64EEENS7_ILi192EEEEEELi192ENS_6half_tEfNS_4arch4Sm80ELb1ELb0ELb0ELb1ELb0ELb0ELb1ELb1EEENS1_21CollectiveEpilogueFwdINS6_IJS8_SA_S9_EEENS6_IJNS7_ILi1EEESI_SI_EEESC_SE_Li256ELb1ELb1ELb1ELb0EEENS1_36VarlenDynamicPersistentTileSchedulerILi128ELi64ELi256ELi256ELb1ELb1ELb0ELb1ELb1ELb1EEEEEEEEEvNT_6ParamsE --------------------------
	.section	.text._ZN7cutlass13device_kernelIN5flash19enable_sm80_to_sm89INS1_16FlashAttnFwdSm80INS1_25CollectiveMainloopFwdSm80ILi8ELi1ELb0EN4cute5tupleIJNS5_1CILi128EEENS7_ILi64EEENS7_ILi192EEEEEELi192ENS_6half_tEfNS_4arch4Sm80ELb1ELb0ELb0ELb1ELb0ELb0ELb1ELb1EEENS1_21CollectiveEpilogueFwdINS6_IJS8_SA_S9_EEENS6_IJNS7_ILi1EEESI_SI_EEESC_SE_Li256ELb1ELb1ELb1ELb0EEENS1_36VarlenDynamicPersistentTileSchedulerILi128ELi64ELi256ELi256ELb1ELb1ELb0ELb1ELb1ELb1EEEEEEEEEvNT_6ParamsE,"ax",@progbits
	.align	128
.text._ZN7cutlass13device_kernelIN5flash19enable_sm80_to_sm89INS1_16FlashAttnFwdSm80INS1_25CollectiveMainloopFwdSm80ILi8ELi1ELb0EN4cute5tupleIJNS5_1CILi128EEENS7_ILi64EEENS7_ILi192EEEEEELi192ENS_6half_tEfNS_4arch4Sm80ELb1ELb0ELb0ELb1ELb0ELb0ELb1ELb1EEENS1_21CollectiveEpilogueFwdINS6_IJS8_SA_S9_EEENS6_IJNS7_ILi1EEESI_SI_EEESC_SE_Li256ELb1ELb1ELb1ELb0EEENS1_36VarlenDynamicPersistentTileSchedulerILi128ELi64ELi256ELi256ELb1ELb1ELb0ELb1ELb1ELb1EEEEEEEEEvNT_6ParamsE:
        .type           _ZN7cutlass13device_kernelIN5flash19enable_sm80_to_sm89INS1_16FlashAttnFwdSm80INS1_25CollectiveMainloopFwdSm80ILi8ELi1ELb0EN4cute5tupleIJNS5_1CILi128EEENS7_ILi64EEENS7_ILi192EEEEEELi192ENS_6half_tEfNS_4arch4Sm80ELb1ELb0ELb0ELb1ELb0ELb0ELb1ELb1EEENS1_21CollectiveEpilogueFwdINS6_IJS8_SA_S9_EEENS6_IJNS7_ILi1EEESI_SI_EEESC_SE_Li256ELb1ELb1ELb1ELb0EEENS1_36VarlenDynamicPersistentTileSchedulerILi128ELi64ELi256ELi256ELb1ELb1ELb0ELb1ELb1ELb1EEEEEEEEEvNT_6ParamsE,@function
        .size           _ZN7cutlass13device_kernelIN5flash19enable_sm80_to_sm89INS1_16FlashAttnFwdSm80INS1_25CollectiveMainloopFwdSm80ILi8ELi1ELb0EN4cute5tupleIJNS5_1CILi128EEENS7_ILi64EEENS7_ILi192EEEEEELi192ENS_6half_tEfNS_4arch4Sm80ELb1ELb0ELb0ELb1ELb0ELb0ELb1ELb1EEENS1_21CollectiveEpilogueFwdINS6_IJS8_SA_S9_EEENS6_IJNS7_ILi1EEESI_SI_EEESC_SE_Li256ELb1ELb1ELb1ELb0EEENS1_36VarlenDynamicPersistentTileSchedulerILi128ELi64ELi256ELi256ELb1ELb1ELb0ELb1ELb1ELb1EEEEEEEEEvNT_6ParamsE,(.L_x_61 - _ZN7cutlass13device_kernelIN5flash19enable_sm80_to_sm89INS1_16FlashAttnFwdSm80INS1_25CollectiveMainloopFwdSm80ILi8ELi1ELb0EN4cute5tupleIJNS5_1CILi128EEENS7_ILi64EEENS7_ILi192EEEEEELi192ENS_6half_tEfNS_4arch4Sm80ELb1ELb0ELb0ELb1ELb0ELb0ELb1ELb1EEENS1_21CollectiveEpilogueFwdINS6_IJS8_SA_S9_EEENS6_IJNS7_ILi1EEESI_SI_EEESC_SE_Li256ELb1ELb1ELb1ELb0EEENS1_36VarlenDynamicPersistentTileSchedulerILi128ELi64ELi256ELi256ELb1ELb1ELb0ELb1ELb1ELb1EEEEEEEEEvNT_6ParamsE)
        .other          _ZN7cutlass13device_kernelIN5flash19enable_sm80_to_sm89INS1_16FlashAttnFwdSm80INS1_25CollectiveMainloopFwdSm80ILi8ELi1ELb0EN4cute5tupleIJNS5_1CILi128EEENS7_ILi64EEENS7_ILi192EEEEEELi192ENS_6half_tEfNS_4arch4Sm80ELb1ELb0ELb0ELb1ELb0ELb0ELb1ELb1EEENS1_21CollectiveEpilogueFwdINS6_IJS8_SA_S9_EEENS6_IJNS7_ILi1EEESI_SI_EEESC_SE_Li256ELb1ELb1ELb1ELb0EEENS1_36VarlenDynamicPersistentTileSchedulerILi128ELi64ELi256ELi256ELb1ELb1ELb0ELb1ELb1ELb1EEEEEEEEEvNT_6ParamsE,@"STO_CUDA_ENTRY STV_DEFAULT"
_ZN7cutlass13device_kernelIN5flash19enable_sm80_to_sm89INS1_16FlashAttnFwdSm80INS1_25CollectiveMainloopFwdSm80ILi8ELi1ELb0EN4cute5tupleIJNS5_1CILi128EEENS7_ILi64EEENS7_ILi192EEEEEELi192ENS_6half_tEfNS_4arch4Sm80ELb1ELb0ELb0ELb1ELb0ELb0ELb1ELb1EEENS1_21CollectiveEpilogueFwdINS6_IJS8_SA_S9_EEENS6_IJNS7_ILi1EEESI_SI_EEESC_SE_Li256ELb1ELb1ELb1ELb0EEENS1_36VarlenDynamicPersistentTileSchedulerILi128ELi64ELi256ELi256ELb1ELb1ELb0ELb1ELb1ELb1EEEEEEEEEvNT_6ParamsE:
[----:B------:R-:W-:Y:S01]  /*0000*/  LDC R1, c[0x0][0x37c] ;  /* 0x0000df00ff017b82 */ /* 0x000fe20000000800 */
[----:B------:R-:W-:Y:S05]  /*0010*/  EXIT ;  /* 0x000000000000794d */ /* 0x000fea0003800000 */
.L_x_25:
        /* <DEDUP_REMOVED lines=14> */
.L_x_61:


//--------------------- .text._ZN7cutlass13device_kernelIN5flash19enable_sm80_to_sm89INS1_16FlashAttnFwdSm80INS1_25CollectiveMainloopFwdSm80ILi8ELi1ELb0EN4cute5tupleIJNS5_1CILi128EEENS7_ILi64EEENS7_ILi192EEEEEELi192ENS_6half_tEfNS_4arch4Sm80ELb1ELb0ELb0ELb1ELb0ELb1ELb1ELb1EEENS1_21CollectiveEpilogueFwdINS6_IJS8_SA_S9_EEENS6_IJNS7_ILi1EEESI_SI_EEESC_SE_Li256ELb1ELb1ELb1ELb0EEENS1_36VarlenDynamicPersistentTileSchedulerILi128ELi64ELi256ELi256ELb1ELb1ELb0ELb1ELb1ELb1EEEEEEEEEvNT_6ParamsE --------------------------
	.section	.text._ZN7cutlass13device_kernelIN5flash19enable_sm80_to_sm89INS1_16FlashAttnFwdSm80INS1_25CollectiveMainloopFwdSm80ILi8ELi1ELb0EN4cute5tupleIJNS5_1CILi128EEENS7_ILi64EEENS7_ILi192EEEEEELi192ENS_6half_tEfNS_4arch4Sm80ELb1ELb0ELb0ELb1ELb0ELb1ELb1ELb1EEENS1_21CollectiveEpilogueFwdINS6_IJS8_SA_S9_EEENS6_IJNS7_ILi1EEESI_SI_EEESC_SE_Li256ELb1ELb1ELb1ELb0EEENS1_36VarlenDynamicPersistentTileSchedulerILi128ELi64ELi256ELi256ELb1ELb1ELb0ELb1ELb1ELb1EEEEEEEEEvNT_6ParamsE,"ax",@progbits
	.align	128
.text._ZN7cutlass13device_kernelIN5flash19enable_sm80_to_sm89INS1_16FlashAttnFwdSm80INS1_25CollectiveMainloopFwdSm80ILi8ELi1ELb0EN4cute5tupleIJNS5_1CILi128EEENS7_ILi64EEENS7_ILi192EEEEEELi192ENS_6half_tEfNS_4arch4Sm80ELb1ELb0ELb0ELb1ELb0ELb1ELb1ELb1EEENS1_21CollectiveEpilogueFwdINS6_IJS8_SA_S9_EEENS6_IJNS7_ILi1EEESI_SI_EEESC_SE_Li256ELb1ELb1ELb1ELb0EEENS1_36VarlenDynamicPersistentTileSchedulerILi128ELi64ELi256ELi256ELb1ELb1ELb0ELb1ELb1ELb1EEEEEEEEEvNT_6ParamsE:
        .type           _ZN7cutlass13device_kernelIN5flash19enable_sm80_to_sm89INS1_16FlashAttnFwdSm80INS1_25CollectiveMainloopFwdSm80ILi8ELi1ELb0EN4cute5tupleIJNS5_1CILi128EEENS7_ILi64EEENS7_ILi192EEEEEELi192ENS_6half_tEfNS_4arch4Sm80ELb1ELb0ELb0ELb1ELb0ELb1ELb1ELb1EEENS1_21CollectiveEpilogueFwdINS6_IJS8_SA_S9_EEENS6_IJNS7_ILi1EEESI_SI_EEESC_SE_Li256ELb1ELb1ELb1ELb0EEENS1_36VarlenDynamicPersistentTileSchedulerILi128ELi64ELi256ELi256ELb1ELb1ELb0ELb1ELb1ELb1EEEEEEEEEvNT_6ParamsE,@function
        .size           _ZN7cutlass13device_kernelIN5flash19enable_sm80_to_sm89INS1_16FlashAttnFwdSm80INS1_25CollectiveMainloopFwdSm80ILi8ELi1ELb0EN4cute5tupleIJNS5_1CILi128EEENS7_ILi64EEENS7_ILi192EEEEEELi192ENS_6half_tEfNS_4arch4Sm80ELb1ELb0ELb0ELb1ELb0ELb1ELb1ELb1EEENS1_21CollectiveEpilogueFwdINS6_IJS8_SA_S9_EEENS6_IJNS7_ILi1EEESI_SI_EEESC_SE_Li256ELb1ELb1ELb1ELb0EEENS1_36VarlenDynamicPersistentTileSchedulerILi128ELi64ELi256ELi256ELb1ELb1ELb0ELb1ELb1ELb1EEEEEEEEEvNT_6ParamsE,(.L_x_62 - _ZN7cutlass13device_kernelIN5flash19enable_sm80_to_sm89INS1_16FlashAttnFwdSm80INS1_25CollectiveMainloopFwdSm80ILi8ELi1ELb0EN4cute5tupleIJNS5_1CILi128EEENS7_ILi64EEENS7_ILi192EEEEEELi192ENS_6half_tEfNS_4arch4Sm80ELb1ELb0ELb0ELb1ELb0ELb1ELb1ELb1EEENS1_21CollectiveEpilogueFwdINS6_IJS8_SA_S9_EEENS6_IJNS7_ILi1EEESI_SI_EEESC_SE_Li256ELb1ELb1ELb1ELb0EEENS1_36VarlenDynamicPersistentTileSchedulerILi128ELi64ELi256ELi256ELb1ELb1ELb0ELb1ELb1ELb1EEEEEEEEEvNT_6ParamsE)
        .other          _ZN7cutlass13device_kernelIN5flash19enable_sm80_to_sm89INS1_16FlashAttnFwdSm80INS1_25CollectiveMainloopFwdSm80ILi8ELi1ELb0EN4cute5tupleIJNS5_1CILi128EEENS7_ILi64EEENS7_ILi192EEEEEELi192ENS_6half_tEfNS_4arch4Sm80ELb1ELb0ELb0ELb1ELb0ELb1ELb1ELb1EEENS1_21CollectiveEpilogueFwdINS6_IJS8_SA_S9_EEENS6_IJNS7_ILi1EEESI_SI_EEESC_SE_Li256ELb1ELb1ELb1ELb0EEENS1_36VarlenDynamicPersistentTileSchedulerILi128ELi64ELi256ELi256ELb1ELb1ELb0ELb1ELb1ELb1EEEEEEEEEvNT_6ParamsE,@"STO_CUDA_ENTRY STV_DEFAULT"
_ZN7cutlass13device_kernelIN5flash19enable_sm80_to_sm89INS1_16FlashAttnFwdSm80INS1_25CollectiveMainloopFwdSm80ILi8ELi1ELb0EN4cute5tupleIJNS5_1CILi128EEENS7_ILi64EEENS7_ILi192EEEEEELi192ENS_6half_tEfNS_4arch4Sm80ELb1ELb0ELb0ELb1ELb0ELb1ELb1ELb1EEENS1_21CollectiveEpilogueFwdINS6_IJS8_SA_S9_EEENS6_IJNS7_ILi1EEESI_SI_EEESC_SE_Li256ELb1ELb1ELb1ELb0EEENS1_36VarlenDynamicPersistentTileSchedulerILi128ELi64ELi256ELi256ELb1ELb1ELb0ELb1ELb1ELb1EEEEEEEEEvNT_6ParamsE:
[----:B------:R-:W-:Y:S01]  /*0000*/  LDC R1, c[0x0][0x37c] ;  /* 0x0000df00ff017b82 */ /* 0x000fe20000000800 */
[----:B------:R-:W-:Y:S05]  /*0010*/  EXIT ;  /* 0x000000000000794d */ /* 0x000fea0003800000 */
.L_x_26:
        /* <DEDUP_REMOVED lines=14> */
.L_x_62:


//--------------------- .text._ZN7cutlass13device_kernelIN5flash19enable_sm80_to_sm89INS1_16FlashAttnFwdSm80INS1_25CollectiveMainloopFwdSm80ILi8ELi2ELb1EN4cute5tupleIJNS5_1CILi128EEENS7_ILi96EEENS7_ILi192EEEEEELi192ENS_6half_tEfNS_4arch4Sm80ELb0ELb0ELb0ELb0ELb0ELb0ELb1ELb1EEENS1_21CollectiveEpilogueFwdINS6_IJS8_SA_S9_EEENS6_IJNS7_ILi1EEESI_SI_EEESC_SE_Li256ELb0ELb1ELb1ELb0EEENS1_19SingleTileSchedulerILb0ELb1ELb1ELi128EEEEEEEEEvNT_6ParamsE --------------------------
	.section	.text._ZN7cutlass13device_kernelIN5flash19enable_sm80_to_sm89INS1_16FlashAttnFwdSm80INS1_25CollectiveMainloopFwdSm80ILi8ELi2ELb1EN4cute5tupleIJNS5_1CILi128EEENS7_ILi96EEENS7_ILi192EEEEEELi192ENS_6half_tEfNS_4arch4Sm80ELb0ELb0ELb0ELb0ELb0ELb0ELb1ELb1EEENS1_21CollectiveEpilogueFwdINS6_IJS8_SA_S9_EEENS6_IJNS7_ILi1EEESI_SI_EEESC_SE_Li256ELb0ELb1ELb1ELb0EEENS1_19SingleTileSchedulerILb0ELb1ELb1ELi128EEEEEEEEEvNT_6ParamsE,"ax",@progbits
	.align	128
.text._ZN7cutlass13device_kernelIN5flash19enable_sm80_to_sm89INS1_16FlashAttnFwdSm80INS1_25CollectiveMainloopFwdSm80ILi8ELi2ELb1EN4cute5tupleIJNS5_1CILi128EEENS7_ILi96EEENS7_ILi192EEEEEELi192ENS_6half_tEfNS_4arch4Sm80ELb0ELb0ELb0ELb0ELb0ELb0ELb1ELb1EEENS1_21CollectiveEpilogueFwdINS6_IJS8_SA_S9_EEENS6_IJNS7_ILi1EEESI_SI_EEESC_SE_Li256ELb0ELb1ELb1ELb0EEENS1_19SingleTileSchedulerILb0ELb1ELb1ELi128EEEEEEEEEvNT_6ParamsE:
        .type           _ZN7cutlass13device_kernelIN5flash19enable_sm80_to_sm89INS1_16FlashAttnFwdSm80INS1_25CollectiveMainloopFwdSm80ILi8ELi2ELb1EN4cute5tupleIJNS5_1CILi128EEENS7_ILi96EEENS7_ILi192EEEEEELi192ENS_6half_tEfNS_4arch4Sm80ELb0ELb0ELb0ELb0ELb0ELb0ELb1ELb1EEENS1_21CollectiveEpilogueFwdINS6_IJS8_SA_S9_EEENS6_IJNS7_ILi1EEESI_SI_EEESC_SE_Li256ELb0ELb1ELb1ELb0EEENS1_19SingleTileSchedulerILb0ELb1ELb1ELi128EEEEEEEEEvNT_6ParamsE,@function
        .size           _ZN7cutlass13device_kernelIN5flash19enable_sm80_to_sm89INS1_16FlashAttnFwdSm80INS1_25CollectiveMainloopFwdSm80ILi8ELi2ELb1EN4cute5tupleIJNS5_1CILi128EEENS7_ILi96EEENS7_ILi192EEEEEELi192ENS_6half_tEfNS_4arch4Sm80ELb0ELb0ELb0ELb0ELb0ELb0ELb1ELb1EEENS1_21CollectiveEpilogueFwdINS6_IJS8_SA_S9_EEENS6_IJNS7_ILi1EEESI_SI_EEESC_SE_Li256ELb0ELb1ELb1ELb0EEENS1_19SingleTileSchedulerILb0ELb1ELb1ELi128EEEEEEEEEvNT_6ParamsE,(.L_x_63 - _ZN7cutlass13device_kernelIN5flash19enable_sm80_to_sm89INS1_16FlashAttnFwdSm80INS1_25CollectiveMainloopFwdSm80ILi8ELi2ELb1EN4cute5tupleIJNS5_1CILi128EEENS7_ILi96EEENS7_ILi192EEEEEELi192ENS_6half_tEfNS_4arch4Sm80ELb0ELb0ELb0ELb0ELb0ELb0ELb1ELb1EEENS1_21CollectiveEpilogueFwdINS6_IJS8_SA_S9_EEENS6_IJNS7_ILi1EEESI_SI_EEESC_SE_Li256ELb0ELb1ELb1ELb0EEENS1_19SingleTileSchedulerILb0ELb1ELb1ELi128EEEEEEEEEvNT_6ParamsE)
        .other          _ZN7cutlass13device_kernelIN5flash19enable_sm80_to_sm89INS1_16FlashAttnFwdSm80INS1_25CollectiveMainloopFwdSm80ILi8ELi2ELb1EN4cute5tupleIJNS5_1CILi128EEENS7_ILi96EEENS7_ILi192EEEEEELi192ENS_6half_tEfNS_4arch4Sm80ELb0ELb0ELb0ELb0ELb0ELb0ELb1ELb1EEENS1_21CollectiveEpilogueFwdINS6_IJS8_SA_S9_EEENS6_IJNS7_ILi1EEESI_SI_EEESC_SE_Li256ELb0ELb1ELb1ELb0EEENS1_19SingleTileSchedulerILb0ELb1ELb1ELi128EEEEEEEEEvNT_6ParamsE,@"STO_CUDA_ENTRY STV_DEFAULT"
_ZN7cutlass13device_kernelIN5flash19enable_sm80_to_sm89INS1_16FlashAttnFwdSm80INS1_25CollectiveMainloopFwdSm80ILi8ELi2ELb1EN4cute5tupleIJNS5_1CILi128EEENS7_ILi96EEENS7_ILi192EEEEEELi192ENS_6half_tEfNS_4arch4Sm80ELb0ELb0ELb0ELb0ELb0ELb0ELb1ELb1EEENS1_21CollectiveEpilogueFwdINS6_IJS8_SA_S9_EEENS6_IJNS7_ILi1EEESI_SI_EEESC_SE_Li256ELb0ELb1ELb1ELb0EEENS1_19SingleTileSchedulerILb0ELb1ELb1ELi128EEEEEEEEEvNT_6ParamsE:
[----:B------:R-:W-:Y:S01]  /*0000*/  LDC R1, c[0x0][0x37c] ;  /* 0x0000df00ff017b82 */ /* 0x000fe20000000800 */
[----:B------:R-:W-:Y:S05]  /*0010*/  EXIT ;  /* 0x000000000000794d */ /* 0x000fea0003800000 */
.L_x_27:
        /* <DEDUP_REMOVED lines=14> */
.L_x_63:


//--------------------- .text._ZN7cutlass13device_kernelIN5flash19enable_sm80_to_sm89INS1_16FlashAttnFwdSm80INS1_25CollectiveMainloopFwdSm80ILi8ELi2ELb0EN4cute5tupleIJNS5_1CILi128EEENS7_ILi64EEENS7_ILi192EEEEEELi192ENS_6half_tEfNS_4arch4Sm80ELb0ELb0ELb0ELb1ELb0ELb0ELb1ELb1EEENS1_21CollectiveEpilogueFwdINS6_IJS8_SA_S9_EEENS6_IJNS7_ILi1EEESI_SI_EEESC_SE_Li256ELb1ELb1ELb1ELb0EEENS1_36VarlenDynamicPersistentTileSchedulerILi128ELi64ELi256ELi256ELb1ELb1ELb0ELb0ELb1ELb1EEEEEEEEEvNT_6ParamsE --------------------------
	.section	.text._ZN7cutlass13device_kernelIN5flash19enable_sm80_to_sm89INS1_16FlashAttnFwdSm80INS1_25CollectiveMainloopFwdSm80ILi8ELi2ELb0EN4cute5tupleIJNS5_1CILi128EEENS7_ILi64EEENS7_ILi192EEEEEELi192ENS_6half_tEfNS_4arch4Sm80ELb0ELb0ELb0ELb1ELb0ELb0ELb1ELb1EEENS1_21CollectiveEpilogueFwdINS6_IJS8_SA_S9_EEENS6_IJNS7_ILi1EEESI_SI_EEESC_SE_Li256ELb1ELb1ELb1ELb0EEENS1_36VarlenDynamicPersistentTileSchedulerILi128ELi64ELi256ELi256ELb1ELb1ELb0ELb0ELb1ELb1EEEEEEEEEvNT_6ParamsE,"ax",@progbits
	.align	128
.text._ZN7cutlass13device_kernelIN5flash19enable_sm80_to_sm89INS1_16FlashAttnFwdSm80INS1_25CollectiveMainloopFwdSm80ILi8ELi2ELb0EN4cute5tupleIJNS5_1CILi128EEENS7_ILi64EEENS7_ILi192EEEEEELi192ENS_6half_tEfNS_4arch4Sm80ELb0ELb0ELb0ELb1ELb0ELb0ELb1ELb1EEENS1_21CollectiveEpilogueFwdINS6_IJS8_SA_S9_EEENS6_IJNS7_ILi1EEESI_SI_EEESC_SE_Li256ELb1ELb1ELb1ELb0EEENS1_36VarlenDynamicPersistentTileSchedulerILi128ELi64ELi256ELi256ELb1ELb1ELb0ELb0ELb1ELb1EEEEEEEEEvNT_6ParamsE:
        .type           _ZN7cutlass13device_kernelIN5flash19enable_sm80_to_sm89INS1_16FlashAttnFwdSm80INS1_25CollectiveMainloopFwdSm80ILi8ELi2ELb0EN4cute5tupleIJNS5_1CILi128EEENS7_ILi64EEENS7_ILi192EEEEEELi192ENS_6half_tEfNS_4arch4Sm80ELb0ELb0ELb0ELb1ELb0ELb0ELb1ELb1EEENS1_21CollectiveEpilogueFwdINS6_IJS8_SA_S9_EEENS6_IJNS7_ILi1EEESI_SI_EEESC_SE_Li256ELb1ELb1ELb1ELb0EEENS1_36VarlenDynamicPersistentTileSchedulerILi128ELi64ELi256ELi256ELb1ELb1ELb0ELb0ELb1ELb1EEEEEEEEEvNT_6ParamsE,@function
        .size           _ZN7cutlass13device_kernelIN5flash19enable_sm80_to_sm89INS1_16FlashAttnFwdSm80INS1_25CollectiveMainloopFwdSm80ILi8ELi2ELb0EN4cute5tupleIJNS5_1CILi128EEENS7_ILi64EEENS7_ILi192EEEEEELi192ENS_6half_tEfNS_4arch4Sm80ELb0ELb0ELb0ELb1ELb0ELb0ELb1ELb1EEENS1_21CollectiveEpilogueFwdINS6_IJS8_SA_S9_EEENS6_IJNS7_ILi1EEESI_SI_EEESC_SE_Li256ELb1ELb1ELb1ELb0EEENS1_36VarlenDynamicPersistentTileSchedulerILi128ELi64ELi256ELi256ELb1ELb1ELb0ELb0ELb1ELb1EEEEEEEEEvNT_6ParamsE,(.L_x_64 - _ZN7cutlass13device_kernelIN5flash19enable_sm80_to_sm89INS1_16FlashAttnFwdSm80INS1_25CollectiveMainloopFwdSm80ILi8ELi2ELb0EN4cute5tupleIJNS5_1CILi128EEENS7_ILi64EEENS7_ILi192EEEEEELi192ENS_6half_tEfNS_4arch4Sm80ELb0ELb0ELb0ELb1ELb0ELb0ELb1ELb1EEENS1_21CollectiveEpilogueFwdINS6_IJS8_SA_S9_EEENS6_IJNS7_ILi1EEESI_SI_EEESC_SE_Li256ELb1ELb1ELb1ELb0EEENS1_36VarlenDynamicPersistentTileSchedulerILi128ELi64ELi256ELi256ELb1ELb1ELb0ELb0ELb1ELb1EEEEEEEEEvNT_6ParamsE)
        .other          _ZN7cutlass13device_kernelIN5flash19enable_sm80_to_sm89INS1_16FlashAttnFwdSm80INS1_25CollectiveMainloopFwdSm80ILi8ELi2ELb0EN4cute5tupleIJNS5_1CILi128EEENS7_ILi64EEENS7_ILi192EEEEEELi192ENS_6half_tEfNS_4arch4Sm80ELb0ELb0ELb0ELb1ELb0ELb0ELb1ELb1EEENS1_21CollectiveEpilogueFwdINS6_IJS8_SA_S9_EEENS6_IJNS7_ILi1EEESI_SI_EEESC_SE_Li256ELb1ELb1ELb1ELb0EEENS1_36VarlenDynamicPersistentTileSchedulerILi128ELi64ELi256ELi256ELb1ELb1ELb0ELb0ELb1ELb1EEEEEEEEEvNT_6ParamsE,@"STO_CUDA_ENTRY STV_DEFAULT"
_ZN7cutlass13device_kernelIN5flash19enable_sm80_to_sm89INS1_16FlashAttnFwdSm80INS1_25CollectiveMainloopFwdSm80ILi8ELi2ELb0EN4cute5tupleIJNS5_1CILi128EEENS7_ILi64EEENS7_ILi192EEEEEELi192ENS_6half_tEfNS_4arch4Sm80ELb0ELb0ELb0ELb1ELb0ELb0ELb1ELb1EEENS1_21CollectiveEpilogueFwdINS6_IJS8_SA_S9_EEENS6_IJNS7_ILi1EEESI_SI_EEESC_SE_Li256ELb1ELb1ELb1ELb0EEENS1_36VarlenDynamicPersistentTileSchedulerILi128ELi64ELi256ELi256ELb1ELb1ELb0ELb0ELb1ELb1EEEEEEEEEvNT_6ParamsE:
[----:B------:R-:W-:Y:S01]  /*0000*/  LDC R1, c[0x0][0x37c] ;  /* 0x0000df00ff017b82 */ /* 0x000fe20000000800 */
[----:B------:R-:W-:Y:S05]  /*0010*/  EXIT ;  /* 0x000000000000794d */ /* 0x000fea0003800000 */
.L_x_28:
        /* <DEDUP_REMOVED lines=14> */
.L_x_64:


//--------------------- .text._ZN7cutlass13device_kernelIN5flash19enable_sm80_to_sm89INS1_16FlashAttnFwdSm80INS1_25CollectiveMainloopFwdSm80ILi8ELi2ELb0EN4cute5tupleIJNS5_1CILi128EEENS7_ILi64EEENS7_ILi192EEEEEELi192ENS_6half_tEfNS_4arch4Sm80ELb0ELb0ELb0ELb1ELb0ELb1ELb1ELb1EEENS1_21CollectiveEpilogueFwdINS6_IJS8_SA_S9_EEENS6_IJNS7_ILi1EEESI_SI_EEESC_SE_Li256ELb1ELb1ELb1ELb0EEENS1_36VarlenDynamicPersistentTileSchedulerILi128ELi64ELi256ELi256ELb1ELb1ELb0ELb0ELb1ELb1EEEEEEEEEvNT_6ParamsE --------------------------
	.section	.text._ZN7cutlass13device_kernelIN5flash19enable_sm80_to_sm89INS1_16FlashAttnFwdSm80INS1_25CollectiveMainloopFwdSm80ILi8ELi2ELb0EN4cute5tupleIJNS5_1CILi128EEENS7_ILi64EEENS7_ILi192EEEEEELi192ENS_6half_tEfNS_4arch4Sm80ELb0ELb0ELb0ELb1ELb0ELb1ELb1ELb1EEENS1_21CollectiveEpilogueFwdINS6_IJS8_SA_S9_EEENS6_IJNS7_ILi1EEESI_SI_EEESC_SE_Li256ELb1ELb1ELb1ELb0EEENS1_36VarlenDynamicPersistentTileSchedulerILi128ELi64ELi256ELi256ELb1ELb1ELb0ELb0ELb1ELb1EEEEEEEEEvNT_6ParamsE,"ax",@progbits
	.align	128
.text._ZN7cutlass13device_kernelIN5flash19enable_sm80_to_sm89INS1_16FlashAttnFwdSm80INS1_25CollectiveMainloopFwdSm80ILi8ELi2ELb0EN4cute5tupleIJNS5_1CILi128EEENS7_ILi64EEENS7_ILi192EEEEEELi192ENS_6half_tEfNS_4arch4Sm80ELb0ELb0ELb0ELb1ELb0ELb1ELb1ELb1EEENS1_21CollectiveEpilogueFwdINS6_IJS8_SA_S9_EEENS6_IJNS7_ILi1EEESI_SI_EEESC_SE_Li256ELb1ELb1ELb1ELb0EEENS1_36VarlenDynamicPersistentTileSchedulerILi128ELi64ELi256ELi256ELb1ELb1ELb0ELb0ELb1ELb1EEEEEEEEEvNT_6ParamsE:
        .type           _ZN7cutlass13device_kernelIN5flash19enable_sm80_to_sm89INS1_16FlashAttnFwdSm80INS1_25CollectiveMainloopFwdSm80ILi8ELi2ELb0EN4cute5tupleIJNS5_1CILi128EEENS7_ILi64EEENS7_ILi192EEEEEELi192ENS_6half_tEfNS_4arch4Sm80ELb0ELb0ELb0ELb1ELb0ELb1ELb1ELb1EEENS1_21CollectiveEpilogueFwdINS6_IJS8_SA_S9_EEENS6_IJNS7_ILi1EEESI_SI_EEESC_SE_Li256ELb1ELb1ELb1ELb0EEENS1_36VarlenDynamicPersistentTileSchedulerILi128ELi64ELi256ELi256ELb1ELb1ELb0ELb0ELb1ELb1EEEEEEEEEvNT_6ParamsE,@function
        .size           _ZN7cutlass13device_kernelIN5flash19enable_sm80_to_sm89INS1_16FlashAttnFwdSm80INS1_25CollectiveMainloopFwdSm80ILi8ELi2ELb0EN4cute5tupleIJNS5_1CILi128EEENS7_ILi64EEENS7_ILi192EEEEEELi192ENS_6half_tEfNS_4arch4Sm80ELb0ELb0ELb0ELb1ELb0ELb1ELb1ELb1EEENS1_21CollectiveEpilogueFwdINS6_IJS8_SA_S9_EEENS6_IJNS7_ILi1EEESI_SI_EEESC_SE_Li256ELb1ELb1ELb1ELb0EEENS1_36VarlenDynamicPersistentTileSchedulerILi128ELi64ELi256ELi256ELb1ELb1ELb0ELb0ELb1ELb1EEEEEEEEEvNT_6ParamsE,(.L_x_65 - _ZN7cutlass13device_kernelIN5flash19enable_sm80_to_sm89INS1_16FlashAttnFwdSm80INS1_25CollectiveMainloopFwdSm80ILi8ELi2ELb0EN4cute5tupleIJNS5_1CILi128EEENS7_ILi64EEENS7_ILi192EEEEEELi192ENS_6half_tEfNS_4arch4Sm80ELb0ELb0ELb0ELb1ELb0ELb1ELb1ELb1EEENS1_21CollectiveEpilogueFwdINS6_IJS8_SA_S9_EEENS6_IJNS7_ILi1EEESI_SI_EEESC_SE_Li256ELb1ELb1ELb1ELb0EEENS1_36VarlenDynamicPersistentTileSchedulerILi128ELi64ELi256ELi256ELb1ELb1ELb0ELb0ELb1ELb1EEEEEEEEEvNT_6ParamsE)
        .other          _ZN7cutlass13device_kernelIN5flash19enable_sm80_to_sm89INS1_16FlashAttnFwdSm80INS1_25CollectiveMainloopFwdSm80ILi8ELi2ELb0EN4cute5tupleIJNS5_1CILi128EEENS7_ILi64EEENS7_ILi192EEEEEELi192ENS_6half_tEfNS_4arch4Sm80ELb0ELb0ELb0ELb1ELb0ELb1ELb1ELb1EEENS1_21CollectiveEpilogueFwdINS6_IJS8_SA_S9_EEENS6_IJNS7_ILi1EEESI_SI_EEESC_SE_Li256ELb1ELb1ELb1ELb0EEENS1_36VarlenDynamicPersistentTileSchedulerILi128ELi64ELi256ELi256ELb1ELb1ELb0ELb0ELb1ELb1EEEEEEEEEvNT_6ParamsE,@"STO_CUDA_ENTRY STV_DEFAULT"
_ZN7cutlass13device_kernelIN5flash19enable_sm80_to_sm89INS1_16FlashAttnFwdSm80INS1_25CollectiveMainloopFwdSm80ILi8ELi2ELb0EN4cute5tupleIJNS5_1CILi128EEENS7_ILi64EEENS7_ILi192EEEEEELi192ENS_6half_tEfNS_4arch4Sm80ELb0ELb0ELb0ELb1ELb0ELb1ELb1ELb1EEENS1_21CollectiveEpilogueFwdINS6_IJS8_SA_S9_EEENS6_IJNS7_ILi1EEESI_SI_EEESC_SE_Li256ELb1ELb1ELb1ELb0EEENS1_36VarlenDynamicPersistentTileSchedulerILi128ELi64ELi256ELi256ELb1ELb1ELb0ELb0ELb1ELb1EEEEEEEEEvNT_6ParamsE:
[----:B------:R-:W-:Y:S01]  /*0000*/  LDC R1, c[0x0][0x37c] ;  /* 0x0000df00ff017b82 */ /* 0x000fe20000000800 */
[----:B------:R-:W-:Y:S05]  /*0010*/  EXIT ;  /* 0x000000000000794d */ /* 0x000fea0003800000 */
.L_x_29:
        /* <DEDUP_REMOVED lines=14> */
.L_x_65:


//--------------------- .text._ZN7cutlass13device_kernelIN5flash19enable_sm80_to_sm89INS1_16FlashAttnFwdSm80INS1_25CollectiveMainloopFwdSm80ILi8ELi2ELb0EN4cute5tupleIJNS5_1CILi128EEENS7_ILi64EEENS7_ILi192EEEEEELi192ENS_6half_tEfNS_4arch4Sm80ELb0ELb1ELb0ELb0ELb0ELb0ELb1ELb1EEENS1_21CollectiveEpilogueFwdINS6_IJS8_SA_S9_EEENS6_IJNS7_ILi1EEESI_SI_EEESC_SE_Li256ELb0ELb1ELb1ELb0EEENS1_19SingleTileSchedulerILb0ELb1ELb1ELi128EEEEEEEEEvNT_6ParamsE --------------------------
	.section	.text._ZN7cutlass13device_kernelIN5flash19enable_sm80_to_sm89INS1_16FlashAttnFwdSm80INS1_25CollectiveMainloopFwdSm80ILi8ELi2ELb0EN4cute5tupleIJNS5_1CILi128EEENS7_ILi64EEENS7_ILi192EEEEEELi192ENS_6half_tEfNS_4arch4Sm80ELb0ELb1ELb0ELb0ELb0ELb0ELb1ELb1EEENS1_21CollectiveEpilogueFwdINS6_IJS8_SA_S9_EEENS6_IJNS7_ILi1EEESI_SI_EEESC_SE_Li256ELb0ELb1ELb1ELb0EEENS1_19SingleTileSchedulerILb0ELb1ELb1ELi128EEEEEEEEEvNT_6ParamsE,"ax",@progbits
	.align	128
.text._ZN7cutlass13device_kernelIN5flash19enable_sm80_to_sm89INS1_16FlashAttnFwdSm80INS1_25CollectiveMainloopFwdSm80ILi8ELi2ELb0EN4cute5tupleIJNS5_1CILi128EEENS7_ILi64EEENS7_ILi192EEEEEELi192ENS_6half_tEfNS_4arch4Sm80ELb0ELb1ELb0ELb0ELb0ELb0ELb1ELb1EEENS1_21CollectiveEpilogueFwdINS6_IJS8_SA_S9_EEENS6_IJNS7_ILi1EEESI_SI_EEESC_SE_Li256ELb0ELb1ELb1ELb0EEENS1_19SingleTileSchedulerILb0ELb1ELb1ELi128EEEEEEEEEvNT_6ParamsE:
        .type           _ZN7cutlass13device_kernelIN5flash19enable_sm80_to_sm89INS1_16FlashAttnFwdSm80INS1_25CollectiveMainloopFwdSm80ILi8ELi2ELb0EN4cute5tupleIJNS5_1CILi128EEENS7_ILi64EEENS7_ILi192EEEEEELi192ENS_6half_tEfNS_4arch4Sm80ELb0ELb1ELb0ELb0ELb0ELb0ELb1ELb1EEENS1_21CollectiveEpilogueFwdINS6_IJS8_SA_S9_EEENS6_IJNS7_ILi1EEESI_SI_EEESC_SE_Li256ELb0ELb1ELb1ELb0EEENS1_19SingleTileSchedulerILb0ELb1ELb1ELi128EEEEEEEEEvNT_6ParamsE,@function
        .size           _ZN7cutlass13device_kernelIN5flash19enable_sm80_to_sm89INS1_16FlashAttnFwdSm80INS1_25CollectiveMainloopFwdSm80ILi8ELi2ELb0EN4cute5tupleIJNS5_1CILi128EEENS7_ILi64EEENS7_ILi192EEEEEELi192ENS_6half_tEfNS_4arch4Sm80ELb0ELb1ELb0ELb0ELb0ELb0ELb1ELb1EEENS1_21CollectiveEpilogueFwdINS6_IJS8_SA_S9_EEENS6_IJNS7_ILi1EEESI_SI_EEESC_SE_Li256ELb0ELb1ELb1ELb0EEENS1_19SingleTileSchedulerILb0ELb1ELb1ELi128EEEEEEEEEvNT_6ParamsE,(.L_x_66 - _ZN7cutlass13device_kernelIN5flash19enable_sm80_to_sm89INS1_16FlashAttnFwdSm80INS1_25CollectiveMainloopFwdSm80ILi8ELi2ELb0EN4cute5tupleIJNS5_1CILi128EEENS7_ILi64EEENS7_ILi192EEEEEELi192ENS_6half_tEfNS_4arch4Sm80ELb0ELb1ELb0ELb0ELb0ELb0ELb1ELb1EEENS1_21CollectiveEpilogueFwdINS6_IJS8_SA_S9_EEENS6_IJNS7_ILi1EEESI_SI_EEESC_SE_Li256ELb0ELb1ELb1ELb0EEENS1_19SingleTileSchedulerILb0ELb1ELb1ELi128EEEEEEEEEvNT_6ParamsE)
        .other          _ZN7cutlass13device_kernelIN5flash19enable_sm80_to_sm89INS1_16FlashAttnFwdSm80INS1_25CollectiveMainloopFwdSm80ILi8ELi2ELb0EN4cute5tupleIJNS5_1CILi128EEENS7_ILi64EEENS7_ILi192EEEEEELi192ENS_6half_tEfNS_4arch4Sm80ELb0ELb1ELb0ELb0ELb0ELb0ELb1ELb1EEENS1_21CollectiveEpilogueFwdINS6_IJS8_SA_S9_EEENS6_IJNS7_ILi1EEESI_SI_EEESC_SE_Li256ELb0ELb1ELb1ELb0EEENS1_19SingleTileSchedulerILb0ELb1ELb1ELi128EEEEEEEEEvNT_6ParamsE,@"STO_CUDA_ENTRY STV_DEFAULT"
_ZN7cutlass13device_kernelIN5flash19enable_sm80_to_sm89INS1_16FlashAttnFwdSm80INS1_25CollectiveMainloopFwdSm80ILi8ELi2ELb0EN4cute5tupleIJNS5_1CILi128EEENS7_ILi64EEENS7_ILi192EEEEEELi192ENS_6half_tEfNS_4arch4Sm80ELb0ELb1ELb0ELb0ELb0ELb0ELb1ELb1EEENS1_21CollectiveEpilogueFwdINS6_IJS8_SA_S9_EEENS6_IJNS7_ILi1EEESI_SI_EEESC_SE_Li256ELb0ELb1ELb1ELb0EEENS1_19SingleTileSchedulerILb0ELb1ELb1ELi128EEEEEEEEEvNT_6ParamsE:
[----:B------:R-:W-:Y:S01]  /*0000*/  LDC R1, c[0x0][0x37c] ;  /* 0x0000df00ff017b82 */ /* 0x000fe20000000800 */
[----:B------:R-:W-:Y:S05]  /*0010*/  EXIT ;  /* 0x000000000000794d */ /* 0x000fea0003800000 */
.L_x_30:
        /* <DEDUP_REMOVED lines=14> */
.L_x_66:


//--------------------- .text._ZN7cutlass13device_kernelIN5flash19enable_sm80_to_sm89INS1_16FlashAttnFwdSm80INS1_25CollectiveMainloopFwdSm80ILi8ELi2ELb0EN4cute5tupleIJNS5_1CILi128EEENS7_ILi64EEENS7_ILi192EEEEEELi192ENS_6half_tEfNS_4arch4Sm80ELb0ELb1ELb0ELb1ELb0ELb0ELb1ELb1EEENS1_21CollectiveEpilogueFwdINS6_IJS8_SA_S9_EEENS6_IJNS7_ILi1EEESI_SI_EEESC_SE_Li256ELb1ELb1ELb1ELb0EEENS1_36VarlenDynamicPersistentTileSchedulerILi128ELi64ELi256ELi256ELb1ELb1ELb0ELb1ELb0ELb1EEEEEEEEEvNT_6ParamsE --------------------------
	.section	.text._ZN7cutlass13device_kernelIN5flash19enable_sm80_to_sm89INS1_16FlashAttnFwdSm80INS1_25CollectiveMainloopFwdSm80ILi8ELi2ELb0EN4cute5tupleIJNS5_1CILi128EEENS7_ILi64EEENS7_ILi192EEEEEELi192ENS_6half_tEfNS_4arch4Sm80ELb0ELb1ELb0ELb1ELb0ELb0ELb1ELb1EEENS1_21CollectiveEpilogueFwdINS6_IJS8_SA_S9_EEENS6_IJNS7_ILi1EEESI_SI_EEESC_SE_Li256ELb1ELb1ELb1ELb0EEENS1_36VarlenDynamicPersistentTileSchedulerILi128ELi64ELi256ELi256ELb1ELb1ELb0ELb1ELb0ELb1EEEEEEEEEvNT_6ParamsE,"ax",@progbits
	.align	128
.text._ZN7cutlass13device_kernelIN5flash19enable_sm80_to_sm89INS1_16FlashAttnFwdSm80INS1_25CollectiveMainloopFwdSm80ILi8ELi2ELb0EN4cute5tupleIJNS5_1CILi128EEENS7_ILi64EEENS7_ILi192EEEEEELi192ENS_6half_tEfNS_4arch4Sm80ELb0ELb1ELb0ELb1ELb0ELb0ELb1ELb1EEENS1_21CollectiveEpilogueFwdINS6_IJS8_SA_S9_EEENS6_IJNS7_ILi1EEESI_SI_EEESC_SE_Li256ELb1ELb1ELb1ELb0EEENS1_36VarlenDynamicPersistentTileSchedulerILi128ELi64ELi256ELi256ELb1ELb1ELb0ELb1ELb0ELb1EEEEEEEEEvNT_6ParamsE:
        .type           _ZN7cutlass13device_kernelIN5flash19enable_sm80_to_sm89INS1_16FlashAttnFwdSm80INS1_25CollectiveMainloopFwdSm80ILi8ELi2ELb0EN4cute5tupleIJNS5_1CILi128EEENS7_ILi64EEENS7_ILi192EEEEEELi192ENS_6half_tEfNS_4arch4Sm80ELb0ELb1ELb0ELb1ELb0ELb0ELb1ELb1EEENS1_21CollectiveEpilogueFwdINS6_IJS8_SA_S9_EEENS6_IJNS7_ILi1EEESI_SI_EEESC_SE_Li256ELb1ELb1ELb1ELb0EEENS1_36VarlenDynamicPersistentTileSchedulerILi128ELi64ELi256ELi256ELb1ELb1ELb0ELb1ELb0ELb1EEEEEEEEEvNT_6ParamsE,@function
        .size           _ZN7cutlass13device_kernelIN5flash19enable_sm80_to_sm89INS1_16FlashAttnFwdSm80INS1_25CollectiveMainloopFwdSm80ILi8ELi2ELb0EN4cute5tupleIJNS5_1CILi128EEENS7_ILi64EEENS7_ILi192EEEEEELi192ENS_6half_tEfNS_4arch4Sm80ELb0ELb1ELb0ELb1ELb0ELb0ELb1ELb1EEENS1_21CollectiveEpilogueFwdINS6_IJS8_SA_S9_EEENS6_IJNS7_ILi1EEESI_SI_EEESC_SE_Li256ELb1ELb1ELb1ELb0EEENS1_36VarlenDynamicPersistentTileSchedulerILi128ELi64ELi256ELi256ELb1ELb1ELb0ELb1ELb0ELb1EEEEEEEEEvNT_6ParamsE,(.L_x_67 - _ZN7cutlass13device_kernelIN5flash19enable_sm80_to_sm89INS1_16FlashAttnFwdSm80INS1_25CollectiveMainloopFwdSm80ILi8ELi2ELb0EN4cute5tupleIJNS5_1CILi128EEENS7_ILi64EEENS7_ILi192EEEEEELi192ENS_6half_tEfNS_4arch4Sm80ELb0ELb1ELb0ELb1ELb0ELb0ELb1ELb1EEENS1_21CollectiveEpilogueFwdINS6_IJS8_SA_S9_EEENS6_IJNS7_ILi1EEESI_SI_EEESC_SE_Li256ELb1ELb1ELb1ELb0EEENS1_36VarlenDynamicPersistentTileSchedulerILi128ELi64ELi256ELi256ELb1ELb1ELb0ELb1ELb0ELb1EEEEEEEEEvNT_6ParamsE)
        .other          _ZN7cutlass13device_kernelIN5flash19enable_sm80_to_sm89INS1_16FlashAttnFwdSm80INS1_25CollectiveMainloopFwdSm80ILi8ELi2ELb0EN4cute5tupleIJNS5_1CILi128EEENS7_ILi64EEENS7_ILi192EEEEEELi192ENS_6half_tEfNS_4arch4Sm80ELb0ELb1ELb0ELb1ELb0ELb0ELb1ELb1EEENS1_21CollectiveEpilogueFwdINS6_IJS8_SA_S9_EEENS6_IJNS7_ILi1EEESI_SI_EEESC_SE_Li256ELb1ELb1ELb1ELb0EEENS1_36VarlenDynamicPersistentTileSchedulerILi128ELi64ELi256ELi256ELb1ELb1ELb0ELb1ELb0ELb1EEEEEEEEEvNT_6ParamsE,@"STO_CUDA_ENTRY STV_DEFAULT"
_ZN7cutlass13device_kernelIN5flash19enable_sm80_to_sm89INS1_16FlashAttnFwdSm80INS1_25CollectiveMainloopFwdSm80ILi8ELi2ELb0EN4cute5tupleIJNS5_1CILi128EEENS7_ILi64EEENS7_ILi192EEEEEELi192ENS_6half_tEfNS_4arch4Sm80ELb0ELb1ELb0ELb1ELb0ELb0ELb1ELb1EEENS1_21CollectiveEpilogueFwdINS6_IJS8_SA_S9_EEENS6_IJNS7_ILi1EEESI_SI_EEESC_SE_Li256ELb1ELb1ELb1ELb0EEENS1_36VarlenDynamicPersistentTileSchedulerILi128ELi64ELi256ELi256ELb1ELb1ELb0ELb1ELb0ELb1EEEEEEEEEvNT_6ParamsE:
[----:B------:R-:W-:Y:S01]  /*0000*/  LDC R1, c[0x0][0x37c] ;  /* 0x0000df00ff017b82 */ /* 0x000fe20000000800 */
[----:B------:R-:W-:Y:S05]  /*0010*/  EXIT ;  /* 0x000000000000794d */ /* 0x000fea0003800000 */
.L_x_31:
        /* <DEDUP_REMOVED lines=14> */
.L_x_67:


//--------------------- .text._ZN7cutlass13device_kernelIN5flash19enable_sm80_to_sm89INS1_16FlashAttnFwdSm80INS1_25CollectiveMainloopFwdSm80ILi8ELi2ELb0EN4cute5tupleIJNS5_1CILi128EEENS7_ILi64EEENS7_ILi192EEEEEELi192ENS_6half_tEfNS_4arch4Sm80ELb0ELb1ELb0ELb1ELb0ELb1ELb1ELb1EEENS1_21CollectiveEpilogueFwdINS6_IJS8_SA_S9_EEENS6_IJNS7_ILi1EEESI_SI_EEESC_SE_Li256ELb1ELb1ELb1ELb0EEENS1_36VarlenDynamicPersistentTileSchedulerILi128ELi64ELi256ELi256ELb1ELb1ELb0ELb1ELb0ELb1EEEEEEEEEvNT_6ParamsE --------------------------
	.section	.text._ZN7cutlass13device_kernelIN5flash19enable_sm80_to_sm89INS1_16FlashAttnFwdSm80INS1_25CollectiveMainloopFwdSm80ILi8ELi2ELb0EN4cute5tupleIJNS5_1CILi128EEENS7_ILi64EEENS7_ILi192EEEEEELi192ENS_6half_tEfNS_4arch4Sm80ELb0ELb1ELb0ELb1ELb0ELb1ELb1ELb1EEENS1_21CollectiveEpilogueFwdINS6_IJS8_SA_S9_EEENS6_IJNS7_ILi1EEESI_SI_EEESC_SE_Li256ELb1ELb1ELb1ELb0EEENS1_36VarlenDynamicPersistentTileSchedulerILi128ELi64ELi256ELi256ELb1ELb1ELb0ELb1ELb0ELb1EEEEEEEEEvNT_6ParamsE,"ax",@progbits
	.align	128
.text._ZN7cutlass13device_kernelIN5flash19enable_sm80_to_sm89INS1_16FlashAttnFwdSm80INS1_25CollectiveMainloopFwdSm80ILi8ELi2ELb0EN4cute5tupleIJNS5_1CILi128EEENS7_ILi64EEENS7_ILi192EEEEEELi192ENS_6half_tEfNS_4arch4Sm80ELb0ELb1ELb0ELb1ELb0ELb1ELb1ELb1EEENS1_21CollectiveEpilogueFwdINS6_IJS8_SA_S9_EEENS6_IJNS7_ILi1EEESI_SI_EEESC_SE_Li256ELb1ELb1ELb1ELb0EEENS1_36VarlenDynamicPersistentTileSchedulerILi128ELi64ELi256ELi256ELb1ELb1ELb0ELb1ELb0ELb1EEEEEEEEEvNT_6ParamsE:
        .type           _ZN7cutlass13device_kernelIN5flash19enable_sm80_to_sm89INS1_16FlashAttnFwdSm80INS1_25CollectiveMainloopFwdSm80ILi8ELi2ELb0EN4cute5tupleIJNS5_1CILi128EEENS7_ILi64EEENS7_ILi192EEEEEELi192ENS_6half_tEfNS_4arch4Sm80ELb0ELb1ELb0ELb1ELb0ELb1ELb1ELb1EEENS1_21CollectiveEpilogueFwdINS6_IJS8_SA_S9_EEENS6_IJNS7_ILi1EEESI_SI_EEESC_SE_Li256ELb1ELb1ELb1ELb0EEENS1_36VarlenDynamicPersistentTileSchedulerILi128ELi64ELi256ELi256ELb1ELb1ELb0ELb1ELb0ELb1EEEEEEEEEvNT_6ParamsE,@function
        .size           _ZN7cutlass13device_kernelIN5flash19enable_sm80_to_sm89INS1_16FlashAttnFwdSm80INS1_25CollectiveMainloopFwdSm80ILi8ELi2ELb0EN4cute5tupleIJNS5_1CILi128EEENS7_ILi64EEENS7_ILi192EEEEEELi192ENS_6half_tEfNS_4arch4Sm80ELb0ELb1ELb0ELb1ELb0ELb1ELb1ELb1EEENS1_21CollectiveEpilogueFwdINS6_IJS8_SA_S9_EEENS6_IJNS7_ILi1EEESI_SI_EEESC_SE_Li256ELb1ELb1ELb1ELb0EEENS1_36VarlenDynamicPersistentTileSchedulerILi128ELi64ELi256ELi256ELb1ELb1ELb0ELb1ELb0ELb1EEEEEEEEEvNT_6ParamsE,(.L_x_68 - _ZN7cutlass13device_kernelIN5flash19enable_sm80_to_sm89INS1_16FlashAttnFwdSm80INS1_25CollectiveMainloopFwdSm80ILi8ELi2ELb0EN4cute5tupleIJNS5_1CILi128EEENS7_ILi64EEENS7_ILi192EEEEEELi192ENS_6half_tEfNS_4arch4Sm80ELb0ELb1ELb0ELb1ELb0ELb1ELb1ELb1EEENS1_21CollectiveEpilogueFwdINS6_IJS8_SA_S9_EEENS6_IJNS7_ILi1EEESI_SI_EEESC_SE_Li256ELb1ELb1ELb1ELb0EEENS1_36VarlenDynamicPersistentTileSchedulerILi128ELi64ELi256ELi256ELb1ELb1ELb0ELb1ELb0ELb1EEEEEEEEEvNT_6ParamsE)
        .other          _ZN7cutlass13device_kernelIN5flash19enable_sm80_to_sm89INS1_16FlashAttnFwdSm80INS1_25CollectiveMainloopFwdSm80ILi8ELi2ELb0EN4cute5tupleIJNS5_1CILi128EEENS7_ILi64EEENS7_ILi192EEEEEELi192ENS_6half_tEfNS_4arch4Sm80ELb0ELb1ELb0ELb1ELb0ELb1ELb1ELb1EEENS1_21CollectiveEpilogueFwdINS6_IJS8_SA_S9_EEENS6_IJNS7_ILi1EEESI_SI_EEESC_SE_Li256ELb1ELb1ELb1ELb0EEENS1_36VarlenDynamicPersistentTileSchedulerILi128ELi64ELi256ELi256ELb1ELb1ELb0ELb1ELb0ELb1EEEEEEEEEvNT_6ParamsE,@"STO_CUDA_ENTRY STV_DEFAULT"
_ZN7cutlass13device_kernelIN5flash19enable_sm80_to_sm89INS1_16FlashAttnFwdSm80INS1_25CollectiveMainloopFwdSm80ILi8ELi2ELb0EN4cute5tupleIJNS5_1CILi128EEENS7_ILi64EEENS7_ILi192EEEEEELi192ENS_6half_tEfNS_4arch4Sm80ELb0ELb1ELb0ELb1ELb0ELb1ELb1ELb1EEENS1_21CollectiveEpilogueFwdINS6_IJS8_SA_S9_EEENS6_IJNS7_ILi1EEESI_SI_EEESC_SE_Li256ELb1ELb1ELb1ELb0EEENS1_36VarlenDynamicPersistentTileSchedulerILi128ELi64ELi256ELi256ELb1ELb1ELb0ELb1ELb0ELb1EEEEEEEEEvNT_6ParamsE:
[----:B------:R-:W-:Y:S01]  /*0000*/  LDC R1, c[0x0][0x37c] ;  /* 0x0000df00ff017b82 */ /* 0x000fe20000000800 */
[----:B------:R-:W-:Y:S05]  /*0010*/  EXIT ;  /* 0x000000000000794d */ /* 0x000fea0003800000 */
.L_x_32:
        /* <DEDUP_REMOVED lines=14> */
.L_x_68:


//--------------------- .text._ZN7cutlass13device_kernelIN5flash19enable_sm80_to_sm89INS1_16FlashAttnFwdSm80INS1_25CollectiveMainloopFwdSm80ILi8ELi2ELb1EN4cute5tupleIJNS5_1CILi128EEENS7_ILi96EEENS7_ILi192EEEEEELi192ENS_6half_tEfNS_4arch4Sm80ELb1ELb0ELb0ELb0ELb0ELb0ELb1ELb1EEENS1_21CollectiveEpilogueFwdINS6_IJS8_SA_S9_EEENS6_IJNS7_ILi1EEESI_SI_EEESC_SE_Li256ELb0ELb1ELb1ELb0EEENS1_30DynamicPersistentTileSchedulerILi256ELi256ELb1ELb1ELb0EEEEEEEEEvNT_6ParamsE --------------------------
	.section	.text._ZN7cutlass13device_kernelIN5flash19enable_sm80_to_sm89INS1_16FlashAttnFwdSm80INS1_25CollectiveMainloopFwdSm80ILi8ELi2ELb1EN4cute5tupleIJNS5_1CILi128EEENS7_ILi96EEENS7_ILi192EEEEEELi192ENS_6half_tEfNS_4arch4Sm80ELb1ELb0ELb0ELb0ELb0ELb0ELb1ELb1EEENS1_21CollectiveEpilogueFwdINS6_IJS8_SA_S9_EEENS6_IJNS7_ILi1EEESI_SI_EEESC_SE_Li256ELb0ELb1ELb1ELb0EEENS1_30DynamicPersistentTileSchedulerILi256ELi256ELb1ELb1ELb0EEEEEEEEEvNT_6ParamsE,"ax",@progbits
	.align	128
.text._ZN7cutlass13device_kernelIN5flash19enable_sm80_to_sm89INS1_16FlashAttnFwdSm80INS1_25CollectiveMainloopFwdSm80ILi8ELi2ELb1EN4cute5tupleIJNS5_1CILi128EEENS7_ILi96EEENS7_ILi192EEEEEELi192ENS_6half_tEfNS_4arch4Sm80ELb1ELb0ELb0ELb0ELb0ELb0ELb1ELb1EEENS1_21CollectiveEpilogueFwdINS6_IJS8_SA_S9_EEENS6_IJNS7_ILi1EEESI_SI_EEESC_SE_Li256ELb0ELb1ELb1ELb0EEENS1_30DynamicPersistentTileSchedulerILi256ELi256ELb1ELb1ELb0EEEEEEEEEvNT_6ParamsE:
        .type           _ZN7cutlass13device_kernelIN5flash19enable_sm80_to_sm89INS1_16FlashAttnFwdSm80INS1_25CollectiveMainloopFwdSm80ILi8ELi2ELb1EN4cute5tupleIJNS5_1CILi128EEENS7_ILi96EEENS7_ILi192EEEEEELi192ENS_6half_tEfNS_4arch4Sm80ELb1ELb0ELb0ELb0ELb0ELb0ELb1ELb1EEENS1_21CollectiveEpilogueFwdINS6_IJS8_SA_S9_EEENS6_IJNS7_ILi1EEESI_SI_EEESC_SE_Li256ELb0ELb1ELb1ELb0EEENS1_30DynamicPersistentTileSchedulerILi256ELi256ELb1ELb1ELb0EEEEEEEEEvNT_6ParamsE,@function
        .size           _ZN7cutlass13device_kernelIN5flash19enable_sm80_to_sm89INS1_16FlashAttnFwdSm80INS1_25CollectiveMainloopFwdSm80ILi8ELi2ELb1EN4cute5tupleIJNS5_1CILi128EEENS7_ILi96EEENS7_ILi192EEEEEELi192ENS_6half_tEfNS_4arch4Sm80ELb1ELb0ELb0ELb0ELb0ELb0ELb1ELb1EEENS1_21CollectiveEpilogueFwdINS6_IJS8_SA_S9_EEENS6_IJNS7_ILi1EEESI_SI_EEESC_SE_Li256ELb0ELb1ELb1ELb0EEENS1_30DynamicPersistentTileSchedulerILi256ELi256ELb1ELb1ELb0EEEEEEEEEvNT_6ParamsE,(.L_x_69 - _ZN7cutlass13device_kernelIN5flash19enable_sm80_to_sm89INS1_16FlashAttnFwdSm80INS1_25CollectiveMainloopFwdSm80ILi8ELi2ELb1EN4cute5tupleIJNS5_1CILi128EEENS7_ILi96EEENS7_ILi192EEEEEELi192ENS_6half_tEfNS_4arch4Sm80ELb1ELb0ELb0ELb0ELb0ELb0ELb1ELb1EEENS1_21CollectiveEpilogueFwdINS6_IJS8_SA_S9_EEENS6_IJNS7_ILi1EEESI_SI_EEESC_SE_Li256ELb0ELb1ELb1ELb0EEENS1_30DynamicPersistentTileSchedulerILi256ELi256ELb1ELb1ELb0EEEEEEEEEvNT_6ParamsE)
        .other          _ZN7cutlass13device_kernelIN5flash19enable_sm80_to_sm89INS1_16FlashAttnFwdSm80INS1_25CollectiveMainloopFwdSm80ILi8ELi2ELb1EN4cute5tupleIJNS5_1CILi128EEENS7_ILi96EEENS7_ILi192EEEEEELi192ENS_6half_tEfNS_4arch4Sm80ELb1ELb0ELb0ELb0ELb0ELb0ELb1ELb1EEENS1_21CollectiveEpilogueFwdINS6_IJS8_SA_S9_EEENS6_IJNS7_ILi1EEESI_SI_EEESC_SE_Li256ELb0ELb1ELb1ELb0EEENS1_30DynamicPersistentTileSchedulerILi256ELi256ELb1ELb1ELb0EEEEEEEEEvNT_6ParamsE,@"STO_CUDA_ENTRY STV_DEFAULT"
_ZN7cutlass13device_kernelIN5flash19enable_sm80_to_sm89INS1_16FlashAttnFwdSm80INS1_25CollectiveMainloopFwdSm80ILi8ELi2ELb1EN4cute5tupleIJNS5_1CILi128EEENS7_ILi96EEENS7_ILi192EEEEEELi192ENS_6half_tEfNS_4arch4Sm80ELb1ELb0ELb0ELb0ELb0ELb0ELb1ELb1EEENS1_21CollectiveEpilogueFwdINS6_IJS8_SA_S9_EEENS6_IJNS7_ILi1EEESI_SI_EEESC_SE_Li256ELb0ELb1ELb1ELb0EEENS1_30DynamicPersistentTileSchedulerILi256ELi256ELb1ELb1ELb0EEEEEEEEEvNT_6ParamsE:
[----:B------:R-:W-:Y:S01]  /*0000*/  LDC R1, c[0x0][0x37c] ;  /* 0x0000df00ff017b82 */ /* 0x000fe20000000800 */
[----:B------:R-:W-:Y:S05]  /*0010*/  EXIT ;  /* 0x000000000000794d */ /* 0x000fea0003800000 */
.L_x_33:
        /* <DEDUP_REMOVED lines=14> */
.L_x_69:


//--------------------- .text._ZN7cutlass13device_kernelIN5flash19enable_sm80_to_sm89INS1_16FlashAttnFwdSm80INS1_25CollectiveMainloopFwdSm80ILi8ELi2ELb0EN4cute5tupleIJNS5_1CILi128EEENS7_ILi64EEENS7_ILi192EEEEEELi192ENS_6half_tEfNS_4arch4Sm80ELb1ELb0ELb0ELb1ELb0ELb0ELb1ELb1EEENS1_21CollectiveEpilogueFwdINS6_IJS8_SA_S9_EEENS6_IJNS7_ILi1EEESI_SI_EEESC_SE_Li256ELb1ELb1ELb1ELb0EEENS1_36VarlenDynamicPersistentTileSchedulerILi128ELi64ELi256ELi256ELb1ELb1ELb0ELb1ELb1ELb1EEEEEEEEEvNT_6ParamsE --------------------------
	.section	.text._ZN7cutlass13device_kernelIN5flash19enable_sm80_to_sm89INS1_16FlashAttnFwdSm80INS1_25CollectiveMainloopFwdSm80ILi8ELi2ELb0EN4cute5tupleIJNS5_1CILi128EEENS7_ILi64EEENS7_ILi192EEEEEELi192ENS_6half_tEfNS_4arch4Sm80ELb1ELb0ELb0ELb1ELb0ELb0ELb1ELb1EEENS1_21CollectiveEpilogueFwdINS6_IJS8_SA_S9_EEENS6_IJNS7_ILi1EEESI_SI_EEESC_SE_Li256ELb1ELb1ELb1ELb0EEENS1_36VarlenDynamicPersistentTileSchedulerILi128ELi64ELi256ELi256ELb1ELb1ELb0ELb1ELb1ELb1EEEEEEEEEvNT_6ParamsE,"ax",@progbits
	.align	128
.text._ZN7cutlass13device_kernelIN5flash19enable_sm80_to_sm89INS1_16FlashAttnFwdSm80INS1_25CollectiveMainloopFwdSm80ILi8ELi2ELb0EN4cute5tupleIJNS5_1CILi128EEENS7_ILi64EEENS7_ILi192EEEEEELi192ENS_6half_tEfNS_4arch4Sm80ELb1ELb0ELb0ELb1ELb0ELb0ELb1ELb1EEENS1_21CollectiveEpilogueFwdINS6_IJS8_SA_S9_EEENS6_IJNS7_ILi1EEESI_SI_EEESC_SE_Li256ELb1ELb1ELb1ELb0EEENS1_36VarlenDynamicPersistentTileSchedulerILi128ELi64ELi256ELi256ELb1ELb1ELb0ELb1ELb1ELb1EEEEEEEEEvNT_6ParamsE:
        .type           _ZN7cutlass13device_kernelIN5flash19enable_sm80_to_sm89INS1_16FlashAttnFwdSm80INS1_25CollectiveMainloopFwdSm80ILi8ELi2ELb0EN4cute5tupleIJNS5_1CILi128EEENS7_ILi64EEENS7_ILi192EEEEEELi192ENS_6half_tEfNS_4arch4Sm80ELb1ELb0ELb0ELb1ELb0ELb0ELb1ELb1EEENS1_21CollectiveEpilogueFwdINS6_IJS8_SA_S9_EEENS6_IJNS7_ILi1EEESI_SI_EEESC_SE_Li256ELb1ELb1ELb1ELb0EEENS1_36VarlenDynamicPersistentTileSchedulerILi128ELi64ELi256ELi256ELb1ELb1ELb0ELb1ELb1ELb1EEEEEEEEEvNT_6ParamsE,@function
        .size           _ZN7cutlass13device_kernelIN5flash19enable_sm80_to_sm89INS1_16FlashAttnFwdSm80INS1_25CollectiveMainloopFwdSm80ILi8ELi2ELb0EN4cute5tupleIJNS5_1CILi128EEENS7_ILi64EEENS7_ILi192EEEEEELi192ENS_6half_tEfNS_4arch4Sm80ELb1ELb0ELb0ELb1ELb0ELb0ELb1ELb1EEENS1_21CollectiveEpilogueFwdINS6_IJS8_SA_S9_EEENS6_IJNS7_ILi1EEESI_SI_EEESC_SE_Li256ELb1ELb1ELb1ELb0EEENS1_36VarlenDynamicPersistentTileSchedulerILi128ELi64ELi256ELi256ELb1ELb1ELb0ELb1ELb1ELb1EEEEEEEEEvNT_6ParamsE,(.L_x_70 - _ZN7cutlass13device_kernelIN5flash19enable_sm80_to_sm89INS1_16FlashAttnFwdSm80INS1_25CollectiveMainloopFwdSm80ILi8ELi2ELb0EN4cute5tupleIJNS5_1CILi128EEENS7_ILi64EEENS7_ILi192EEEEEELi192ENS_6half_tEfNS_4arch4Sm80ELb1ELb0ELb0ELb1ELb0ELb0ELb1ELb1EEENS1_21CollectiveEpilogueFwdINS6_IJS8_SA_S9_EEENS6_IJNS7_ILi1EEESI_SI_EEESC_SE_Li256ELb1ELb1ELb1ELb0EEENS1_36VarlenDynamicPersistentTileSchedulerILi128ELi64ELi256ELi256ELb1ELb1ELb0ELb1ELb1ELb1EEEEEEEEEvNT_6ParamsE)
        .other          _ZN7cutlass13device_kernelIN5flash19enable_sm80_to_sm89INS1_16FlashAttnFwdSm80INS1_25CollectiveMainloopFwdSm80ILi8ELi2ELb0EN4cute5tupleIJNS5_1CILi128EEENS7_ILi64EEENS7_ILi192EEEEEELi192ENS_6half_tEfNS_4arch4Sm80ELb1ELb0ELb0ELb1ELb0ELb0ELb1ELb1EEENS1_21CollectiveEpilogueFwdINS6_IJS8_SA_S9_EEENS6_IJNS7_ILi1EEESI_SI_EEESC_SE_Li256ELb1ELb1ELb1ELb0EEENS1_36VarlenDynamicPersistentTileSchedulerILi128ELi64ELi256ELi256ELb1ELb1ELb0ELb1ELb1ELb1EEEEEEEEEvNT_6ParamsE,@"STO_CUDA_ENTRY STV_DEFAULT"
_ZN7cutlass13device_kernelIN5flash19enable_sm80_to_sm89INS1_16FlashAttnFwdSm80INS1_25CollectiveMainloopFwdSm80ILi8ELi2ELb0EN4cute5tupleIJNS5_1CILi128EEENS7_ILi64EEENS7_ILi192EEEEEELi192ENS_6half_tEfNS_4arch4Sm80ELb1ELb0ELb0ELb1ELb0ELb0ELb1ELb1EEENS1_21CollectiveEpilogueFwdINS6_IJS8_SA_S9_EEENS6_IJNS7_ILi1EEESI_SI_EEESC_SE_Li256ELb1ELb1ELb1ELb0EEENS1_36VarlenDynamicPersistentTileSchedulerILi128ELi64ELi256ELi256ELb1ELb1ELb0ELb1ELb1ELb1EEEEEEEEEvNT_6ParamsE:
[----:B------:R-:W-:Y:S01]  /*0000*/  LDC R1, c[0x0][0x37c] ;  /* 0x0000df00ff017b82 */ /* 0x000fe20000000800 */
[----:B------:R-:W-:Y:S05]  /*0010*/  EXIT ;  /* 0x000000000000794d */ /* 0x000fea0003800000 */
.L_x_34:
        /* <DEDUP_REMOVED lines=14> */
.L_x_70:


//--------------------- .text._ZN7cutlass13device_kernelIN5flash19enable_sm80_to_sm89INS1_16FlashAttnFwdSm80INS1_25CollectiveMainloopFwdSm80ILi8ELi2ELb0EN4cute5tupleIJNS5_1CILi128EEENS7_ILi64EEENS7_ILi192EEEEEELi192ENS_6half_tEfNS_4arch4Sm80ELb1ELb0ELb0ELb1ELb0ELb1ELb1ELb1EEENS1_21CollectiveEpilogueFwdINS6_IJS8_SA_S9_EEENS6_IJNS7_ILi1EEESI_SI_EEESC_SE_Li256ELb1ELb1ELb1ELb0EEENS1_36VarlenDynamicPersistentTileSchedulerILi128ELi64ELi256ELi256ELb1ELb1ELb0ELb1ELb1ELb1EEEEEEEEEvNT_6ParamsE --------------------------
	.section	.text._ZN7cutlass13device_kernelIN5flash19enable_sm80_to_sm89INS1_16FlashAttnFwdSm80INS1_25CollectiveMainloopFwdSm80ILi8ELi2ELb0EN4cute5tupleIJNS5_1CILi128EEENS7_ILi64EEENS7_ILi192EEEEEELi192ENS_6half_tEfNS_4arch4Sm80ELb1ELb0ELb0ELb1ELb0ELb1ELb1ELb1EEENS1_21CollectiveEpilogueFwdINS6_IJS8_SA_S9_EEENS6_IJNS7_ILi1EEESI_SI_EEESC_SE_Li256ELb1ELb1ELb1ELb0EEENS1_36VarlenDynamicPersistentTileSchedulerILi128ELi64ELi256ELi256ELb1ELb1ELb0ELb1ELb1ELb1EEEEEEEEEvNT_6ParamsE,"ax",@progbits
	.align	128
.text._ZN7cutlass13device_kernelIN5flash19enable_sm80_to_sm89INS1_16FlashAttnFwdSm80INS1_25CollectiveMainloopFwdSm80ILi8ELi2ELb0EN4cute5tupleIJNS5_1CILi128EEENS7_ILi64EEENS7_ILi192EEEEEELi192ENS_6half_tEfNS_4arch4Sm80ELb1ELb0ELb0ELb1ELb0ELb1ELb1ELb1EEENS1_21CollectiveEpilogueFwdINS6_IJS8_SA_S9_EEENS6_IJNS7_ILi1EEESI_SI_EEESC_SE_Li256ELb1ELb1ELb1ELb0EEENS1_36VarlenDynamicPersistentTileSchedulerILi128ELi64ELi256ELi256ELb1ELb1ELb0ELb1ELb1ELb1EEEEEEEEEvNT_6ParamsE:
        .type           _ZN7cutlass13device_kernelIN5flash19enable_sm80_to_sm89INS1_16FlashAttnFwdSm80INS1_25CollectiveMainloopFwdSm80ILi8ELi2ELb0EN4cute5tupleIJNS5_1CILi128EEENS7_ILi64EEENS7_ILi192EEEEEELi192ENS_6half_tEfNS_4arch4Sm80ELb1ELb0ELb0ELb1ELb0ELb1ELb1ELb1EEENS1_21CollectiveEpilogueFwdINS6_IJS8_SA_S9_EEENS6_IJNS7_ILi1EEESI_SI_EEESC_SE_Li256ELb1ELb1ELb1ELb0EEENS1_36VarlenDynamicPersistentTileSchedulerILi128ELi64ELi256ELi256ELb1ELb1ELb0ELb1ELb1ELb1EEEEEEEEEvNT_6ParamsE,@function
        .size           _ZN7cutlass13device_kernelIN5flash19enable_sm80_to_sm89INS1_16FlashAttnFwdSm80INS1_25CollectiveMainloopFwdSm80ILi8ELi2ELb0EN4cute5tupleIJNS5_1CILi128EEENS7_ILi64EEENS7_ILi192EEEEEELi192ENS_6half_tEfNS_4arch4Sm80ELb1ELb0ELb0ELb1ELb0ELb1ELb1ELb1EEENS1_21CollectiveEpilogueFwdINS6_IJS8_SA_S9_EEENS6_IJNS7_ILi1EEESI_SI_EEESC_SE_Li256ELb1ELb1ELb1ELb0EEENS1_36VarlenDynamicPersistentTileSchedulerILi128ELi64ELi256ELi256ELb1ELb1ELb0ELb1ELb1ELb1EEEEEEEEEvNT_6ParamsE,(.L_x_71 - _ZN7cutlass13device_kernelIN5flash19enable_sm80_to_sm89INS1_16FlashAttnFwdSm80INS1_25CollectiveMainloopFwdSm80ILi8ELi2ELb0EN4cute5tupleIJNS5_1CILi128EEENS7_ILi64EEENS7_ILi192EEEEEELi192ENS_6half_tEfNS_4arch4Sm80ELb1ELb0ELb0ELb1ELb0ELb1ELb1ELb1EEENS1_21CollectiveEpilogueFwdINS6_IJS8_SA_S9_EEENS6_IJNS7_ILi1EEESI_SI_EEESC_SE_Li256ELb1ELb1ELb1ELb0EEENS1_36VarlenDynamicPersistentTileSchedulerILi128ELi64ELi256ELi256ELb1ELb1ELb0ELb1ELb1ELb1EEEEEEEEEvNT_6ParamsE)
        .other          _ZN7cutlass13device_kernelIN5flash19enable_sm80_to_sm89INS1_16FlashAttnFwdSm80INS1_25CollectiveMainloopFwdSm80ILi8ELi2ELb0EN4cute5tupleIJNS5_1CILi128EEENS7_ILi64EEENS7_ILi192EEEEEELi192ENS_6half_tEfNS_4arch4Sm80ELb1ELb0ELb0ELb1ELb0ELb1ELb1ELb1EEENS1_21CollectiveEpilogueFwdINS6_IJS8_SA_S9_EEENS6_IJNS7_ILi1EEESI_SI_EEESC_SE_Li256ELb1ELb1ELb1ELb0EEENS1_36VarlenDynamicPersistentTileSchedulerILi128ELi64ELi256ELi256ELb1ELb1ELb0ELb1ELb1ELb1EEEEEEEEEvNT_6ParamsE,@"STO_CUDA_ENTRY STV_DEFAULT"
_ZN7cutlass13device_kernelIN5flash19enable_sm80_to_sm89INS1_16FlashAttnFwdSm80INS1_25CollectiveMainloopFwdSm80ILi8ELi2ELb0EN4cute5tupleIJNS5_1CILi128EEENS7_ILi64EEENS7_ILi192EEEEEELi192ENS_6half_tEfNS_4arch4Sm80ELb1ELb0ELb0ELb1ELb0ELb1ELb1ELb1EEENS1_21CollectiveEpilogueFwdINS6_IJS8_SA_S9_EEENS6_IJNS7_ILi1EEESI_SI_EEESC_SE_Li256ELb1ELb1ELb1ELb0EEENS1_36VarlenDynamicPersistentTileSchedulerILi128ELi64ELi256ELi256ELb1ELb1ELb0ELb1ELb1ELb1EEEEEEEEEvNT_6ParamsE:
[----:B------:R-:W-:Y:S01]  /*0000*/  LDC R1, c[0x0][0x37c] ;  /* 0x0000df00ff017b82 */ /* 0x000fe20000000800 */
[----:B------:R-:W-:Y:S05]  /*0010*/  EXIT ;  /* 0x000000000000794d */ /* 0x000fea0003800000 */
.L_x_35:
        /* <DEDUP_REMOVED lines=14> */
.L_x_71:


//--------------------- .nv.shared.reserved.0     --------------------------
	.section	.nv.shared.reserved.0,"aw",@nobits
	.weak		__nv_reservedSMEM_offset_0_alias
	.size		__nv_reservedSMEM_offset_0_alias, 0, 64
	.other		__nv_reservedSMEM_offset_0_alias,@"STO_CUDA_RESERVED_SHARED STV_DEFAULT"
__nv_reservedSMEM_offset_0_alias:
	.zero		0
	.zero		64


//--------------------- .nv.global                --------------------------
	.section	.nv.global,"aw",@nobits
.nv.global:
	.type		_ZN83_INTERNAL_91fcea5d_47_flash_fwd_hdim192_fp16_split_softcapall_sm80_cu_49158569_32374cute1_E,@object
	.size		_ZN83_INTERNAL_91fcea5d_47_flash_fwd_hdim192_fp16_split_softcapall_sm80_cu_49158569_32374cute1_E,(_ZN83_INTERNAL_91fcea5d_47_flash_fwd_hdim192_fp16_split_softcapall_sm80_cu_49158569_32374cuda3std3__45__cpo6cbeginE - _ZN83_INTERNAL_91fcea5d_47_flash_fwd_hdim192_fp16_split_softcapall_sm80_cu_49158569_32374cute1_E)
_ZN83_INTERNAL_91fcea5d_47_flash_fwd_hdim192_fp16_split_softcapall_sm80_cu_49158569_32374cute1_E:
	.zero		1
	.type		_ZN83_INTERNAL_91fcea5d_47_flash_fwd_hdim192_fp16_split_softcapall_sm80_cu_49158569_32374cuda3std3__45__cpo6cbeginE,@object
	.size		_ZN83_INTERNAL_91fcea5d_47_flash_fwd_hdim192_fp16_split_softcapall_sm80_cu_49158569_32374cuda3std3__45__cpo6cbeginE,(_ZN83_INTERNAL_91fcea5d_47_flash_fwd_hdim192_fp16_split_softcapall_sm80_cu_49158569_32374cuda3std3__48in_placeE - _ZN83_INTERNAL_91fcea5d_47_flash_fwd_hdim192_fp16_split_softcapall_sm80_cu_49158569_32374cuda3std3__45__cpo6cbeginE)
_ZN83_INTERNAL_91fcea5d_47_flash_fwd_hdim192_fp16_split_softcapall_sm80_cu_49158569_32374cuda3std3__45__cpo6cbeginE:
	.zero		1
	.type		_ZN83_INTERNAL_91fcea5d_47_flash_fwd_hdim192_fp16_split_softcapall_sm80_cu_49158569_32374cuda3std3__48in_placeE,@object
	.size		_ZN83_INTERNAL_91fcea5d_47_flash_fwd_hdim192_fp16_split_softcapall_sm80_cu_49158569_32374cuda3std3__48in_placeE,(_ZN83_INTERNAL_91fcea5d_47_flash_fwd_hdim192_fp16_split_softcapall_sm80_cu_49158569_32374cuda3std6ranges3__45__cpo9iter_moveE - _ZN83_INTERNAL_91fcea5d_47_flash_fwd_hdim192_fp16_split_softcapall_sm80_cu_49158569_32374cuda3std3__48in_placeE)
_ZN83_INTERNAL_91fcea5d_47_flash_fwd_hdim192_fp16_split_softcapall_sm80_cu_49158569_32374cuda3std3__48in_placeE:
	.zero		1
	.type		_ZN83_INTERNAL_91fcea5d_47_flash_fwd_hdim192_fp16_split_softcapall_sm80_cu_49158569_32374cuda3std6ranges3__45__cpo9iter_moveE,@object
	.size		_ZN83_INTERNAL_91fcea5d_47_flash_fwd_hdim192_fp16_split_softcapall_sm80_cu_49158569_32374cuda3std6ranges3__45__cpo9iter_moveE,(_ZN83_INTERNAL_91fcea5d_47_flash_fwd_hdim192_fp16_split_softcapall_sm80_cu_49158569_32374cuda3std3__45__cpo5beginE - _ZN83_INTERNAL_91fcea5d_47_flash_fwd_hdim192_fp16_split_softcapall_sm80_cu_49158569_32374cuda3std6ranges3__45__cpo9iter_moveE)
_ZN83_INTERNAL_91fcea5d_47_flash_fwd_hdim192_fp16_split_softcapall_sm80_cu_49158569_32374cuda3std6ranges3__45__cpo9iter_moveE:
	.zero		1
	.type		_ZN83_INTERNAL_91fcea5d_47_flash_fwd_hdim192_fp16_split_softcapall_sm80_cu_49158569_32374cuda3std3__45__cpo5beginE,@object
	.size		_ZN83_INTERNAL_91fcea5d_47_flash_fwd_hdim192_fp16_split_softcapall_sm80_cu_49158569_32374cuda3std3__45__cpo5beginE,(_ZN83_INTERNAL_91fcea5d_47_flash_fwd_hdim192_fp16_split_softcapall_sm80_cu_49158569_32374cuda3std3__485_GLOBAL__N__91fcea5d_47_flash_fwd_hdim192_fp16_split_softcapall_sm80_cu_49158569_32376ignoreE - _ZN83_INTERNAL_91fcea5d_47_flash_fwd_hdim192_fp16_split_softcapall_sm80_cu_49158569_32374cuda3std3__45__cpo5beginE)
_ZN83_INTERNAL_91fcea5d_47_flash_fwd_hdim192_fp16_split_softcapall_sm80_cu_49158569_32374cuda3std3__45__cpo5beginE:
	.zero		1
	.type		_ZN83_INTERNAL_91fcea5d_47_flash_fwd_hdim192_fp16_split_softcapall_sm80_cu_49158569_32374cuda3std3__485_GLOBAL__N__91fcea5d_47_flash_fwd_hdim192_fp16_split_softcapall_sm80_cu_49158569_32376ignoreE,@object
	.size		_ZN83_INTERNAL_91fcea5d_47_flash_fwd_hdim192_fp16_split_softcapall_sm80_cu_49158569_32374cuda3std3__485_GLOBAL__N__91fcea5d_47_flash_fwd_hdim192_fp16_split_softcapall_sm80_cu_49158569_32376ignoreE,(_ZN83_INTERNAL_91fcea5d_47_flash_fwd_hdim192_fp16_split_softcapall_sm80_cu_49158569_32374cute7productE - _ZN83_INTERNAL_91fcea5d_47_flash_fwd_hdim192_fp16_split_softcapall_sm80_cu_49158569_32374cuda3std3__485_GLOBAL__N__91fcea5d_47_flash_fwd_hdim192_fp16_split_softcapall_sm80_cu_49158569_32376ignoreE)
_ZN83_INTERNAL_91fcea5d_47_flash_fwd_hdim192_fp16_split_softcapall_sm80_cu_49158569_32374cuda3std3__485_GLOBAL__N__91fcea5d_47_flash_fwd_hdim192_fp16_split_softcapall_sm80_cu_49158569_32376ignoreE:
	.zero		1
	.type		_ZN83_INTERNAL_91fcea5d_47_flash_fwd_hdim192_fp16_split_softcapall_sm80_cu_49158569_32374cute7productE,@object
	.size		_ZN83_INTERNAL_91fcea5d_47_flash_fwd_hdim192_fp16_split_softcapall_sm80_cu_49158569_32374cute7productE,(_ZN83_INTERNAL_91fcea5d_47_flash_fwd_hdim192_fp16_split_softcapall_sm80_cu_49158569_32374cuda3std3__45__cpo3endE - _ZN83_INTERNAL_91fcea5d_47_flash_fwd_hdim192_fp16_split_softcapall_sm80_cu_49158569_32374cute7productE)
_ZN83_INTERNAL_91fcea5d_47_flash_fwd_hdim192_fp16_split_softcapall_sm80_cu_49158569_32374cute7productE:
	.zero		1
	.type		_ZN83_INTERNAL_91fcea5d_47_flash_fwd_hdim192_fp16_split_softcapall_sm80_cu_49158569_32374cuda3std3__45__cpo3endE,@object
	.size		_ZN83_INTERNAL_91fcea5d_47_flash_fwd_hdim192_fp16_split_softcapall_sm80_cu_49158569_32374cuda3std3__45__cpo3endE,(_ZN83_INTERNAL_91fcea5d_47_flash_fwd_hdim192_fp16_split_softcapall_sm80_cu_49158569_32374cuda3std3__419piecewise_constructE - _ZN83_INTERNAL_91fcea5d_47_flash_fwd_hdim192_fp16_split_softcapall_sm80_cu_49158569_32374cuda3std3__45__cpo3endE)
_ZN83_INTERNAL_91fcea5d_47_flash_fwd_hdim192_fp16_split_softcapall_sm80_cu_49158569_32374cuda3std3__45__cpo3endE:
	.zero		1
	.type		_ZN83_INTERNAL_91fcea5d_47_flash_fwd_hdim192_fp16_split_softcapall_sm80_cu_49158569_32374cuda3std3__419piecewise_constructE,@object
	.size		_ZN83_INTERNAL_91fcea5d_47_flash_fwd_hdim192_fp16_split_softcapall_sm80_cu_49158569_32374cuda3std3__419piecewise_constructE,(_ZN83_INTERNAL_91fcea5d_47_flash_fwd_hdim192_fp16_split_softcapall_sm80_cu_49158569_32374cuda3std3__45__cpo4cendE - _ZN83_INTERNAL_91fcea5d_47_flash_fwd_hdim192_fp16_split_softcapall_sm80_cu_49158569_32374cuda3std3__419piecewise_constructE)
_ZN83_INTERNAL_91fcea5d_47_flash_fwd_hdim192_fp16_split_softcapall_sm80_cu_49158569_32374cuda3std3__419piecewise_constructE:
	.zero		1
	.type		_ZN83_INTERNAL_91fcea5d_47_flash_fwd_hdim192_fp16_split_softcapall_sm80_cu_49158569_32374cuda3std3__45__cpo4cendE,@object
	.size		_ZN83_INTERNAL_91fcea5d_47_flash_fwd_hdim192_fp16_split_softcapall_sm80_cu_49158569_32374cuda3std3__45__cpo4cendE,(_ZN83_INTERNAL_91fcea5d_47_flash_fwd_hdim192_fp16_split_softcapall_sm80_cu_49158569_32374cuda3std6ranges3__45__cpo4swapE - _ZN83_INTERNAL_91fcea5d_47_flash_fwd_hdim192_fp16_split_softcapall_sm80_cu_49158569_32374cuda3std3__45__cpo4cendE)
_ZN83_INTERNAL_91fcea5d_47_flash_fwd_hdim192_fp16_split_softcapall_sm80_cu_49158569_32374cuda3std3__45__cpo4cendE:
	.zero		1
	.type		_ZN83_INTERNAL_91fcea5d_47_flash_fwd_hdim192_fp16_split_softcapall_sm80_cu_49158569_32374cuda3std6ranges3__45__cpo4swapE,@object
	.size		_ZN83_INTERNAL_91fcea5d_47_flash_fwd_hdim192_fp16_split_softcapall_sm80_cu_49158569_32374cuda3std6ranges3__45__cpo4swapE,(.L_7 - _ZN83_INTERNAL_91fcea5d_47_flash_fwd_hdim192_fp16_split_softcapall_sm80_cu_49158569_32374cuda3std6ranges3__45__cpo4swapE)
_ZN83_INTERNAL_91fcea5d_47_flash_fwd_hdim192_fp16_split_softcapall_sm80_cu_49158569_32374cuda3std6ranges3__45__cpo4swapE:
	.zero		1
.L_7:


//--------------------- .nv.constant0._ZN7cutlass13device_kernelIN5flash19enable_sm80_to_sm89INS1_16FlashAttnFwdSm80INS1_25CollectiveMainloopFwdSm80ILi8ELi1ELb1EN4cute5tupleIJNS5_1CILi128EEENS7_ILi96EEENS7_ILi192EEEEEELi192ENS_6half_tEfNS_4arch4Sm80ELb0ELb0ELb1ELb0ELb0ELb0ELb1ELb1EEENS1_21CollectiveEpilogueFwdINS6_IJS8_SA_S9_EEENS6_IJNS7_ILi1EEESI_SI_EEESC_SE_Li256ELb0ELb1ELb1ELb0EEENS1_19SingleTileSchedulerILb0ELb1ELb1ELi128EEEEEEEEEvNT_6ParamsE --------------------------
	.section	.nv.constant0._ZN7cutlass13device_kernelIN5flash19enable_sm80_to_sm89INS1_16FlashAttnFwdSm80INS1_25CollectiveMainloopFwdSm80ILi8ELi1ELb1EN4cute5tupleIJNS5_1CILi128EEENS7_ILi96EEENS7_ILi192EEEEEELi192ENS_6half_tEfNS_4arch4Sm80ELb0ELb0ELb1ELb0ELb0ELb0ELb1ELb1EEENS1_21CollectiveEpilogueFwdINS6_IJS8_SA_S9_EEENS6_IJNS7_ILi1EEESI_SI_EEESC_SE_Li256ELb0ELb1ELb1ELb0EEENS1_19SingleTileSchedulerILb0ELb1ELb1ELi128EEEEEEEEEvNT_6ParamsE,"a",@progbits
	.sectionflags	@""
	.align	4
.nv.constant0._ZN7cutlass13device_kernelIN5flash19enable_sm80_to_sm89INS1_16FlashAttnFwdSm80INS1_25CollectiveMainloopFwdSm80ILi8ELi1ELb1EN4cute5tupleIJNS5_1CILi128EEENS7_ILi96EEENS7_ILi192EEEEEELi192ENS_6half_tEfNS_4arch4Sm80ELb0ELb0ELb1ELb0ELb0ELb0ELb1ELb1EEENS1_21CollectiveEpilogueFwdINS6_IJS8_SA_S9_EEENS6_IJNS7_ILi1EEESI_SI_EEESC_SE_Li256ELb0ELb1ELb1ELb0EEENS1_19SingleTileSchedulerILb0ELb1ELb1ELi128EEEEEEEEEvNT_6ParamsE:
	.zero		1944


//--------------------- .nv.constant0._ZN7cutlass13device_kernelIN5flash19enable_sm80_to_sm89INS1_16FlashAttnFwdSm80INS1_25CollectiveMainloopFwdSm80ILi8ELi1ELb0EN4cute5tupleIJNS5_1CILi128EEENS7_ILi64EEENS7_ILi192EEEEEELi192ENS_6half_tEfNS_4arch4Sm80ELb0ELb0ELb1ELb1ELb0ELb0ELb1ELb1EEENS1_21CollectiveEpilogueFwdINS6_IJS8_SA_S9_EEENS6_IJNS7_ILi1EEESI_SI_EEESC_SE_Li256ELb1ELb1ELb1ELb0EEENS1_36VarlenDynamicPersistentTileSchedulerILi128ELi64ELi256ELi256ELb1ELb1ELb0ELb0ELb1ELb1EEEEEEEEEvNT_6ParamsE --------------------------
	.section	.nv.constant0._ZN7cutlass13device_kernelIN5flash19enable_sm80_to_sm89INS1_16FlashAttnFwdSm80INS1_25CollectiveMainloopFwdSm80ILi8ELi1ELb0EN4cute5tupleIJNS5_1CILi128EEENS7_ILi64EEENS7_ILi192EEEEEELi192ENS_6half_tEfNS_4arch4Sm80ELb0ELb0ELb1ELb1ELb0ELb0ELb1ELb1EEENS1_21CollectiveEpilogueFwdINS6_IJS8_SA_S9_EEENS6_IJNS7_ILi1EEESI_SI_EEESC_SE_Li256ELb1ELb1ELb1ELb0EEENS1_36VarlenDynamicPersistentTileSchedulerILi128ELi64ELi256ELi256ELb1ELb1ELb0ELb0ELb1ELb1EEEEEEEEEvNT_6ParamsE,"a",@progbits
	.sectionflags	@""
	.align	4
.nv.constant0._ZN7cutlass13device_kernelIN5flash19enable_sm80_to_sm89INS1_16FlashAttnFwdSm80INS1_25CollectiveMainloopFwdSm80ILi8ELi1ELb0EN4cute5tupleIJNS5_1CILi128EEENS7_ILi64EEENS7_ILi192EEEEEELi192ENS_6half_tEfNS_4arch4Sm80ELb0ELb0ELb1ELb1ELb0ELb0ELb1ELb1EEENS1_21CollectiveEpilogueFwdINS6_IJS8_SA_S9_EEENS6_IJNS7_ILi1EEESI_SI_EEESC_SE_Li256ELb1ELb1ELb1ELb0EEENS1_36VarlenDynamicPersistentTileSchedulerILi128ELi64ELi256ELi256ELb1ELb1ELb0ELb0ELb1ELb1EEEEEEEEEvNT_6ParamsE:
	.zero		1976


//--------------------- .nv.constant0._ZN7cutlass13device_kernelIN5flash19enable_sm80_to_sm89INS1_16FlashAttnFwdSm80INS1_25CollectiveMainloopFwdSm80ILi8ELi1ELb0EN4cute5tupleIJNS5_1CILi128EEENS7_ILi64EEENS7_ILi192EEEEEELi192ENS_6half_tEfNS_4arch4Sm80ELb0ELb0ELb1ELb1ELb0ELb1ELb1ELb1EEENS1_21CollectiveEpilogueFwdINS6_IJS8_SA_S9_EEENS6_IJNS7_ILi1EEESI_SI_EEESC_SE_Li256ELb1ELb1ELb1ELb0EEENS1_36VarlenDynamicPersistentTileSchedulerILi128ELi64ELi256ELi256ELb1ELb1ELb0ELb0ELb1ELb1EEEEEEEEEvNT_6ParamsE --------------------------
	.section	.nv.constant0._ZN7cutlass13device_kernelIN5flash19enable_sm80_to_sm89INS1_16FlashAttnFwdSm80INS1_25CollectiveMainloopFwdSm80ILi8ELi1ELb0EN4cute5tupleIJNS5_1CILi128EEENS7_ILi64EEENS7_ILi192EEEEEELi192ENS_6half_tEfNS_4arch4Sm80ELb0ELb0ELb1ELb1ELb0ELb1ELb1ELb1EEENS1_21CollectiveEpilogueFwdINS6_IJS8_SA_S9_EEENS6_IJNS7_ILi1EEESI_SI_EEESC_SE_Li256ELb1ELb1ELb1ELb0EEENS1_36VarlenDynamicPersistentTileSchedulerILi128ELi64ELi256ELi256ELb1ELb1ELb0ELb0ELb1ELb1EEEEEEEEEvNT_6ParamsE,"a",@progbits
	.sectionflags	@""
	.align	4
.nv.constant0._ZN7cutlass13device_kernelIN5flash19enable_sm80_to_sm89INS1_16FlashAttnFwdSm80INS1_25CollectiveMainloopFwdSm80ILi8ELi1ELb0EN4cute5tupleIJNS5_1CILi128EEENS7_ILi64EEENS7_ILi192EEEEEELi192ENS_6half_tEfNS_4arch4Sm80ELb0ELb0ELb1ELb1ELb0ELb1ELb1ELb1EEENS1_21CollectiveEpilogueFwdINS6_IJS8_SA_S9_EEENS6_IJNS7_ILi1EEESI_SI_EEESC_SE_Li256ELb1ELb1ELb1ELb0EEENS1_36VarlenDynamicPersistentTileSchedulerILi128ELi64ELi256ELi256ELb1ELb1ELb0ELb0ELb1ELb1EEEEEEEEEvNT_6ParamsE:
	.zero		1976


//--------------------- .nv.constant0._ZN7cutlass13device_kernelIN5flash19enable_sm80_to_sm89INS1_16FlashAttnFwdSm80INS1_25CollectiveMainloopFwdSm80ILi8ELi1ELb0EN4cute5tupleIJNS5_1CILi128EEENS7_ILi64EEENS7_ILi192EEEEEELi192ENS_6half_tEfNS_4arch4Sm80ELb0ELb1ELb1ELb0ELb0ELb0ELb1ELb1EEENS1_21CollectiveEpilogueFwdINS6_IJS8_SA_S9_EEENS6_IJNS7_ILi1EEESI_SI_EEESC_SE_Li256ELb0ELb1ELb1ELb0EEENS1_19SingleTileSchedulerILb0ELb1ELb1ELi128EEEEEEEEEvNT_6ParamsE --------------------------
	.section	.nv.constant0._ZN7cutlass13device_kernelIN5flash19enable_sm80_to_sm89INS1_16FlashAttnFwdSm80INS1_25CollectiveMainloopFwdSm80ILi8ELi1ELb0EN4cute5tupleIJNS5_1CILi128EEENS7_ILi64EEENS7_ILi192EEEEEELi192ENS_6half_tEfNS_4arch4Sm80ELb0ELb1ELb1ELb0ELb0ELb0ELb1ELb1EEENS1_21CollectiveEpilogueFwdINS6_IJS8_SA_S9_EEENS6_IJNS7_ILi1EEESI_SI_EEESC_SE_Li256ELb0ELb1ELb1ELb0EEENS1_19SingleTileSchedulerILb0ELb1ELb1ELi128EEEEEEEEEvNT_6ParamsE,"a",@progbits
	.sectionflags	@""
	.align	4
.nv.constant0._ZN7cutlass13device_kernelIN5flash19enable_sm80_to_sm89INS1_16FlashAttnFwdSm80INS1_25CollectiveMainloopFwdSm80ILi8ELi1ELb0EN4cute5tupleIJNS5_1CILi128EEENS7_ILi64EEENS7_ILi192EEEEEELi192ENS_6half_tEfNS_4arch4Sm80ELb0ELb1ELb1ELb0ELb0ELb0ELb1ELb1EEENS1_21CollectiveEpilogueFwdINS6_IJS8_SA_S9_EEENS6_IJNS7_ILi1EEESI_SI_EEESC_SE_Li256ELb0ELb1ELb1ELb0EEENS1_19SingleTileSchedulerILb0ELb1ELb1ELi128EEEEEEEEEvNT_6ParamsE:
	.zero		1944


//--------------------- .nv.constant0._ZN7cutlass13device_kernelIN5flash19enable_sm80_to_sm89INS1_16FlashAttnFwdSm80INS1_25CollectiveMainloopFwdSm80ILi8ELi1ELb0EN4cute5tupleIJNS5_1CILi128EEENS7_ILi64EEENS7_ILi192EEEEEELi192ENS_6half_tEfNS_4arch4Sm80ELb0ELb1ELb1ELb1ELb0ELb0ELb1ELb1EEENS1_21CollectiveEpilogueFwdINS6_IJS8_SA_S9_EEENS6_IJNS7_ILi1EEESI_SI_EEESC_SE_Li256ELb1ELb1ELb1ELb0EEENS1_36VarlenDynamicPersistentTileSchedulerILi128ELi64ELi256ELi256ELb1ELb1ELb0ELb1ELb0ELb1EEEEEEEEEvNT_6ParamsE --------------------------
	.section	.nv.constant0._ZN7cutlass13device_kernelIN5flash19enable_sm80_to_sm89INS1_16FlashAttnFwdSm80INS1_25CollectiveMainloopFwdSm80ILi8ELi1ELb0EN4cute5tupleIJNS5_1CILi128EEENS7_ILi64EEENS7_ILi192EEEEEELi192ENS_6half_tEfNS_4arch4Sm80ELb0ELb1ELb1ELb1ELb0ELb0ELb1ELb1EEENS1_21CollectiveEpilogueFwdINS6_IJS8_SA_S9_EEENS6_IJNS7_ILi1EEESI_SI_EEESC_SE_Li256ELb1ELb1ELb1ELb0EEENS1_36VarlenDynamicPersistentTileSchedulerILi128ELi64ELi256ELi256ELb1ELb1ELb0ELb1ELb0ELb1EEEEEEEEEvNT_6ParamsE,"a",@progbits
	.sectionflags	@""
	.align	4
.nv.constant0._ZN7cutlass13device_kernelIN5flash19enable_sm80_to_sm89INS1_16FlashAttnFwdSm80INS1_25CollectiveMainloopFwdSm80ILi8ELi1ELb0EN4cute5tupleIJNS5_1CILi128EEENS7_ILi64EEENS7_ILi192EEEEEELi192ENS_6half_tEfNS_4arch4Sm80ELb0ELb1ELb1ELb1ELb0ELb0ELb1ELb1EEENS1_21CollectiveEpilogueFwdINS6_IJS8_SA_S9_EEENS6_IJNS7_ILi1EEESI_SI_EEESC_SE_Li256ELb1ELb1ELb1ELb0EEENS1_36VarlenDynamicPersistentTileSchedulerILi128ELi64ELi256ELi256ELb1ELb1ELb0ELb1ELb0ELb1EEEEEEEEEvNT_6ParamsE:
	.zero		1976


//--------------------- .nv.constant0._ZN7cutlass13device_kernelIN5flash19enable_sm80_to_sm89INS1_16FlashAttnFwdSm80INS1_25CollectiveMainloopFwdSm80ILi8ELi1ELb0EN4cute5tupleIJNS5_1CILi128EEENS7_ILi64EEENS7_ILi192EEEEEELi192ENS_6half_tEfNS_4arch4Sm80ELb0ELb1ELb1ELb1ELb0ELb1ELb1ELb1EEENS1_21CollectiveEpilogueFwdINS6_IJS8_SA_S9_EEENS6_IJNS7_ILi1EEESI_SI_EEESC_SE_Li256ELb1ELb1ELb1ELb0EEENS1_36VarlenDynamicPersistentTileSchedulerILi128ELi64ELi256ELi256ELb1ELb1ELb0ELb1ELb0ELb1EEEEEEEEEvNT_6ParamsE --------------------------
	.section	.nv.constant0._ZN7cutlass13device_kernelIN5flash19enable_sm80_to_sm89INS1_16FlashAttnFwdSm80INS1_25CollectiveMainloopFwdSm80ILi8ELi1ELb0EN4cute5tupleIJNS5_1CILi128EEENS7_ILi64EEENS7_ILi192EEEEEELi192ENS_6half_tEfNS_4arch4Sm80ELb0ELb1ELb1ELb1ELb0ELb1ELb1ELb1EEENS1_21CollectiveEpilogueFwdINS6_IJS8_SA_S9_EEENS6_IJNS7_ILi1EEESI_SI_EEESC_SE_Li256ELb1ELb1ELb1ELb0EEENS1_36VarlenDynamicPersistentTileSchedulerILi128ELi64ELi256ELi256ELb1ELb1ELb0ELb1ELb0ELb1EEEEEEEEEvNT_6ParamsE,"a",@progbits
	.sectionflags	@""
	.align	4
.nv.constant0._ZN7cutlass13device_kernelIN5flash19enable_sm80_to_sm89INS1_16FlashAttnFwdSm80INS1_25CollectiveMainloopFwdSm80ILi8ELi1ELb0EN4cute5tupleIJNS5_1CILi128EEENS7_ILi64EEENS7_ILi192EEEEEELi192ENS_6half_tEfNS_4arch4Sm80ELb0ELb1ELb1ELb1ELb0ELb1ELb1ELb1EEENS1_21CollectiveEpilogueFwdINS6_IJS8_SA_S9_EEENS6_IJNS7_ILi1EEESI_SI_EEESC_SE_Li256ELb1ELb1ELb1ELb0EEENS1_36VarlenDynamicPersistentTileSchedulerILi128ELi64ELi256ELi256ELb1ELb1ELb0ELb1ELb0ELb1EEEEEEEEEvNT_6ParamsE:
	.zero		1976


//--------------------- .nv.constant0._ZN7cutlass13device_kernelIN5flash19enable_sm80_to_sm89INS1_16FlashAttnFwdSm80INS1_25CollectiveMainloopFwdSm80ILi8ELi1ELb1EN4cute5tupleIJNS5_1CILi128EEENS7_ILi96EEENS7_ILi192EEEEEELi192ENS_6half_tEfNS_4arch4Sm80ELb1ELb0ELb1ELb0ELb0ELb0ELb1ELb1EEENS1_21CollectiveEpilogueFwdINS6_IJS8_SA_S9_EEENS6_IJNS7_ILi1EEESI_SI_EEESC_SE_Li256ELb0ELb1ELb1ELb0EEENS1_30DynamicPersistentTileSchedulerILi256ELi256ELb1ELb1ELb0EEEEEEEEEvNT_6ParamsE --------------------------
	.section	.nv.constant0._ZN7cutlass13device_kernelIN5flash19enable_sm80_to_sm89INS1_16FlashAttnFwdSm80INS1_25CollectiveMainloopFwdSm80ILi8ELi1ELb1EN4cute5tupleIJNS5_1CILi128EEENS7_ILi96EEENS7_ILi192EEEEEELi192ENS_6half_tEfNS_4arch4Sm80ELb1ELb0ELb1ELb0ELb0ELb0ELb1ELb1EEENS1_21CollectiveEpilogueFwdINS6_IJS8_SA_S9_EEENS6_IJNS7_ILi1EEESI_SI_EEESC_SE_Li256ELb0ELb1ELb1ELb0EEENS1_30DynamicPersistentTileSchedulerILi256ELi256ELb1ELb1ELb0EEEEEEEEEvNT_6ParamsE,"a",@progbits
	.sectionflags	@""
	.align	4
.nv.constant0._ZN7cutlass13device_kernelIN5flash19enable_sm80_to_sm89INS1_16FlashAttnFwdSm80INS1_25CollectiveMainloopFwdSm80ILi8ELi1ELb1EN4cute5tupleIJNS5_1CILi128EEENS7_ILi96EEENS7_ILi192EEEEEELi192ENS_6half_tEfNS_4arch4Sm80ELb1ELb0ELb1ELb0ELb0ELb0ELb1ELb1EEENS1_21CollectiveEpilogueFwdINS6_IJS8_SA_S9_EEENS6_IJNS7_ILi1EEESI_SI_EEESC_SE_Li256ELb0ELb1ELb1ELb0EEENS1_30DynamicPersistentTileSchedulerILi256ELi256ELb1ELb1ELb0EEEEEEEEEvNT_6ParamsE:
	.zero		1960


//--------------------- .nv.constant0._ZN7cutlass13device_kernelIN5flash19enable_sm80_to_sm89INS1_16FlashAttnFwdSm80INS1_25CollectiveMainloopFwdSm80ILi8ELi1ELb0EN4cute5tupleIJNS5_1CILi128EEENS7_ILi64EEENS7_ILi192EEEEEELi192ENS_6half_tEfNS_4arch4Sm80ELb1ELb0ELb1ELb1ELb0ELb0ELb1ELb1EEENS1_21CollectiveEpilogueFwdINS6_IJS8_SA_S9_EEENS6_IJNS7_ILi1EEESI_SI_EEESC_SE_Li256ELb1ELb1ELb1ELb0EEENS1_36VarlenDynamicPersistentTileSchedulerILi128ELi64ELi256ELi256ELb1ELb1ELb0ELb1ELb1ELb1EEEEEEEEEvNT_6ParamsE --------------------------
	.section	.nv.constant0._ZN7cutlass13device_kernelIN5flash19enable_sm80_to_sm89INS1_16FlashAttnFwdSm80INS1_25CollectiveMainloopFwdSm80ILi8ELi1ELb0EN4cute5tupleIJNS5_1CILi128EEENS7_ILi64EEENS7_ILi192EEEEEELi192ENS_6half_tEfNS_4arch4Sm80ELb1ELb0ELb1ELb1ELb0ELb0ELb1ELb1EEENS1_21CollectiveEpilogueFwdINS6_IJS8_SA_S9_EEENS6_IJNS7_ILi1EEESI_SI_EEESC_SE_Li256ELb1ELb1ELb1ELb0EEENS1_36VarlenDynamicPersistentTileSchedulerILi128ELi64ELi256ELi256ELb1ELb1ELb0ELb1ELb1ELb1EEEEEEEEEvNT_6ParamsE,"a",@progbits
	.sectionflags	@""
	.align	4
.nv.constant0._ZN7cutlass13device_kernelIN5flash19enable_sm80_to_sm89INS1_16FlashAttnFwdSm80INS1_25CollectiveMainloopFwdSm80ILi8ELi1ELb0EN4cute5tupleIJNS5_1CILi128EEENS7_ILi64EEENS7_ILi192EEEEEELi192ENS_6half_tEfNS_4arch4Sm80ELb1ELb0ELb1ELb1ELb0ELb0ELb1ELb1EEENS1_21CollectiveEpilogueFwdINS6_IJS8_SA_S9_EEENS6_IJNS7_ILi1EEESI_SI_EEESC_SE_Li256ELb1ELb1ELb1ELb0EEENS1_36VarlenDynamicPersistentTileSchedulerILi128ELi64ELi256ELi256ELb1ELb1ELb0ELb1ELb1ELb1EEEEEEEEEvNT_6ParamsE:
	.zero		1976


//--------------------- .nv.constant0._ZN7cutlass13device_kernelIN5flash19enable_sm80_to_sm89INS1_16FlashAttnFwdSm80INS1_25CollectiveMainloopFwdSm80ILi8ELi1ELb0EN4cute5tupleIJNS5_1CILi128EEENS7_ILi64EEENS7_ILi192EEEEEELi192ENS_6half_tEfNS_4arch4Sm80ELb1ELb0ELb1ELb1ELb0ELb1ELb1ELb1EEENS1_21CollectiveEpilogueFwdINS6_IJS8_SA_S9_EEENS6_IJNS7_ILi1EEESI_SI_EEESC_SE_Li256ELb1ELb1ELb1ELb0EEENS1_36VarlenDynamicPersistentTileSchedulerILi128ELi64ELi256ELi256ELb1ELb1ELb0ELb1ELb1ELb1EEEEEEEEEvNT_6ParamsE --------------------------
	.section	.nv.constant0._ZN7cutlass13device_kernelIN5flash19enable_sm80_to_sm89INS1_16FlashAttnFwdSm80INS1_25CollectiveMainloopFwdSm80ILi8ELi1ELb0EN4cute5tupleIJNS5_1CILi128EEENS7_ILi64EEENS7_ILi192EEEEEELi192ENS_6half_tEfNS_4arch4Sm80ELb1ELb0ELb1ELb1ELb0ELb1ELb1ELb1EEENS1_21CollectiveEpilogueFwdINS6_IJS8_SA_S9_EEENS6_IJNS7_ILi1EEESI_SI_EEESC_SE_Li256ELb1ELb1ELb1ELb0EEENS1_36VarlenDynamicPersistentTileSchedulerILi128ELi64ELi256ELi256ELb1ELb1ELb0ELb1ELb1ELb1EEEEEEEEEvNT_6ParamsE,"a",@progbits
	.sectionflags	@""
	.align	4
.nv.constant0._ZN7cutlass13device_kernelIN5flash19enable_sm80_to_sm89INS1_16FlashAttnFwdSm80INS1_25CollectiveMainloopFwdSm80ILi8ELi1ELb0EN4cute5tupleIJNS5_1CILi128EEENS7_ILi64EEENS7_ILi192EEEEEELi192ENS_6half_tEfNS_4arch4Sm80ELb1ELb0ELb1ELb1ELb0ELb1ELb1ELb1EEENS1_21CollectiveEpilogueFwdINS6_IJS8_SA_S9_EEENS6_IJNS7_ILi1EEESI_SI_EEESC_SE_Li256ELb1ELb1ELb1ELb0EEENS1_36VarlenDynamicPersistentTileSchedulerILi128ELi64ELi256ELi256ELb1ELb1ELb0ELb1ELb1ELb1EEEEEEEEEvNT_6ParamsE:
	.zero		1976


//--------------------- .nv.constant0._ZN7cutlass13device_kernelIN5flash19enable_sm80_to_sm89INS1_16FlashAttnFwdSm80INS1_25CollectiveMainloopFwdSm80ILi8ELi2ELb1EN4cute5tupleIJNS5_1CILi128EEENS7_ILi96EEENS7_ILi192EEEEEELi192ENS_6half_tEfNS_4arch4Sm80ELb0ELb0ELb1ELb0ELb0ELb0ELb1ELb1EEENS1_21CollectiveEpilogueFwdINS6_IJS8_SA_S9_EEENS6_IJNS7_ILi1EEESI_SI_EEESC_SE_Li256ELb0ELb1ELb1ELb0EEENS1_19SingleTileSchedulerILb0ELb1ELb1ELi128EEEEEEEEEvNT_6ParamsE --------------------------
	.section	.nv.constant0._ZN7cutlass13device_kernelIN5flash19enable_sm80_to_sm89INS1_16FlashAttnFwdSm80INS1_25CollectiveMainloopFwdSm80ILi8ELi2ELb1EN4cute5tupleIJNS5_1CILi128EEENS7_ILi96EEENS7_ILi192EEEEEELi192ENS_6half_tEfNS_4arch4Sm80ELb0ELb0ELb1ELb0ELb0ELb0ELb1ELb1EEENS1_21CollectiveEpilogueFwdINS6_IJS8_SA_S9_EEENS6_IJNS7_ILi1EEESI_SI_EEESC_SE_Li256ELb0ELb1ELb1ELb0EEENS1_19SingleTileSchedulerILb0ELb1ELb1ELi128EEEEEEEEEvNT_6ParamsE,"a",@progbits
	.sectionflags	@""
	.align	4
.nv.constant0._ZN7cutlass13device_kernelIN5flash19enable_sm80_to_sm89INS1_16FlashAttnFwdSm80INS1_25CollectiveMainloopFwdSm80ILi8ELi2ELb1EN4cute5tupleIJNS5_1CILi128EEENS7_ILi96EEENS7_ILi192EEEEEELi192ENS_6half_tEfNS_4arch4Sm80ELb0ELb0ELb1ELb0ELb0ELb0ELb1ELb1EEENS1_21CollectiveEpilogueFwdINS6_IJS8_SA_S9_EEENS6_IJNS7_ILi1EEESI_SI_EEESC_SE_Li256ELb0ELb1ELb1ELb0EEENS1_19SingleTileSchedulerILb0ELb1ELb1ELi128EEEEEEEEEvNT_6ParamsE:
	.zero		1944


//--------------------- .nv.constant0._ZN7cutlass13device_kernelIN5flash19enable_sm80_to_sm89INS1_16FlashAttnFwdSm80INS1_25CollectiveMainloopFwdSm80ILi8ELi2ELb0EN4cute5tupleIJNS5_1CILi128EEENS7_ILi64EEENS7_ILi192EEEEEELi192ENS_6half_tEfNS_4arch4Sm80ELb0ELb0ELb1ELb1ELb0ELb0ELb1ELb1EEENS1_21CollectiveEpilogueFwdINS6_IJS8_SA_S9_EEENS6_IJNS7_ILi1EEESI_SI_EEESC_SE_Li256ELb1ELb1ELb1ELb0EEENS1_36VarlenDynamicPersistentTileSchedulerILi128ELi64ELi256ELi256ELb1ELb1ELb0ELb0ELb1ELb1EEEEEEEEEvNT_6ParamsE --------------------------
	.section	.nv.constant0._ZN7cutlass13device_kernelIN5flash19enable_sm80_to_sm89INS1_16FlashAttnFwdSm80INS1_25CollectiveMainloopFwdSm80ILi8ELi2ELb0EN4cute5tupleIJNS5_1CILi128EEENS7_ILi64EEENS7_ILi192EEEEEELi192ENS_6half_tEfNS_4arch4Sm80ELb0ELb0ELb1ELb1ELb0ELb0ELb1ELb1EEENS1_21CollectiveEpilogueFwdINS6_IJS8_SA_S9_EEENS6_IJNS7_ILi1EEESI_SI_EEESC_SE_Li256ELb1ELb1ELb1ELb0EEENS1_36VarlenDynamicPersistentTileSchedulerILi128ELi64ELi256ELi256ELb1ELb1ELb0ELb0ELb1ELb1EEEEEEEEEvNT_6ParamsE,"a",@progbits
	.sectionflags	@""
	.align	4
.nv.constant0._ZN7cutlass13device_kernelIN5flash19enable_sm80_to_sm89INS1_16FlashAttnFwdSm80INS1_25CollectiveMainloopFwdSm80ILi8ELi2ELb0EN4cute5tupleIJNS5_1CILi128EEENS7_ILi64EEENS7_ILi192EEEEEELi192ENS_6half_tEfNS_4arch4Sm80ELb0ELb0ELb1ELb1ELb0ELb0ELb1ELb1EEENS1_21CollectiveEpilogueFwdINS6_IJS8_SA_S9_EEENS6_IJNS7_ILi1EEESI_SI_EEESC_SE_Li256ELb1ELb1ELb1ELb0EEENS1_36VarlenDynamicPersistentTileSchedulerILi128ELi64ELi256ELi256ELb1ELb1ELb0ELb0ELb1ELb1EEEEEEEEEvNT_6ParamsE:
	.zero		1976


//--------------------- .nv.constant0._ZN7cutlass13device_kernelIN5flash19enable_sm80_to_sm89INS1_16FlashAttnFwdSm80INS1_25CollectiveMainloopFwdSm80ILi8ELi2ELb0EN4cute5tupleIJNS5_1CILi128EEENS7_ILi64EEENS7_ILi192EEEEEELi192ENS_6half_tEfNS_4arch4Sm80ELb0ELb0ELb1ELb1ELb0ELb1ELb1ELb1EEENS1_21CollectiveEpilogueFwdINS6_IJS8_SA_S9_EEENS6_IJNS7_ILi1EEESI_SI_EEESC_SE_Li256ELb1ELb1ELb1ELb0EEENS1_36VarlenDynamicPersistentTileSchedulerILi128ELi64ELi256ELi256ELb1ELb1ELb0ELb0ELb1ELb1EEEEEEEEEvNT_6ParamsE --------------------------
	.section	.nv.constant0._ZN7cutlass13device_kernelIN5flash19enable_sm80_to_sm89INS1_16FlashAttnFwdSm80INS1_25CollectiveMainloopFwdSm80ILi8ELi2ELb0EN4cute5tupleIJNS5_1CILi128EEENS7_ILi64EEENS7_ILi192EEEEEELi192ENS_6half_tEfNS_4arch4Sm80ELb0ELb0ELb1ELb1ELb0ELb1ELb1ELb1EEENS1_21CollectiveEpilogueFwdINS6_IJS8_SA_S9_EEENS6_IJNS7_ILi1EEESI_SI_EEESC_SE_Li256ELb1ELb1ELb1ELb0EEENS1_36VarlenDynamicPersistentTileSchedulerILi128ELi64ELi256ELi256ELb1ELb1ELb0ELb0ELb1ELb1EEEEEEEEEvNT_6ParamsE,"a",@progbits
	.sectionflags	@""
	.align	4
.nv.constant0._ZN7cutlass13device_kernelIN5flash19enable_sm80_to_sm89INS1_16FlashAttnFwdSm80INS1_25CollectiveMainloopFwdSm80ILi8ELi2ELb0EN4cute5tupleIJNS5_1CILi128EEENS7_ILi64EEENS7_ILi192EEEEEELi192ENS_6half_tEfNS_4arch4Sm80ELb0ELb0ELb1ELb1ELb0ELb1ELb1ELb1EEENS1_21CollectiveEpilogueFwdINS6_IJS8_SA_S9_EEENS6_IJNS7_ILi1EEESI_SI_EEESC_SE_Li256ELb1ELb1ELb1ELb0EEENS1_36VarlenDynamicPersistentTileSchedulerILi128ELi64ELi256ELi256ELb1ELb1ELb0ELb0ELb1ELb1EEEEEEEEEvNT_6ParamsE:
	.zero		1976


//--------------------- .nv.constant0._ZN7cutlass13device_kernelIN5flash19enable_sm80_to_sm89INS1_16FlashAttnFwdSm80INS1_25CollectiveMainloopFwdSm80ILi8ELi2ELb0EN4cute5tupleIJNS5_1CILi128EEENS7_ILi64EEENS7_ILi192EEEEEELi192ENS_6half_tEfNS_4arch4Sm80ELb0ELb1ELb1ELb0ELb0ELb0ELb1ELb1EEENS1_21CollectiveEpilogueFwdINS6_IJS8_SA_S9_EEENS6_IJNS7_ILi1EEESI_SI_EEESC_SE_Li256ELb0ELb1ELb1ELb0EEENS1_19SingleTileSchedulerILb0ELb1ELb1ELi128EEEEEEEEEvNT_6ParamsE --------------------------
	.section	.nv.constant0._ZN7cutlass13device_kernelIN5flash19enable_sm80_to_sm89INS1_16FlashAttnFwdSm80INS1_25CollectiveMainloopFwdSm80ILi8ELi2ELb0EN4cute5tupleIJNS5_1CILi128EEENS7_ILi64EEENS7_ILi192EEEEEELi192ENS_6half_tEfNS_4arch4Sm80ELb0ELb1ELb1ELb0ELb0ELb0ELb1ELb1EEENS1_21CollectiveEpilogueFwdINS6_IJS8_SA_S9_EEENS6_IJNS7_ILi1EEESI_SI_EEESC_SE_Li256ELb0ELb1ELb1ELb0EEENS1_19SingleTileSchedulerILb0ELb1ELb1ELi128EEEEEEEEEvNT_6ParamsE,"a",@progbits
	.sectionflags	@""
	.align	4
.nv.constant0._ZN7cutlass13device_kernelIN5flash19enable_sm80_to_sm89INS1_16FlashAttnFwdSm80INS1_25CollectiveMainloopFwdSm80ILi8ELi2ELb0EN4cute5tupleIJNS5_1CILi128EEENS7_ILi64EEENS7_ILi192EEEEEELi192ENS_6half_tEfNS_4arch4Sm80ELb0ELb1ELb1ELb0ELb0ELb0ELb1ELb1EEENS1_21CollectiveEpilogueFwdINS6_IJS8_SA_S9_EEENS6_IJNS7_ILi1EEESI_SI_EEESC_SE_Li256ELb0ELb1ELb1ELb0EEENS1_19SingleTileSchedulerILb0ELb1ELb1ELi128EEEEEEEEEvNT_6ParamsE:
	.zero		1944


//--------------------- .nv.constant0._ZN7cutlass13device_kernelIN5flash19enable_sm80_to_sm89INS1_16FlashAttnFwdSm80INS1_25CollectiveMainloopFwdSm80ILi8ELi2ELb0EN4cute5tupleIJNS5_1CILi128EEENS7_ILi64EEENS7_ILi192EEEEEELi192ENS_6half_tEfNS_4arch4Sm80ELb0ELb1ELb1ELb1ELb0ELb0ELb1ELb1EEENS1_21CollectiveEpilogueFwdINS6_IJS8_SA_S9_EEENS6_IJNS7_ILi1EEESI_SI_EEESC_SE_Li256ELb1ELb1ELb1ELb0EEENS1_36VarlenDynamicPersistentTileSchedulerILi128ELi64ELi256ELi256ELb1ELb1ELb0ELb1ELb0ELb1EEEEEEEEEvNT_6ParamsE --------------------------
	.section	.nv.constant0._ZN7cutlass13device_kernelIN5flash19enable_sm80_to_sm89INS1_16FlashAttnFwdSm80INS1_25CollectiveMainloopFwdSm80ILi8ELi2ELb0EN4cute5tupleIJNS5_1CILi128EEENS7_ILi64EEENS7_ILi192EEEEEELi192ENS_6half_tEfNS_4arch4Sm80ELb0ELb1ELb1ELb1ELb0ELb0ELb1ELb1EEENS1_21CollectiveEpilogueFwdINS6_IJS8_SA_S9_EEENS6_IJNS7_ILi1EEESI_SI_EEESC_SE_Li256ELb1ELb1ELb1ELb0EEENS1_36VarlenDynamicPersistentTileSchedulerILi128ELi64ELi256ELi256ELb1ELb1ELb0ELb1ELb0ELb1EEEEEEEEEvNT_6ParamsE,"a",@progbits
	.sectionflags	@""
	.align	4
.nv.constant0._ZN7cutlass13device_kernelIN5flash19enable_sm80_to_sm89INS1_16FlashAttnFwdSm80INS1_25CollectiveMainloopFwdSm80ILi8ELi2ELb0EN4cute5tupleIJNS5_1CILi128EEENS7_ILi64EEENS7_ILi192EEEEEELi192ENS_6half_tEfNS_4arch4Sm80ELb0ELb1ELb1ELb1ELb0ELb0ELb1ELb1EEENS1_21CollectiveEpilogueFwdINS6_IJS8_SA_S9_EEENS6_IJNS7_ILi1EEESI_SI_EEESC_SE_Li256ELb1ELb1ELb1ELb0EEENS1_36VarlenDynamicPersistentTileSchedulerILi128ELi64ELi256ELi256ELb1ELb1ELb0ELb1ELb0ELb1EEEEEEEEEvNT_6ParamsE:
	.zero		1976


//--------------------- .nv.constant0._ZN7cutlass13device_kernelIN5flash19enable_sm80_to_sm89INS1_16FlashAttnFwdSm80INS1_25CollectiveMainloopFwdSm80ILi8ELi2ELb0EN4cute5tupleIJNS5_1CILi128EEENS7_ILi64EEENS7_ILi192EEEEEELi192ENS_6half_tEfNS_4arch4Sm80ELb0ELb1ELb1ELb1ELb0ELb1ELb1ELb1EEENS1_21CollectiveEpilogueFwdINS6_IJS8_SA_S9_EEENS6_IJNS7_ILi1EEESI_SI_EEESC_SE_Li256ELb1ELb1ELb1ELb0EEENS1_36VarlenDynamicPersistentTileSchedulerILi128ELi64ELi256ELi256ELb1ELb1ELb0ELb1ELb0ELb1EEEEEEEEEvNT_6ParamsE --------------------------
	.section	.nv.constant0._ZN7cutlass13device_kernelIN5flash19enable_sm80_to_sm89INS1_16FlashAttnFwdSm80INS1_25CollectiveMainloopFwdSm80ILi8ELi2ELb0EN4cute5tupleIJNS5_1CILi128EEENS7_ILi64EEENS7_ILi192EEEEEELi192ENS_6half_tEfNS_4arch4Sm80ELb0ELb1ELb1ELb1ELb0ELb1ELb1ELb1EEENS1_21CollectiveEpilogueFwdINS6_IJS8_SA_S9_EEENS6_IJNS7_ILi1EEESI_SI_EEESC_SE_Li256ELb1ELb1ELb1ELb0EEENS1_36VarlenDynamicPersistentTileSchedulerILi128ELi64ELi256ELi256ELb1ELb1ELb0ELb1ELb0ELb1EEEEEEEEEvNT_6ParamsE,"a",@progbits
	.sectionflags	@""
	.align	4
.nv.constant0._ZN7cutlass13device_kernelIN5flash19enable_sm80_to_sm89INS1_16FlashAttnFwdSm80INS1_25CollectiveMainloopFwdSm80ILi8ELi2ELb0EN4cute5tupleIJNS5_1CILi128EEENS7_ILi64EEENS7_ILi192EEEEEELi192ENS_6half_tEfNS_4arch4Sm80ELb0ELb1ELb1ELb1ELb0ELb1ELb1ELb1EEENS1_21CollectiveEpilogueFwdINS6_IJS8_SA_S9_EEENS6_IJNS7_ILi1EEESI_SI_EEESC_SE_Li256ELb1ELb1ELb1ELb0EEENS1_36VarlenDynamicPersistentTileSchedulerILi128ELi64ELi256ELi256ELb1ELb1ELb0ELb1ELb0ELb1EEEEEEEEEvNT_6ParamsE:
	.zero		1976


//--------------------- .nv.constant0._ZN7cutlass13device_kernelIN5flash19enable_sm80_to_sm89INS1_16FlashAttnFwdSm80INS1_25CollectiveMainloopFwdSm80ILi8ELi2ELb1EN4cute5tupleIJNS5_1CILi128EEENS7_ILi96EEENS7_ILi192EEEEEELi192ENS_6half_tEfNS_4arch4Sm80ELb1ELb0ELb1ELb0ELb0ELb0ELb1ELb1EEENS1_21CollectiveEpilogueFwdINS6_IJS8_SA_S9_EEENS6_IJNS7_ILi1EEESI_SI_EEESC_SE_Li256ELb0ELb1ELb1ELb0EEENS1_30DynamicPersistentTileSchedulerILi256ELi256ELb1ELb1ELb0EEEEEEEEEvNT_6ParamsE --------------------------
	.section	.nv.constant0._ZN7cutlass13device_kernelIN5flash19enable_sm80_to_sm89INS1_16FlashAttnFwdSm80INS1_25CollectiveMainloopFwdSm80ILi8ELi2ELb1EN4cute5tupleIJNS5_1CILi128EEENS7_ILi96EEENS7_ILi192EEEEEELi192ENS_6half_tEfNS_4arch4Sm80ELb1ELb0ELb1ELb0ELb0ELb0ELb1ELb1EEENS1_21CollectiveEpilogueFwdINS6_IJS8_SA_S9_EEENS6_IJNS7_ILi1EEESI_SI_EEESC_SE_Li256ELb0ELb1ELb1ELb0EEENS1_30DynamicPersistentTileSchedulerILi256ELi256ELb1ELb1ELb0EEEEEEEEEvNT_6ParamsE,"a",@progbits
	.sectionflags	@""
	.align	4
.nv.constant0._ZN7cutlass13device_kernelIN5flash19enable_sm80_to_sm89INS1_16FlashAttnFwdSm80INS1_25CollectiveMainloopFwdSm80ILi8ELi2ELb1EN4cute5tupleIJNS5_1CILi128EEENS7_ILi96EEENS7_ILi192EEEEEELi192ENS_6half_tEfNS_4arch4Sm80ELb1ELb0ELb1ELb0ELb0ELb0ELb1ELb1EEENS1_21CollectiveEpilogueFwdINS6_IJS8_SA_S9_EEENS6_IJNS7_ILi1EEESI_SI_EEESC_SE_Li256ELb0ELb1ELb1ELb0EEENS1_30DynamicPersistentTileSchedulerILi256ELi256ELb1ELb1ELb0EEEEEEEEEvNT_6ParamsE:
	.zero		1960


//--------------------- .nv.constant0._ZN7cutlass13device_kernelIN5flash19enable_sm80_to_sm89INS1_16FlashAttnFwdSm80INS1_25CollectiveMainloopFwdSm80ILi8ELi2ELb0EN4cute5tupleIJNS5_1CILi128EEENS7_ILi64EEENS7_ILi192EEEEEELi192ENS_6half_tEfNS_4arch4Sm80ELb1ELb0ELb1ELb1ELb0ELb0ELb1ELb1EEENS1_21CollectiveEpilogueFwdINS6_IJS8_SA_S9_EEENS6_IJNS7_ILi1EEESI_SI_EEESC_SE_Li256ELb1ELb1ELb1ELb0EEENS1_36VarlenDynamicPersistentTileSchedulerILi128ELi64ELi256ELi256ELb1ELb1ELb0ELb1ELb1ELb1EEEEEEEEEvNT_6ParamsE --------------------------
	.section	.nv.constant0._ZN7cutlass13device_kernelIN5flash19enable_sm80_to_sm89INS1_16FlashAttnFwdSm80INS1_25CollectiveMainloopFwdSm80ILi8ELi2ELb0EN4cute5tupleIJNS5_1CILi128EEENS7_ILi64EEENS7_ILi192EEEEEELi192ENS_6half_tEfNS_4arch4Sm80ELb1ELb0ELb1ELb1ELb0ELb0ELb1ELb1EEENS1_21CollectiveEpilogueFwdINS6_IJS8_SA_S9_EEENS6_IJNS7_ILi1EEESI_SI_EEESC_SE_Li256ELb1ELb1ELb1ELb0EEENS1_36VarlenDynamicPersistentTileSchedulerILi128ELi64ELi256ELi256ELb1ELb1ELb0ELb1ELb1ELb1EEEEEEEEEvNT_6ParamsE,"a",@progbits
	.sectionflags	@""
	.align	4
.nv.constant0._ZN7cutlass13device_kernelIN5flash19enable_sm80_to_sm89INS1_16FlashAttnFwdSm80INS1_25CollectiveMainloopFwdSm80ILi8ELi2ELb0EN4cute5tupleIJNS5_1CILi128EEENS7_ILi64EEENS7_ILi192EEEEEELi192ENS_6half_tEfNS_4arch4Sm80ELb1ELb0ELb1ELb1ELb0ELb0ELb1ELb1EEENS1_21CollectiveEpilogueFwdINS6_IJS8_SA_S9_EEENS6_IJNS7_ILi1EEESI_SI_EEESC_SE_Li256ELb1ELb1ELb1ELb0EEENS1_36VarlenDynamicPersistentTileSchedulerILi128ELi64ELi256ELi256ELb1ELb1ELb0ELb1ELb1ELb1EEEEEEEEEvNT_6ParamsE:
	.zero		1976


//--------------------- .nv.constant0._ZN7cutlass13device_kernelIN5flash19enable_sm80_to_sm89INS1_16FlashAttnFwdSm80INS1_25CollectiveMainloopFwdSm80ILi8ELi2ELb0EN4cute5tupleIJNS5_1CILi128EEENS7_ILi64EEENS7_ILi192EEEEEELi192ENS_6half_tEfNS_4arch4Sm80ELb1ELb0ELb1ELb1ELb0ELb1ELb1ELb1EEENS1_21CollectiveEpilogueFwdINS6_IJS8_SA_S9_EEENS6_IJNS7_ILi1EEESI_SI_EEESC_SE_Li256ELb1ELb1ELb1ELb0EEENS1_36VarlenDynamicPersistentTileSchedulerILi128ELi64ELi256ELi256ELb1ELb1ELb0ELb1ELb1ELb1EEEEEEEEEvNT_6ParamsE --------------------------
	.section	.nv.constant0._ZN7cutlass13device_kernelIN5flash19enable_sm80_to_sm89INS1_16FlashAttnFwdSm80INS1_25CollectiveMainloopFwdSm80ILi8ELi2ELb0EN4cute5tupleIJNS5_1CILi128EEENS7_ILi64EEENS7_ILi192EEEEEELi192ENS_6half_tEfNS_4arch4Sm80ELb1ELb0ELb1ELb1ELb0ELb1ELb1ELb1EEENS1_21CollectiveEpilogueFwdINS6_IJS8_SA_S9_EEENS6_IJNS7_ILi1EEESI_SI_EEESC_SE_Li256ELb1ELb1ELb1ELb0EEENS1_36VarlenDynamicPersistentTileSchedulerILi128ELi64ELi256ELi256ELb1ELb1ELb0ELb1ELb1ELb1EEEEEEEEEvNT_6ParamsE,"a",@progbits
	.sectionflags	@""
	.align	4
.nv.constant0._ZN7cutlass13device_kernelIN5flash19enable_sm80_to_sm89INS1_16FlashAttnFwdSm80INS1_25CollectiveMainloopFwdSm80ILi8ELi2ELb0EN4cute5tupleIJNS5_1CILi128EEENS7_ILi64EEENS7_ILi192EEEEEELi192ENS_6half_tEfNS_4arch4Sm80ELb1ELb0ELb1ELb1ELb0ELb1ELb1ELb1EEENS1_21CollectiveEpilogueFwdINS6_IJS8_SA_S9_EEENS6_IJNS7_ILi1EEESI_SI_EEESC_SE_Li256ELb1ELb1ELb1ELb0EEENS1_36VarlenDynamicPersistentTileSchedulerILi128ELi64ELi256ELi256ELb1ELb1ELb0ELb1ELb1ELb1EEEEEEEEEvNT_6ParamsE:
	.zero		1976


//--------------------- .nv.constant0._ZN7cutlass13device_kernelIN5flash19enable_sm80_to_sm89INS1_16FlashAttnFwdSm80INS1_25CollectiveMainloopFwdSm80ILi8ELi1ELb1EN4cute5tupleIJNS5_1CILi128EEENS7_ILi96EEENS7_ILi192EEEEEELi192ENS_6half_tEfNS_4arch4Sm80ELb0ELb0ELb0ELb0ELb0ELb0ELb1ELb1EEENS1_21CollectiveEpilogueFwdINS6_IJS8_SA_S9_EEENS6_IJNS7_ILi1EEESI_SI_EEESC_SE_Li256ELb0ELb1ELb1ELb0EEENS1_19SingleTileSchedulerILb0ELb1ELb1ELi128EEEEEEEEEvNT_6ParamsE --------------------------
	.section	.nv.constant0._ZN7cutlass13device_kernelIN5flash19enable_sm80_to_sm89INS1_16FlashAttnFwdSm80INS1_25CollectiveMainloopFwdSm80ILi8ELi1ELb1EN4cute5tupleIJNS5_1CILi128EEENS7_ILi96EEENS7_ILi192EEEEEELi192ENS_6half_tEfNS_4arch4Sm80ELb0ELb0ELb0ELb0ELb0ELb0ELb1ELb1EEENS1_21CollectiveEpilogueFwdINS6_IJS8_SA_S9_EEENS6_IJNS7_ILi1EEESI_SI_EEESC_SE_Li256ELb0ELb1ELb1ELb0EEENS1_19SingleTileSchedulerILb0ELb1ELb1ELi128EEEEEEEEEvNT_6ParamsE,"a",@progbits
	.sectionflags	@""
	.align	4
.nv.constant0._ZN7cutlass13device_kernelIN5flash19enable_sm80_to_sm89INS1_16FlashAttnFwdSm80INS1_25CollectiveMainloopFwdSm80ILi8ELi1ELb1EN4cute5tupleIJNS5_1CILi128EEENS7_ILi96EEENS7_ILi192EEEEEELi192ENS_6half_tEfNS_4arch4Sm80ELb0ELb0ELb0ELb0ELb0ELb0ELb1ELb1EEENS1_21CollectiveEpilogueFwdINS6_IJS8_SA_S9_EEENS6_IJNS7_ILi1EEESI_SI_EEESC_SE_Li256ELb0ELb1ELb1ELb0EEENS1_19SingleTileSchedulerILb0ELb1ELb1ELi128EEEEEEEEEvNT_6ParamsE:
	.zero		1944


//--------------------- .nv.constant0._ZN7cutlass13device_kernelIN5flash19enable_sm80_to_sm89INS1_16FlashAttnFwdSm80INS1_25CollectiveMainloopFwdSm80ILi8ELi1ELb0EN4cute5tupleIJNS5_1CILi128EEENS7_ILi64EEENS7_ILi192EEEEEELi192ENS_6half_tEfNS_4arch4Sm80ELb0ELb0ELb0ELb1ELb0ELb0ELb1ELb1EEENS1_21CollectiveEpilogueFwdINS6_IJS8_SA_S9_EEENS6_IJNS7_ILi1EEESI_SI_EEESC_SE_Li256ELb1ELb1ELb1ELb0EEENS1_36VarlenDynamicPersistentTileSchedulerILi128ELi64ELi256ELi256ELb1ELb1ELb0ELb0ELb1ELb1EEEEEEEEEvNT_6ParamsE --------------------------
	.section	.nv.constant0._ZN7cutlass13device_kernelIN5flash19enable_sm80_to_sm89INS1_16FlashAttnFwdSm80INS1_25CollectiveMainloopFwdSm80ILi8ELi1ELb0EN4cute5tupleIJNS5_1CILi128EEENS7_ILi64EEENS7_ILi192EEEEEELi192ENS_6half_tEfNS_4arch4Sm80ELb0ELb0ELb0ELb1ELb0ELb0ELb1ELb1EEENS1_21CollectiveEpilogueFwdINS6_IJS8_SA_S9_EEENS6_IJNS7_ILi1EEESI_SI_EEESC_SE_Li256ELb1ELb1ELb1ELb0EEENS1_36VarlenDynamicPersistentTileSchedulerILi128ELi64ELi256ELi256ELb1ELb1ELb0ELb0ELb1ELb1EEEEEEEEEvNT_6ParamsE,"a",@progbits
	.sectionflags	@""
	.align	4
.nv.constant0._ZN7cutlass13device_kernelIN5flash19enable_sm80_to_sm89INS1_16FlashAttnFwdSm80INS1_25CollectiveMainloopFwdSm80ILi8ELi1ELb0EN4cute5tupleIJNS5_1CILi128EEENS7_ILi64EEENS7_ILi192EEEEEELi192ENS_6half_tEfNS_4arch4Sm80ELb0ELb0ELb0ELb1ELb0ELb0ELb1ELb1EEENS1_21CollectiveEpilogueFwdINS6_IJS8_SA_S9_EEENS6_IJNS7_ILi1EEESI_SI_EEESC_SE_Li256ELb1ELb1ELb1ELb0EEENS1_36VarlenDynamicPersistentTileSchedulerILi128ELi64ELi256ELi256ELb1ELb1ELb0ELb0ELb1ELb1EEEEEEEEEvNT_6ParamsE:
	.zero		1976


//--------------------- .nv.constant0._ZN7cutlass13device_kernelIN5flash19enable_sm80_to_sm89INS1_16FlashAttnFwdSm80INS1_25CollectiveMainloopFwdSm80ILi8ELi1ELb0EN4cute5tupleIJNS5_1CILi128EEENS7_ILi64EEENS7_ILi192EEEEEELi192ENS_6half_tEfNS_4arch4Sm80ELb0ELb0ELb0ELb1ELb0ELb1ELb1ELb1EEENS1_21CollectiveEpilogueFwdINS6_IJS8_SA_S9_EEENS6_IJNS7_ILi1EEESI_SI_EEESC_SE_Li256ELb1ELb1ELb1ELb0EEENS1_36VarlenDynamicPersistentTileSchedulerILi128ELi64ELi256ELi256ELb1ELb1ELb0ELb0ELb1ELb1EEEEEEEEEvNT_6ParamsE --------------------------
	.section	.nv.constant0._ZN7cutlass13device_kernelIN5flash19enable_sm80_to_sm89INS1_16FlashAttnFwdSm80INS1_25CollectiveMainloopFwdSm80ILi8ELi1ELb0EN4cute5tupleIJNS5_1CILi128EEENS7_ILi64EEENS7_ILi192EEEEEELi192ENS_6half_tEfNS_4arch4Sm80ELb0ELb0ELb0ELb1ELb0ELb1ELb1ELb1EEENS1_21CollectiveEpilogueFwdINS6_IJS8_SA_S9_EEENS6_IJNS7_ILi1EEESI_SI_EEESC_SE_Li256ELb1ELb1ELb1ELb0EEENS1_36VarlenDynamicPersistentTileSchedulerILi128ELi64ELi256ELi256ELb1ELb1ELb0ELb0ELb1ELb1EEEEEEEEEvNT_6ParamsE,"a",@progbits
	.sectionflags	@""
	.align	4
.nv.constant0._ZN7cutlass13device_kernelIN5flash19enable_sm80_to_sm89INS1_16FlashAttnFwdSm80INS1_25CollectiveMainloopFwdSm80ILi8ELi1ELb0EN4cute5tupleIJNS5_1CILi128EEENS7_ILi64EEENS7_ILi192EEEEEELi192ENS_6half_tEfNS_4arch4Sm80ELb0ELb0ELb0ELb1ELb0ELb1ELb1ELb1EEENS1_21CollectiveEpilogueFwdINS6_IJS8_SA_S9_EEENS6_IJNS7_ILi1EEESI_SI_EEESC_SE_Li256ELb1ELb1ELb1ELb0EEENS1_36VarlenDynamicPersistentTileSchedulerILi128ELi64ELi256ELi256ELb1ELb1ELb0ELb0ELb1ELb1EEEEEEEEEvNT_6ParamsE:
	.zero		1976


//--------------------- .nv.constant0._ZN7cutlass13device_kernelIN5flash19enable_sm80_to_sm89INS1_16FlashAttnFwdSm80INS1_25CollectiveMainloopFwdSm80ILi8ELi1ELb0EN4cute5tupleIJNS5_1CILi128EEENS7_ILi64EEENS7_ILi192EEEEEELi192ENS_6half_tEfNS_4arch4Sm80ELb0ELb1ELb0ELb0ELb0ELb0ELb1ELb1EEENS1_21CollectiveEpilogueFwdINS6_IJS8_SA_S9_EEENS6_IJNS7_ILi1EEESI_SI_EEESC_SE_Li256ELb0ELb1ELb1ELb0EEENS1_19SingleTileSchedulerILb0ELb1ELb1ELi128EEEEEEEEEvNT_6ParamsE --------------------------
	.section	.nv.constant0._ZN7cutlass13device_kernelIN5flash19enable_sm80_to_sm89INS1_16FlashAttnFwdSm80INS1_25CollectiveMainloopFwdSm80ILi8ELi1ELb0EN4cute5tupleIJNS5_1CILi128EEENS7_ILi64EEENS7_ILi192EEEEEELi192ENS_6half_tEfNS_4arch4Sm80ELb0ELb1ELb0ELb0ELb0ELb0ELb1ELb1EEENS1_21CollectiveEpilogueFwdINS6_IJS8_SA_S9_EEENS6_IJNS7_ILi1EEESI_SI_EEESC_SE_Li256ELb0ELb1ELb1ELb0EEENS1_19SingleTileSchedulerILb0ELb1ELb1ELi128EEEEEEEEEvNT_6ParamsE,"a",@progbits
	.sectionflags	@""
	.align	4
.nv.constant0._ZN7cutlass13device_kernelIN5flash19enable_sm80_to_sm89INS1_16FlashAttnFwdSm80INS1_25CollectiveMainloopFwdSm80ILi8ELi1ELb0EN4cute5tupleIJNS5_1CILi128EEENS7_ILi64EEENS7_ILi192EEEEEELi192ENS_6half_tEfNS_4arch4Sm80ELb0ELb1ELb0ELb0ELb0ELb0ELb1ELb1EEENS1_21CollectiveEpilogueFwdINS6_IJS8_SA_S9_EEENS6_IJNS7_ILi1EEESI_SI_EEESC_SE_Li256ELb0ELb1ELb1ELb0EEENS1_19SingleTileSchedulerILb0ELb1ELb1ELi128EEEEEEEEEvNT_6ParamsE:
	.zero		1944


//--------------------- .nv.constant0._ZN7cutlass13device_kernelIN5flash19enable_sm80_to_sm89INS1_16FlashAttnFwdSm80INS1_25CollectiveMainloopFwdSm80ILi8ELi1ELb0EN4cute5tupleIJNS5_1CILi128EEENS7_ILi64EEENS7_ILi192EEEEEELi192ENS_6half_tEfNS_4arch4Sm80ELb0ELb1ELb0ELb1ELb0ELb0ELb1ELb1EEENS1_21CollectiveEpilogueFwdINS6_IJS8_SA_S9_EEENS6_IJNS7_ILi1EEESI_SI_EEESC_SE_Li256ELb1ELb1ELb1ELb0EEENS1_36VarlenDynamicPersistentTileSchedulerILi128ELi64ELi256ELi256ELb1ELb1ELb0ELb1ELb0ELb1EEEEEEEEEvNT_6ParamsE --------------------------
	.section	.nv.constant0._ZN7cutlass13device_kernelIN5flash19enable_sm80_to_sm89INS1_16FlashAttnFwdSm80INS1_25CollectiveMainloopFwdSm80ILi8ELi1ELb0EN4cute5tupleIJNS5_1CILi128EEENS7_ILi64EEENS7_ILi192EEEEEELi192ENS_6half_tEfNS_4arch4Sm80ELb0ELb1ELb0ELb1ELb0ELb0ELb1ELb1EEENS1_21CollectiveEpilogueFwdINS6_IJS8_SA_S9_EEENS6_IJNS7_ILi1EEESI_SI_EEESC_SE_Li256ELb1ELb1ELb1ELb0EEENS1_36VarlenDynamicPersistentTileSchedulerILi128ELi64ELi256ELi256ELb1ELb1ELb0ELb1ELb0ELb1EEEEEEEEEvNT_6ParamsE,"a",@progbits
	.sectionflags	@""
	.align	4
.nv.constant0._ZN7cutlass13device_kernelIN5flash19enable_sm80_to_sm89INS1_16FlashAttnFwdSm80INS1_25CollectiveMainloopFwdSm80ILi8ELi1ELb0EN4cute5tupleIJNS5_1CILi128EEENS7_ILi64EEENS7_ILi192EEEEEELi192ENS_6half_tEfNS_4arch4Sm80ELb0ELb1ELb0ELb1ELb0ELb0ELb1ELb1EEENS1_21CollectiveEpilogueFwdINS6_IJS8_SA_S9_EEENS6_IJNS7_ILi1EEESI_SI_EEESC_SE_Li256ELb1ELb1ELb1ELb0EEENS1_36VarlenDynamicPersistentTileSchedulerILi128ELi64ELi256ELi256ELb1ELb1ELb0ELb1ELb0ELb1EEEEEEEEEvNT_6ParamsE:
	.zero		1976


//--------------------- .nv.constant0._ZN7cutlass13device_kernelIN5flash19enable_sm80_to_sm89INS1_16FlashAttnFwdSm80INS1_25CollectiveMainloopFwdSm80ILi8ELi1ELb0EN4cute5tupleIJNS5_1CILi128EEENS7_ILi64EEENS7_ILi192EEEEEELi192ENS_6half_tEfNS_4arch4Sm80ELb0ELb1ELb0ELb1ELb0ELb1ELb1ELb1EEENS1_21CollectiveEpilogueFwdINS6_IJS8_SA_S9_EEENS6_IJNS7_ILi1EEESI_SI_EEESC_SE_Li256ELb1ELb1ELb1ELb0EEENS1_36VarlenDynamicPersistentTileSchedulerILi128ELi64ELi256ELi256ELb1ELb1ELb0ELb1ELb0ELb1EEEEEEEEEvNT_6ParamsE --------------------------
	.section	.nv.constant0._ZN7cutlass13device_kernelIN5flash19enable_sm80_to_sm89INS1_16FlashAttnFwdSm80INS1_25CollectiveMainloopFwdSm80ILi8ELi1ELb0EN4cute5tupleIJNS5_1CILi128EEENS7_ILi64EEENS7_ILi192EEEEEELi192ENS_6half_tEfNS_4arch4Sm80ELb0ELb1ELb0ELb1ELb0ELb1ELb1ELb1EEENS1_21CollectiveEpilogueFwdINS6_IJS8_SA_S9_EEENS6_IJNS7_ILi1EEESI_SI_EEESC_SE_Li256ELb1ELb1ELb1ELb0EEENS1_36VarlenDynamicPersistentTileSchedulerILi128ELi64ELi256ELi256ELb1ELb1ELb0ELb1ELb0ELb1EEEEEEEEEvNT_6ParamsE,"a",@progbits
	.sectionflags	@""
	.align	4
.nv.constant0._ZN7cutlass13device_kernelIN5flash19enable_sm80_to_sm89INS1_16FlashAttnFwdSm80INS1_25CollectiveMainloopFwdSm80ILi8ELi1ELb0EN4cute5tupleIJNS5_1CILi128EEENS7_ILi64EEENS7_ILi192EEEEEELi192ENS_6half_tEfNS_4arch4Sm80ELb0ELb1ELb0ELb1ELb0ELb1ELb1ELb1EEENS1_21CollectiveEpilogueFwdINS6_IJS8_SA_S9_EEENS6_IJNS7_ILi1EEESI_SI_EEESC_SE_Li256ELb1ELb1ELb1ELb0EEENS1_36VarlenDynamicPersistentTileSchedulerILi128ELi64ELi256ELi256ELb1ELb1ELb0ELb1ELb0ELb1EEEEEEEEEvNT_6ParamsE:
	.zero		1976


//--------------------- .nv.constant0._ZN7cutlass13device_kernelIN5flash19enable_sm80_to_sm89INS1_16FlashAttnFwdSm80INS1_25CollectiveMainloopFwdSm80ILi8ELi1ELb1EN4cute5tupleIJNS5_1CILi128EEENS7_ILi96EEENS7_ILi192EEEEEELi192ENS_6half_tEfNS_4arch4Sm80ELb1ELb0ELb0ELb0ELb0ELb0ELb1ELb1EEENS1_21CollectiveEpilogueFwdINS6_IJS8_SA_S9_EEENS6_IJNS7_ILi1EEESI_SI_EEESC_SE_Li256ELb0ELb1ELb1ELb0EEENS1_30DynamicPersistentTileSchedulerILi256ELi256ELb1ELb1ELb0EEEEEEEEEvNT_6ParamsE --------------------------
	.section	.nv.constant0._ZN7cutlass13device_kernelIN5flash19enable_sm80_to_sm89INS1_16FlashAttnFwdSm80INS1_25CollectiveMainloopFwdSm80ILi8ELi1ELb1EN4cute5tupleIJNS5_1CILi128EEENS7_ILi96EEENS7_ILi192EEEEEELi192ENS_6half_tEfNS_4arch4Sm80ELb1ELb0ELb0ELb0ELb0ELb0ELb1ELb1EEENS1_21CollectiveEpilogueFwdINS6_IJS8_SA_S9_EEENS6_IJNS7_ILi1EEESI_SI_EEESC_SE_Li256ELb0ELb1ELb1ELb0EEENS1_30DynamicPersistentTileSchedulerILi256ELi256ELb1ELb1ELb0EEEEEEEEEvNT_6ParamsE,"a",@progbits
	.sectionflags	@""
	.align	4
.nv.constant0._ZN7cutlass13device_kernelIN5flash19enable_sm80_to_sm89INS1_16FlashAttnFwdSm80INS1_25CollectiveMainloopFwdSm80ILi8ELi1ELb1EN4cute5tupleIJNS5_1CILi128EEENS7_ILi96EEENS7_ILi192EEEEEELi192ENS_6half_tEfNS_4arch4Sm80ELb1ELb0ELb0ELb0ELb0ELb0ELb1ELb1EEENS1_21CollectiveEpilogueFwdINS6_IJS8_SA_S9_EEENS6_IJNS7_ILi1EEESI_SI_EEESC_SE_Li256ELb0ELb1ELb1ELb0EEENS1_30DynamicPersistentTileSchedulerILi256ELi256ELb1ELb1ELb0EEEEEEEEEvNT_6ParamsE:
	.zero		1960


//--------------------- .nv.constant0._ZN7cutlass13device_kernelIN5flash19enable_sm80_to_sm89INS1_16FlashAttnFwdSm80INS1_25CollectiveMainloopFwdSm80ILi8ELi1ELb0EN4cute5tupleIJNS5_1CILi128EEENS7_ILi64EEENS7_ILi192EEEEEELi192ENS_6half_tEfNS_4arch4Sm80ELb1ELb0ELb0ELb1ELb0ELb0ELb1ELb1EEENS1_21CollectiveEpilogueFwdINS6_IJS8_SA_S9_EEENS6_IJNS7_ILi1EEESI_SI_EEESC_SE_Li256ELb1ELb1ELb1ELb0EEENS1_36VarlenDynamicPersistentTileSchedulerILi128ELi64ELi256ELi256ELb1ELb1ELb0ELb1ELb1ELb1EEEEEEEEEvNT_6ParamsE --------------------------
	.section	.nv.constant0._ZN7cutlass13device_kernelIN5flash19enable_sm80_to_sm89INS1_16FlashAttnFwdSm80INS1_25CollectiveMainloopFwdSm80ILi8ELi1ELb0EN4cute5tupleIJNS5_1CILi128EEENS7_ILi64EEENS7_ILi192EEEEEELi192ENS_6half_tEfNS_4arch4Sm80ELb1ELb0ELb0ELb1ELb0ELb0ELb1ELb1EEENS1_21CollectiveEpilogueFwdINS6_IJS8_SA_S9_EEENS6_IJNS7_ILi1EEESI_SI_EEESC_SE_Li256ELb1ELb1ELb1ELb0EEENS1_36VarlenDynamicPersistentTileSchedulerILi128ELi64ELi256ELi256ELb1ELb1ELb0ELb1ELb1ELb1EEEEEEEEEvNT_6ParamsE,"a",@progbits
	.sectionflags	@""
	.align	4
.nv.constant0._ZN7cutlass13device_kernelIN5flash19enable_sm80_to_sm89INS1_16FlashAttnFwdSm80INS1_25CollectiveMainloopFwdSm80ILi8ELi1ELb0EN4cute5tupleIJNS5_1CILi128EEENS7_ILi64EEENS7_ILi192EEEEEELi192ENS_6half_tEfNS_4arch4Sm80ELb1ELb0ELb0ELb1ELb0ELb0ELb1ELb1EEENS1_21CollectiveEpilogueFwdINS6_IJS8_SA_S9_EEENS6_IJNS7_ILi1EEESI_SI_EEESC_SE_Li256ELb1ELb1ELb1ELb0EEENS1_36VarlenDynamicPersistentTileSchedulerILi128ELi64ELi256ELi256ELb1ELb1ELb0ELb1ELb1ELb1EEEEEEEEEvNT_6ParamsE:
	.zero		1976


//--------------------- .nv.constant0._ZN7cutlass13device_kernelIN5flash19enable_sm80_to_sm89INS1_16FlashAttnFwdSm80INS1_25CollectiveMainloopFwdSm80ILi8ELi1ELb0EN4cute5tupleIJNS5_1CILi128EEENS7_ILi64EEENS7_ILi192EEEEEELi192ENS_6half_tEfNS_4arch4Sm80ELb1ELb0ELb0ELb1ELb0ELb1ELb1ELb1EEENS1_21CollectiveEpilogueFwdINS6_IJS8_SA_S9_EEENS6_IJNS7_ILi1EEESI_SI_EEESC_SE_Li256ELb1ELb1ELb1ELb0EEENS1_36VarlenDynamicPersistentTileSchedulerILi128ELi64ELi256ELi256ELb1ELb1ELb0ELb1ELb1ELb1EEEEEEEEEvNT_6ParamsE --------------------------
	.section	.nv.constant0._ZN7cutlass13device_kernelIN5flash19enable_sm80_to_sm89INS1_16FlashAttnFwdSm80INS1_25CollectiveMainloopFwdSm80ILi8ELi1ELb0EN4cute5tupleIJNS5_1CILi128EEENS7_ILi64EEENS7_ILi192EEEEEELi192ENS_6half_tEfNS_4arch4Sm80ELb1ELb0ELb0ELb1ELb0ELb1ELb1ELb1EEENS1_21CollectiveEpilogueFwdINS6_IJS8_SA_S9_EEENS6_IJNS7_ILi1EEESI_SI_EEESC_SE_Li256ELb1ELb1ELb1ELb0EEENS1_36VarlenDynamicPersistentTileSchedulerILi128ELi64ELi256ELi256ELb1ELb1ELb0ELb1ELb1ELb1EEEEEEEEEvNT_6ParamsE,"a",@progbits
	.sectionflags	@""
	.align	4
.nv.constant0._ZN7cutlass13device_kernelIN5flash19enable_sm80_to_sm89INS1_16FlashAttnFwdSm80INS1_25CollectiveMainloopFwdSm80ILi8ELi1ELb0EN4cute5tupleIJNS5_1CILi128EEENS7_ILi64EEENS7_ILi192EEEEEELi192ENS_6half_tEfNS_4arch4Sm80ELb1ELb0ELb0ELb1ELb0ELb1ELb1ELb1EEENS1_21CollectiveEpilogueFwdINS6_IJS8_SA_S9_EEENS6_IJNS7_ILi1EEESI_SI_EEESC_SE_Li256ELb1ELb1ELb1ELb0EEENS1_36VarlenDynamicPersistentTileSchedulerILi128ELi64ELi256ELi256ELb1ELb1ELb0ELb1ELb1ELb1EEEEEEEEEvNT_6ParamsE:
	.zero		1976


//--------------------- .nv.constant0._ZN7cutlass13device_kernelIN5flash19enable_sm80_to_sm89INS1_16FlashAttnFwdSm80INS1_25CollectiveMainloopFwdSm80ILi8ELi2ELb1EN4cute5tupleIJNS5_1CILi128EEENS7_ILi96EEENS7_ILi192EEEEEELi192ENS_6half_tEfNS_4arch4Sm80ELb0ELb0ELb0ELb0ELb0ELb0ELb1ELb1EEENS1_21CollectiveEpilogueFwdINS6_IJS8_SA_S9_EEENS6_IJNS7_ILi1EEESI_SI_EEESC_SE_Li256ELb0ELb1ELb1ELb0EEENS1_19SingleTileSchedulerILb0ELb1ELb1ELi128EEEEEEEEEvNT_6ParamsE --------------------------
	.section	.nv.constant0._ZN7cutlass13device_kernelIN5flash19enable_sm80_to_sm89INS1_16FlashAttnFwdSm80INS1_25CollectiveMainloopFwdSm80ILi8ELi2ELb1EN4cute5tupleIJNS5_1CILi128EEENS7_ILi96EEENS7_ILi192EEEEEELi192ENS_6half_tEfNS_4arch4Sm80ELb0ELb0ELb0ELb0ELb0ELb0ELb1ELb1EEENS1_21CollectiveEpilogueFwdINS6_IJS8_SA_S9_EEENS6_IJNS7_ILi1EEESI_SI_EEESC_SE_Li256ELb0ELb1ELb1ELb0EEENS1_19SingleTileSchedulerILb0ELb1ELb1ELi128EEEEEEEEEvNT_6ParamsE,"a",@progbits
	.sectionflags	@""
	.align	4
.nv.constant0._ZN7cutlass13device_kernelIN5flash19enable_sm80_to_sm89INS1_16FlashAttnFwdSm80INS1_25CollectiveMainloopFwdSm80ILi8ELi2ELb1EN4cute5tupleIJNS5_1CILi128EEENS7_ILi96EEENS7_ILi192EEEEEELi192ENS_6half_tEfNS_4arch4Sm80ELb0ELb0ELb0ELb0ELb0ELb0ELb1ELb1EEENS1_21CollectiveEpilogueFwdINS6_IJS8_SA_S9_EEENS6_IJNS7_ILi1EEESI_SI_EEESC_SE_Li256ELb0ELb1ELb1ELb0EEENS1_19SingleTileSchedulerILb0ELb1ELb1ELi128EEEEEEEEEvNT_6ParamsE:
	.zero		1944


//--------------------- .nv.constant0._ZN7cutlass13device_kernelIN5flash19enable_sm80_to_sm89INS1_16FlashAttnFwdSm80INS1_25CollectiveMainloopFwdSm80ILi8ELi2ELb0EN4cute5tupleIJNS5_1CILi128EEENS7_ILi64EEENS7_ILi192EEEEEELi192ENS_6half_tEfNS_4arch4Sm80ELb0ELb0ELb0ELb1ELb0ELb0ELb1ELb1EEENS1_21CollectiveEpilogueFwdINS6_IJS8_SA_S9_EEENS6_IJNS7_ILi1EEESI_SI_EEESC_SE_Li256ELb1ELb1ELb1ELb0EEENS1_36VarlenDynamicPersistentTileSchedulerILi128ELi64ELi256ELi256ELb1ELb1ELb0ELb0ELb1ELb1EEEEEEEEEvNT_6ParamsE --------------------------
	.section	.nv.constant0._ZN7cutlass13device_kernelIN5flash19enable_sm80_to_sm89INS1_16FlashAttnFwdSm80INS1_25CollectiveMainloopFwdSm80ILi8ELi2ELb0EN4cute5tupleIJNS5_1CILi128EEENS7_ILi64EEENS7_ILi192EEEEEELi192ENS_6half_tEfNS_4arch4Sm80ELb0ELb0ELb0ELb1ELb0ELb0ELb1ELb1EEENS1_21CollectiveEpilogueFwdINS6_IJS8_SA_S9_EEENS6_IJNS7_ILi1EEESI_SI_EEESC_SE_Li256ELb1ELb1ELb1ELb0EEENS1_36VarlenDynamicPersistentTileSchedulerILi128ELi64ELi256ELi256ELb1ELb1ELb0ELb0ELb1ELb1EEEEEEEEEvNT_6ParamsE,"a",@progbits
	.sectionflags	@""
	.align	4
.nv.constant0._ZN7cutlass13device_kernelIN5flash19enable_sm80_to_sm89INS1_16FlashAttnFwdSm80INS1_25CollectiveMainloopFwdSm80ILi8ELi2ELb0EN4cute5tupleIJNS5_1CILi128EEENS7_ILi64EEENS7_ILi192EEEEEELi192ENS_6half_tEfNS_4arch4Sm80ELb0ELb0ELb0ELb1ELb0ELb0ELb1ELb1EEENS1_21CollectiveEpilogueFwdINS6_IJS8_SA_S9_EEENS6_IJNS7_ILi1EEESI_SI_EEESC_SE_Li256ELb1ELb1ELb1ELb0EEENS1_36VarlenDynamicPersistentTileSchedulerILi128ELi64ELi256ELi256ELb1ELb1ELb0ELb0ELb1ELb1EEEEEEEEEvNT_6ParamsE:
	.zero		1976


//--------------------- .nv.constant0._ZN7cutlass13device_kernelIN5flash19enable_sm80_to_sm89INS1_16FlashAttnFwdSm80INS1_25CollectiveMainloopFwdSm80ILi8ELi2ELb0EN4cute5tupleIJNS5_1CILi128EEENS7_ILi64EEENS7_ILi192EEEEEELi192ENS_6half_tEfNS_4arch4Sm80ELb0ELb0ELb0ELb1ELb0ELb1ELb1ELb1EEENS1_21CollectiveEpilogueFwdINS6_IJS8_SA_S9_EEENS6_IJNS7_ILi1EEESI_SI_EEESC_SE_Li256ELb1ELb1ELb1ELb0EEENS1_36VarlenDynamicPersistentTileSchedulerILi128ELi64ELi256ELi256ELb1ELb1ELb0ELb0ELb1ELb1EEEEEEEEEvNT_6ParamsE --------------------------
	.section	.nv.constant0._ZN7cutlass13device_kernelIN5flash19enable_sm80_to_sm89INS1_16FlashAttnFwdSm80INS1_25CollectiveMainloopFwdSm80ILi8ELi2ELb0EN4cute5tupleIJNS5_1CILi128EEENS7_ILi64EEENS7_ILi192EEEEEELi192ENS_6half_tEfNS_4arch4Sm80ELb0ELb0ELb0ELb1ELb0ELb1ELb1ELb1EEENS1_21CollectiveEpilogueFwdINS6_IJS8_SA_S9_EEENS6_IJNS7_ILi1EEESI_SI_EEESC_SE_Li256ELb1ELb1ELb1ELb0EEENS1_36VarlenDynamicPersistentTileSchedulerILi128ELi64ELi256ELi256ELb1ELb1ELb0ELb0ELb1ELb1EEEEEEEEEvNT_6ParamsE,"a",@progbits
	.sectionflags	@""
	.align	4
.nv.constant0._ZN7cutlass13device_kernelIN5flash19enable_sm80_to_sm89INS1_16FlashAttnFwdSm80INS1_25CollectiveMainloopFwdSm80ILi8ELi2ELb0EN4cute5tupleIJNS5_1CILi128EEENS7_ILi64EEENS7_ILi192EEEEEELi192ENS_6half_tEfNS_4arch4Sm80ELb0ELb0ELb0ELb1ELb0ELb1ELb1ELb1EEENS1_21CollectiveEpilogueFwdINS6_IJS8_SA_S9_EEENS6_IJNS7_ILi1EEESI_SI_EEESC_SE_Li256ELb1ELb1ELb1ELb0EEENS1_36VarlenDynamicPersistentTileSchedulerILi128ELi64ELi256ELi256ELb1ELb1ELb0ELb0ELb1ELb1EEEEEEEEEvNT_6ParamsE:
	.zero		1976


//--------------------- .nv.constant0._ZN7cutlass13device_kernelIN5flash19enable_sm80_to_sm89INS1_16FlashAttnFwdSm80INS1_25CollectiveMainloopFwdSm80ILi8ELi2ELb0EN4cute5tupleIJNS5_1CILi128EEENS7_ILi64EEENS7_ILi192EEEEEELi192ENS_6half_tEfNS_4arch4Sm80ELb0ELb1ELb0ELb0ELb0ELb0ELb1ELb1EEENS1_21CollectiveEpilogueFwdINS6_IJS8_SA_S9_EEENS6_IJNS7_ILi1EEESI_SI_EEESC_SE_Li256ELb0ELb1ELb1ELb0EEENS1_19SingleTileSchedulerILb0ELb1ELb1ELi128EEEEEEEEEvNT_6ParamsE --------------------------
	.section	.nv.constant0._ZN7cutlass13device_kernelIN5flash19enable_sm80_to_sm89INS1_16FlashAttnFwdSm80INS1_25CollectiveMainloopFwdSm80ILi8ELi2ELb0EN4cute5tupleIJNS5_1CILi128EEENS7_ILi64EEENS7_ILi192EEEEEELi192ENS_6half_tEfNS_4arch4Sm80ELb0ELb1ELb0ELb0ELb0ELb0ELb1ELb1EEENS1_21CollectiveEpilogueFwdINS6_IJS8_SA_S9_EEENS6_IJNS7_ILi1EEESI_SI_EEESC_SE_Li256ELb0ELb1ELb1ELb0EEENS1_19SingleTileSchedulerILb0ELb1ELb1ELi128EEEEEEEEEvNT_6ParamsE,"a",@progbits
	.sectionflags	@""
	.align	4
.nv.constant0._ZN7cutlass13device_kernelIN5flash19enable_sm80_to_sm89INS1_16FlashAttnFwdSm80INS1_25CollectiveMainloopFwdSm80ILi8ELi2ELb0EN4cute5tupleIJNS5_1CILi128EEENS7_ILi64EEENS7_ILi192EEEEEELi192ENS_6half_tEfNS_4arch4Sm80ELb0ELb1ELb0ELb0ELb0ELb0ELb1ELb1EEENS1_21CollectiveEpilogueFwdINS6_IJS8_SA_S9_EEENS6_IJNS7_ILi1EEESI_SI_EEESC_SE_Li256ELb0ELb1ELb1ELb0EEENS1_19SingleTileSchedulerILb0ELb1ELb1ELi128EEEEEEEEEvNT_6ParamsE:
	.zero		1944


//--------------------- .nv.constant0._ZN7cutlass13device_kernelIN5flash19enable_sm80_to_sm89INS1_16FlashAttnFwdSm80INS1_25CollectiveMainloopFwdSm80ILi8ELi2ELb0EN4cute5tupleIJNS5_1CILi128EEENS7_ILi64EEENS7_ILi192EEEEEELi192ENS_6half_tEfNS_4arch4Sm80ELb0ELb1ELb0ELb1ELb0ELb0ELb1ELb1EEENS1_21CollectiveEpilogueFwdINS6_IJS8_SA_S9_EEENS6_IJNS7_ILi1EEESI_SI_EEESC_SE_Li256ELb1ELb1ELb1ELb0EEENS1_36VarlenDynamicPersistentTileSchedulerILi128ELi64ELi256ELi256ELb1ELb1ELb0ELb1ELb0ELb1EEEEEEEEEvNT_6ParamsE --------------------------
	.section	.nv.constant0._ZN7cutlass13device_kernelIN5flash19enable_sm80_to_sm89INS1_16FlashAttnFwdSm80INS1_25CollectiveMainloopFwdSm80ILi8ELi2ELb0EN4cute5tupleIJNS5_1CILi128EEENS7_ILi64EEENS7_ILi192EEEEEELi192ENS_6half_tEfNS_4arch4Sm80ELb0ELb1ELb0ELb1ELb0ELb0ELb1ELb1EEENS1_21CollectiveEpilogueFwdINS6_IJS8_SA_S9_EEENS6_IJNS7_ILi1EEESI_SI_EEESC_SE_Li256ELb1ELb1ELb1ELb0EEENS1_36VarlenDynamicPersistentTileSchedulerILi128ELi64ELi256ELi256ELb1ELb1ELb0ELb1ELb0ELb1EEEEEEEEEvNT_6ParamsE,"a",@progbits
	.sectionflags	@""
	.align	4
.nv.constant0._ZN7cutlass13device_kernelIN5flash19enable_sm80_to_sm89INS1_16FlashAttnFwdSm80INS1_25CollectiveMainloopFwdSm80ILi8ELi2ELb0EN4cute5tupleIJNS5_1CILi128EEENS7_ILi64EEENS7_ILi192EEEEEELi192ENS_6half_tEfNS_4arch4Sm80ELb0ELb1ELb0ELb1ELb0ELb0ELb1ELb1EEENS1_21CollectiveEpilogueFwdINS6_IJS8_SA_S9_EEENS6_IJNS7_ILi1EEESI_SI_EEESC_SE_Li256ELb1ELb1ELb1ELb0EEENS1_36VarlenDynamicPersistentTileSchedulerILi128ELi64ELi256ELi256ELb1ELb1ELb0ELb1ELb0ELb1EEEEEEEEEvNT_6ParamsE:
	.zero		1976


//--------------------- .nv.constant0._ZN7cutlass13device_kernelIN5flash19enable_sm80_to_sm89INS1_16FlashAttnFwdSm80INS1_25CollectiveMainloopFwdSm80ILi8ELi2ELb0EN4cute5tupleIJNS5_1CILi128EEENS7_ILi64EEENS7_ILi192EEEEEELi192ENS_6half_tEfNS_4arch4Sm80ELb0ELb1ELb0ELb1ELb0ELb1ELb1ELb1EEENS1_21CollectiveEpilogueFwdINS6_IJS8_SA_S9_EEENS6_IJNS7_ILi1EEESI_SI_EEESC_SE_Li256ELb1ELb1ELb1ELb0EEENS1_36VarlenDynamicPersistentTileSchedulerILi128ELi64ELi256ELi256ELb1ELb1ELb0ELb1ELb0ELb1EEEEEEEEEvNT_6ParamsE --------------------------
	.section	.nv.constant0._ZN7cutlass13device_kernelIN5flash19enable_sm80_to_sm89INS1_16FlashAttnFwdSm80INS1_25CollectiveMainloopFwdSm80ILi8ELi2ELb0EN4cute5tupleIJNS5_1CILi128EEENS7_ILi64EEENS7_ILi192EEEEEELi192ENS_6half_tEfNS_4arch4Sm80ELb0ELb1ELb0ELb1ELb0ELb1ELb1ELb1EEENS1_21CollectiveEpilogueFwdINS6_IJS8_SA_S9_EEENS6_IJNS7_ILi1EEESI_SI_EEESC_SE_Li256ELb1ELb1ELb1ELb0EEENS1_36VarlenDynamicPersistentTileSchedulerILi128ELi64ELi256ELi256ELb1ELb1ELb0ELb1ELb0ELb1EEEEEEEEEvNT_6ParamsE,"a",@progbits
	.sectionflags	@""
	.align	4
.nv.constant0._ZN7cutlass13device_kernelIN5flash19enable_sm80_to_sm89INS1_16FlashAttnFwdSm80INS1_25CollectiveMainloopFwdSm80ILi8ELi2ELb0EN4cute5tupleIJNS5_1CILi128EEENS7_ILi64EEENS7_ILi192EEEEEELi192ENS_6half_tEfNS_4arch4Sm80ELb0ELb1ELb0ELb1ELb0ELb1ELb1ELb1EEENS1_21CollectiveEpilogueFwdINS6_IJS8_SA_S9_EEENS6_IJNS7_ILi1EEESI_SI_EEESC_SE_Li256ELb1ELb1ELb1ELb0EEENS1_36VarlenDynamicPersistentTileSchedulerILi128ELi64ELi256ELi256ELb1ELb1ELb0ELb1ELb0ELb1EEEEEEEEEvNT_6ParamsE:
	.zero		1976


//--------------------- .nv.constant0._ZN7cutlass13device_kernelIN5flash19enable_sm80_to_sm89INS1_16FlashAttnFwdSm80INS1_25CollectiveMainloopFwdSm80ILi8ELi2ELb1EN4cute5tupleIJNS5_1CILi128EEENS7_ILi96EEENS7_ILi192EEEEEELi192ENS_6half_tEfNS_4arch4Sm80ELb1ELb0ELb0ELb0ELb0ELb0ELb1ELb1EEENS1_21CollectiveEpilogueFwdINS6_IJS8_SA_S9_EEENS6_IJNS7_ILi1EEESI_SI_EEESC_SE_Li256ELb0ELb1ELb1ELb0EEENS1_30DynamicPersistentTileSchedulerILi256ELi256ELb1ELb1ELb0EEEEEEEEEvNT_6ParamsE --------------------------
	.section	.nv.constant0._ZN7cutlass13device_kernelIN5flash19enable_sm80_to_sm89INS1_16FlashAttnFwdSm80INS1_25CollectiveMainloopFwdSm80ILi8ELi2ELb1EN4cute5tupleIJNS5_1CILi128EEENS7_ILi96EEENS7_ILi192EEEEEELi192ENS_6half_tEfNS_4arch4Sm80ELb1ELb0ELb0ELb0ELb0ELb0ELb1ELb1EEENS1_21CollectiveEpilogueFwdINS6_IJS8_SA_S9_EEENS6_IJNS7_ILi1EEESI_SI_EEESC_SE_Li256ELb0ELb1ELb1ELb0EEENS1_30DynamicPersistentTileSchedulerILi256ELi256ELb1ELb1ELb0EEEEEEEEEvNT_6ParamsE,"a",@progbits
	.sectionflags	@""
	.align	4
.nv.constant0._ZN7cutlass13device_kernelIN5flash19enable_sm80_to_sm89INS1_16FlashAttnFwdSm80INS1_25CollectiveMainloopFwdSm80ILi8ELi2ELb1EN4cute5tupleIJNS5_1CILi128EEENS7_ILi96EEENS7_ILi192EEEEEELi192ENS_6half_tEfNS_4arch4Sm80ELb1ELb0ELb0ELb0ELb0ELb0ELb1ELb1EEENS1_21CollectiveEpilogueFwdINS6_IJS8_SA_S9_EEENS6_IJNS7_ILi1EEESI_SI_EEESC_SE_Li256ELb0ELb1ELb1ELb0EEENS1_30DynamicPersistentTileSchedulerILi256ELi256ELb1ELb1ELb0EEEEEEEEEvNT_6ParamsE:
	.zero		1960


//--------------------- .nv.constant0._ZN7cutlass13device_kernelIN5flash19enable_sm80_to_sm89INS1_16FlashAttnFwdSm80INS1_25CollectiveMainloopFwdSm80ILi8ELi2ELb0EN4cute5tupleIJNS5_1CILi128EEENS7_ILi64EEENS7_ILi192EEEEEELi192ENS_6half_tEfNS_4arch4Sm80ELb1ELb0ELb0ELb1ELb0ELb0ELb1ELb1EEENS1_21CollectiveEpilogueFwdINS6_IJS8_SA_S9_EEENS6_IJNS7_ILi1EEESI_SI_EEESC_SE_Li256ELb1ELb1ELb1ELb0EEENS1_36VarlenDynamicPersistentTileSchedulerILi128ELi64ELi256ELi256ELb1ELb1ELb0ELb1ELb1ELb1EEEEEEEEEvNT_6ParamsE --------------------------
	.section	.nv.constant0._ZN7cutlass13device_kernelIN5flash19enable_sm80_to_sm89INS1_16FlashAttnFwdSm80INS1_25CollectiveMainloopFwdSm80ILi8ELi2ELb0EN4cute5tupleIJNS5_1CILi128EEENS7_ILi64EEENS7_ILi192EEEEEELi192ENS_6half_tEfNS_4arch4Sm80ELb1ELb0ELb0ELb1ELb0ELb0ELb1ELb1EEENS1_21CollectiveEpilogueFwdINS6_IJS8_SA_S9_EEENS6_IJNS7_ILi1EEESI_SI_EEESC_SE_Li256ELb1ELb1ELb1ELb0EEENS1_36VarlenDynamicPersistentTileSchedulerILi128ELi64ELi256ELi256ELb1ELb1ELb0ELb1ELb1ELb1EEEEEEEEEvNT_6ParamsE,"a",@progbits
	.sectionflags	@""
	.align	4
.nv.constant0._ZN7cutlass13device_kernelIN5flash19enable_sm80_to_sm89INS1_16FlashAttnFwdSm80INS1_25CollectiveMainloopFwdSm80ILi8ELi2ELb0EN4cute5tupleIJNS5_1CILi128EEENS7_ILi64EEENS7_ILi192EEEEEELi192ENS_6half_tEfNS_4arch4Sm80ELb1ELb0ELb0ELb1ELb0ELb0ELb1ELb1EEENS1_21CollectiveEpilogueFwdINS6_IJS8_SA_S9_EEENS6_IJNS7_ILi1EEESI_SI_EEESC_SE_Li256ELb1ELb1ELb1ELb0EEENS1_36VarlenDynamicPersistentTileSchedulerILi128ELi64ELi256ELi256ELb1ELb1ELb0ELb1ELb1ELb1EEEEEEEEEvNT_6ParamsE:
	.zero		1976


//--------------------- .nv.constant0._ZN7cutlass13device_kernelIN5flash19enable_sm80_to_sm89INS1_16FlashAttnFwdSm80INS1_25CollectiveMainloopFwdSm80ILi8ELi2ELb0EN4cute5tupleIJNS5_1CILi128EEENS7_ILi64EEENS7_ILi192EEEEEELi192ENS_6half_tEfNS_4arch4Sm80ELb1ELb0ELb0ELb1ELb0ELb1ELb1ELb1EEENS1_21CollectiveEpilogueFwdINS6_IJS8_SA_S9_EEENS6_IJNS7_ILi1EEESI_SI_EEESC_SE_Li256ELb1ELb1ELb1ELb0EEENS1_36VarlenDynamicPersistentTileSchedulerILi128ELi64ELi256ELi256ELb1ELb1ELb0ELb1ELb1ELb1EEEEEEEEEvNT_6ParamsE --------------------------
	.section	.nv.constant0._ZN7cutlass13device_kernelIN5flash19enable_sm80_to_sm89INS1_16FlashAttnFwdSm80INS1_25CollectiveMainloopFwdSm80ILi8ELi2ELb0EN4cute5tupleIJNS5_1CILi128EEENS7_ILi64EEENS7_ILi192EEEEEELi192ENS_6half_tEfNS_4arch4Sm80ELb1ELb0ELb0ELb1ELb0ELb1ELb1ELb1EEENS1_21CollectiveEpilogueFwdINS6_IJS8_SA_S9_EEENS6_IJNS7_ILi1EEESI_SI_EEESC_SE_Li256ELb1ELb1ELb1ELb0EEENS1_36VarlenDynamicPersistentTileSchedulerILi128ELi64ELi256ELi256ELb1ELb1ELb0ELb1ELb1ELb1EEEEEEEEEvNT_6ParamsE,"a",@progbits
	.sectionflags	@""
	.align	4
.nv.constant0._ZN7cutlass13device_kernelIN5flash19enable_sm80_to_sm89INS1_16FlashAttnFwdSm80INS1_25CollectiveMainloopFwdSm80ILi8ELi2ELb0EN4cute5tupleIJNS5_1CILi128EEENS7_ILi64EEENS7_ILi192EEEEEELi192ENS_6half_tEfNS_4arch4Sm80ELb1ELb0ELb0ELb1ELb0ELb1ELb1ELb1EEENS1_21CollectiveEpilogueFwdINS6_IJS8_SA_S9_EEENS6_IJNS7_ILi1EEESI_SI_EEESC_SE_Li256ELb1ELb1ELb1ELb0EEENS1_36VarlenDynamicPersistentTileSchedulerILi128ELi64ELi256ELi256ELb1ELb1ELb0ELb1ELb1ELb1EEEEEEEEEvNT_6ParamsE:
	.zero		1976


//--------------------- SYMBOLS --------------------------

	.type		.nv.reservedSmem.offset0,@object
	.size		.nv.reservedSmem.offset0,0x4
